	.target	sm_90a

	.elftype	@"ET_EXEC"


//--------------------- .note.nv.tkinfo           --------------------------
	.section	.note.nv.tkinfo,"",@"SHT_NOTE"
	.sectionflags	@"SHF_NOTE_NV_TKINFO"
	.tkinfo
        /*0018*/ 	.word	0x00000002
        /*0030*/ 	.string	""
        /*0030*/ 	.string	"ptxas"
        /*0030*/ 	.string	"Cuda compilation tools, release 13.0, V13.0.88"
        /*0030*/ 	.string	"Build cuda_13.0.r13.0/compiler.36424714_0"
        /*0030*/ 	.string	"-arch sm_90a -m 64 "



//--------------------- .note.nv.cuinfo           --------------------------
	.section	.note.nv.cuinfo,"",@"SHT_NOTE"
	.sectionflags	@"SHF_NOTE_NV_CUINFO"
        /*0018*/ 	.short	0x0002
        /*001a*/ 	.short	0x005a
        /*001c*/ 	.short	0x0082
	.zero		2


//--------------------- .nv.info                  --------------------------
	.section	.nv.info,"",@"SHT_CUDA_INFO"
	.align	4


	//----- nvinfo : EIATTR_REGCOUNT
	.align		4
        /*0000*/ 	.byte	0x04, 0x2f
        /*0002*/ 	.short	(.L_16 - .L_15)
	.align		4
.L_15:
        /*0004*/ 	.word	index@(_ZN7cutlass13device_kernelINS_4fmha6kernel13FmhaKernelTmaINS1_10collective15FmhaMainloopTmaINS_6half_tEfN4cute5tupleIJNS7_1CILi64EEENS9_ILi128EEENS9_ILi112EEEEEENS4_14ResidualFusionEJEEENS4_15FmhaFwdEpilogueIS6_fNS8_IJSA_SC_SB_EEEEEJEEEEEvNT_6ParamsE)
        /*0008*/ 	.word	0x000000a6


	//----- nvinfo : EIATTR_FRAME_SIZE
	.align		4
.L_16:
        /*000c*/ 	.byte	0x04, 0x11
        /*000e*/ 	.short	(.L_18 - .L_17)
	.align		4
.L_17:
        /*0010*/ 	.word	index@($__internal_0_$__cuda_sm20_rcp_rn_f32_slowpath)
        /*0014*/ 	.word	0x00000000


	//----- nvinfo : EIATTR_FRAME_SIZE
	.align		4
.L_18:
        /*0018*/ 	.byte	0x04, 0x11
        /*001a*/ 	.short	(.L_20 - .L_19)
	.align		4
.L_19:
        /*001c*/ 	.word	index@(_ZN7cutlass13device_kernelINS_4fmha6kernel13FmhaKernelTmaINS1_10collective15FmhaMainloopTmaINS_6half_tEfN4cute5tupleIJNS7_1CILi64EEENS9_ILi128EEENS9_ILi112EEEEEENS4_14ResidualFusionEJEEENS4_15FmhaFwdEpilogueIS6_fNS8_IJSA_SC_SB_EEEEEJEEEEEvNT_6ParamsE)
        /*0020*/ 	.word	0x00000000


	//----- nvinfo : EIATTR_MIN_STACK_SIZE
	.align		4
.L_20:
        /*0024*/ 	.byte	0x04, 0x12
        /*0026*/ 	.short	(.L_22 - .L_21)
	.align		4
.L_21:
        /*0028*/ 	.word	index@(_ZN7cutlass13device_kernelINS_4fmha6kernel13FmhaKernelTmaINS1_10collective15FmhaMainloopTmaINS_6half_tEfN4cute5tupleIJNS7_1CILi64EEENS9_ILi128EEENS9_ILi112EEEEEENS4_14ResidualFusionEJEEENS4_15FmhaFwdEpilogueIS6_fNS8_IJSA_SC_SB_EEEEEJEEEEEvNT_6ParamsE)
        /*002c*/ 	.word	0x00000000
.L_22:


//--------------------- .nv.compat                --------------------------
	.section	.nv.compat,"",@"SHT_CUDA_COMPAT_INFO"
	.align	4
        /*0000*/ 	.byte	0x02, 0x09, 0x01, 0x00, 0x02, 0x02, 0x04, 0x00, 0x02, 0x05, 0x05, 0x00, 0x03, 0x07, 0x01, 0x01
        /*0010*/ 	.byte	0x02, 0x03, 0x01, 0x00, 0x02, 0x06, 0x01, 0x00, 0x04, 0x0b, 0x08, 0x00, 0x00, 0x00, 0x00, 0x00
        /*0020*/ 	.byte	0x00, 0x00, 0x00, 0x00


//--------------------- .nv.info._ZN7cutlass13device_kernelINS_4fmha6kernel13FmhaKernelTmaINS1_10collective15FmhaMainloopTmaINS_6half_tEfN4cute5tupleIJNS7_1CILi64EEENS9_ILi128EEENS9_ILi112EEEEEENS4_14ResidualFusionEJEEENS4_15FmhaFwdEpilogueIS6_fNS8_IJSA_SC_SB_EEEEEJEEEEEvNT_6ParamsE --------------------------
	.section	.nv.info._ZN7cutlass13device_kernelINS_4fmha6kernel13FmhaKernelTmaINS1_10collective15FmhaMainloopTmaINS_6half_tEfN4cute5tupleIJNS7_1CILi64EEENS9_ILi128EEENS9_ILi112EEEEEENS4_14ResidualFusionEJEEENS4_15FmhaFwdEpilogueIS6_fNS8_IJSA_SC_SB_EEEEEJEEEEEvNT_6ParamsE,"",@"SHT_CUDA_INFO"
	.sectionflags	@""
	.align	4


	//----- nvinfo : EIATTR_CUDA_API_VERSION
	.align		4
        /*0000*/ 	.byte	0x04, 0x37
        /*0002*/ 	.short	(.L_24 - .L_23)
.L_23:
        /*0004*/ 	.word	0x00000082


	//----- nvinfo : EIATTR_KPARAM_INFO
	.align		4
.L_24:
        /*0008*/ 	.byte	0x04, 0x17
        /*000a*/ 	.short	(.L_26 - .L_25)
.L_25:
        /*000c*/ 	.word	0x00000000
        /*0010*/ 	.short	0x0000
        /*0012*/ 	.short	0x0070
        /*0014*/ 	.byte	0x00, 0xf0, 0x01, 0x20


	//----- nvinfo : EIATTR_SPARSE_MMA_MASK
	.align		4
.L_26:
        /*0018*/ 	.byte	0x03, 0x50
        /*001a*/ 	.short	0x0000


	//----- nvinfo : EIATTR_MAXREG_COUNT
	.align		4
        /*001c*/ 	.byte	0x03, 0x1b
        /*001e*/ 	.short	0x00ff


	//----- nvinfo : EIATTR_NUM_BARRIERS
	.align		4
        /*0020*/ 	.byte	0x02, 0x4c
        /*0022*/ 	.byte	0x02
	.zero		1


	//----- nvinfo : EIATTR_EXTERNS
	.align		4
        /*0024*/ 	.byte	0x04, 0x0f
        /*0026*/ 	.short	(.L_28 - .L_27)


	//   ....[0]....
	.align		4
.L_27:
        /*0028*/ 	.word	index@(__assertfail)


	//----- nvinfo : EIATTR_MERCURY_ISA_VERSION
	.align		4
.L_28:
        /*002c*/ 	.byte	0x03, 0x5f
        /*002e*/ 	.short	0x0101


	//----- nvinfo : EIATTR_COOP_GROUP_MASK_REGIDS
	.align		4
        /*0030*/ 	.byte	0x04, 0x29
        /*0032*/ 	.short	(.L_30 - .L_29)


	//   ....[0]....
.L_29:
        /*0034*/ 	.word	0xffffffff


	//   ....[1]....
        /*0038*/ 	.word	0xffffffff


	//   ....[2]....
        /*003c*/ 	.word	0xffffffff


	//   ....[3]....
        /*0040*/ 	.word	0xffffffff


	//   ....[4]....
        /*0044*/ 	.word	0xffffffff


	//   ....[5]....
        /*0048*/ 	.word	0xffffffff


	//   ....[6]....
        /*004c*/ 	.word	0xffffffff


	//   ....[7]....
        /*0050*/ 	.word	0xffffffff


	//   ....[8]....
        /*0054*/ 	.word	0xffffffff


	//   ....[9]....
        /*0058*/ 	.word	0xffffffff


	//   ....[10]....
        /*005c*/ 	.word	0xffffffff


	//   ....[11]....
        /*0060*/ 	.word	0xffffffff


	//   ....[12]....
        /*0064*/ 	.word	0xffffffff


	//   ....[13]....
        /*0068*/ 	.word	0xffffffff


	//   ....[14]....
        /*006c*/ 	.word	0xffffffff


	//   ....[15]....
        /*0070*/ 	.word	0xffffffff


	//   ....[16]....
        /*0074*/ 	.word	0xffffffff


	//   ....[17]....
        /*0078*/ 	.word	0xffffffff


	//   ....[18]....
        /*007c*/ 	.word	0xffffffff


	//   ....[19]....
        /*0080*/ 	.word	0xffffffff


	//   ....[20]....
        /*0084*/ 	.word	0xffffffff


	//----- nvinfo : EIATTR_COOP_GROUP_INSTR_OFFSETS
	.align		4
.L_30:
        /*0088*/ 	.byte	0x04, 0x28
        /*008a*/ 	.short	(.L_32 - .L_31)


	//   ....[0]....
.L_31:
        /*008c*/ 	.word	0x00000050


	//   ....[1]....
        /*0090*/ 	.word	0x00000140


	//   ....[2]....
        /*0094*/ 	.word	0x00000270


	//   ....[3]....
        /*0098*/ 	.word	0x00000410


	//   ....[4]....
        /*009c*/ 	.word	0x000005b0


	//   ....[5]....
        /*00a0*/ 	.word	0x00003110


	//   ....[6]....
        /*00a4*/ 	.word	0x000031f0


	//   ....[7]....
        /*00a8*/ 	.word	0x00003290


	//   ....[8]....
        /*00ac*/ 	.word	0x00003400


	//   ....[9]....
        /*00b0*/ 	.word	0x00006fe0


	//   ....[10]....
        /*00b4*/ 	.word	0x00007000


	//   ....[11]....
        /*00b8*/ 	.word	0x00007020


	//   ....[12]....
        /*00bc*/ 	.word	0x00007040


	//   ....[13]....
        /*00c0*/ 	.word	0x0000be60


	//   ....[14]....
        /*00c4*/ 	.word	0x0000be90


	//   ....[15]....
        /*00c8*/ 	.word	0x0000bee0


	//   ....[16]....
        /*00cc*/ 	.word	0x0000bef0


	//   ....[17]....
        /*00d0*/ 	.word	0x0000fde0


	//   ....[18]....
        /*00d4*/ 	.word	0x0000fe20


	//   ....[19]....
        /*00d8*/ 	.word	0x0000fe60


	//   ....[20]....
        /*00dc*/ 	.word	0x0000fe70


	//----- nvinfo : EIATTR_SYSCALL_OFFSETS
	.align		4
.L_32:
        /*00e0*/ 	.byte	0x04, 0x46
        /*00e2*/ 	.short	(.L_34 - .L_33)


	//   ....[0]....
.L_33:
        /*00e4*/ 	.word	0x00010940


	//   ....[1]....
        /*00e8*/ 	.word	0x00010a60


	//----- nvinfo : EIATTR_MBARRIER_INSTR_OFFSETS
	.align		4
.L_34:
        /*00ec*/ 	.byte	0x04, 0x39
        /*00ee*/ 	.short	(.L_36 - .L_35)


	//   ....[0]....
.L_35:
        /*00f0*/ 	.word	0x00000240
        /*00f4*/ 	.word	0x000000ff
        /*00f8*/ 	.word	0x0001f840
        /*00fc*/ 	.short	0x0100
        /*00fe*/ 	.byte	0x08
	.zero		1


	//   ....[1]....
        /*0100*/ 	.word	0x00000250
        /*0104*/ 	.word	0x000000ff
        /*0108*/ 	.word	0x0001f848
        /*010c*/ 	.short	0x0100
        /*010e*/ 	.byte	0x08
	.zero		1


	//   ....[2]....
        /*0110*/ 	.word	0x00000380
        /*0114*/ 	.word	0x000000ff
        /*0118*/ 	.word	0x0001f800
        /*011c*/ 	.short	0x0100
        /*011e*/ 	.byte	0x08
	.zero		1


	//   ....[3]....
        /*0120*/ 	.word	0x00000390
        /*0124*/ 	.word	0x000000ff
        /*0128*/ 	.word	0x0001f820
        /*012c*/ 	.short	0x0100
        /*012e*/ 	.byte	0x08
	.zero		1


	//   ....[4]....
        /*0130*/ 	.word	0x000003a0
        /*0134*/ 	.word	0x000000ff
        /*0138*/ 	.word	0x0001f808
        /*013c*/ 	.short	0x0100
        /*013e*/ 	.byte	0x08
	.zero		1


	//   ....[5]....
        /*0140*/ 	.word	0x000003b0
        /*0144*/ 	.word	0x000000ff
        /*0148*/ 	.word	0x0001f828
        /*014c*/ 	.short	0x0100
        /*014e*/ 	.byte	0x08
	.zero		1


	//   ....[6]....
        /*0150*/ 	.word	0x000003c0
        /*0154*/ 	.word	0x000000ff
        /*0158*/ 	.word	0x0001f810
        /*015c*/ 	.short	0x0100
        /*015e*/ 	.byte	0x08
	.zero		1


	//   ....[7]....
        /*0160*/ 	.word	0x000003d0
        /*0164*/ 	.word	0x000000ff
        /*0168*/ 	.word	0x0001f830
        /*016c*/ 	.short	0x0100
        /*016e*/ 	.byte	0x08
	.zero		1


	//   ....[8]....
        /*0170*/ 	.word	0x000003e0
        /*0174*/ 	.word	0x000000ff
        /*0178*/ 	.word	0x0001f818
        /*017c*/ 	.short	0x0100
        /*017e*/ 	.byte	0x08
	.zero		1


	//   ....[9]....
        /*0180*/ 	.word	0x000003f0
        /*0184*/ 	.word	0x000000ff
        /*0188*/ 	.word	0x0001f838
        /*018c*/ 	.short	0x0100
        /*018e*/ 	.byte	0x08
	.zero		1


	//   ....[10]....
        /*0190*/ 	.word	0x00000520
        /*0194*/ 	.word	0x000000ff
        /*0198*/ 	.word	0x0001f850
        /*019c*/ 	.short	0x0100
        /*019e*/ 	.byte	0x08
	.zero		1


	//   ....[11]....
        /*01a0*/ 	.word	0x00000530
        /*01a4*/ 	.word	0x000000ff
        /*01a8*/ 	.word	0x0001f870
        /*01ac*/ 	.short	0x0100
        /*01ae*/ 	.byte	0x08
	.zero		1


	//   ....[12]....
        /*01b0*/ 	.word	0x00000540
        /*01b4*/ 	.word	0x000000ff
        /*01b8*/ 	.word	0x0001f858
        /*01bc*/ 	.short	0x0100
        /*01be*/ 	.byte	0x08
	.zero		1


	//   ....[13]....
        /*01c0*/ 	.word	0x00000550
        /*01c4*/ 	.word	0x000000ff
        /*01c8*/ 	.word	0x0001f878
        /*01cc*/ 	.short	0x0100
        /*01ce*/ 	.byte	0x08
	.zero		1


	//   ....[14]....
        /*01d0*/ 	.word	0x00000560
        /*01d4*/ 	.word	0x000000ff
        /*01d8*/ 	.word	0x0001f860
        /*01dc*/ 	.short	0x0100
        /*01de*/ 	.byte	0x08
	.zero		1


	//   ....[15]....
        /*01e0*/ 	.word	0x00000570
        /*01e4*/ 	.word	0x000000ff
        /*01e8*/ 	.word	0x0001f880
        /*01ec*/ 	.short	0x0100
        /*01ee*/ 	.byte	0x08
	.zero		1


	//   ....[16]....
        /*01f0*/ 	.word	0x00000580
        /*01f4*/ 	.word	0x000000ff
        /*01f8*/ 	.word	0x0001f868
        /*01fc*/ 	.short	0x0100
        /*01fe*/ 	.byte	0x08
	.zero		1


	//   ....[17]....
        /*0200*/ 	.word	0x00000590
        /*0204*/ 	.word	0x000000ff
        /*0208*/ 	.word	0x0001f888
        /*020c*/ 	.short	0x0100
        /*020e*/ 	.byte	0x08
	.zero		1


	//   ....[18]....
        /*0210*/ 	.word	0x000006f0
        /*0214*/ 	.word	0x00000003
        /*0218*/ 	.word	0x0001f848
        /*021c*/ 	.short	0x010a
        /*021e*/ 	.byte	0x3f
	.zero		1


	//   ....[19]....
        /*0220*/ 	.word	0x00000c00
        /*0224*/ 	.word	0x00000003
        /*0228*/ 	.word	0x0001f820
        /*022c*/ 	.short	0x010a
        /*022e*/ 	.byte	0x3f
	.zero		1


	//   ....[20]....
        /*0230*/ 	.word	0x00000f70
        /*0234*/ 	.word	0x00000002
        /*0238*/ 	.word	0x0001f820
        /*023c*/ 	.short	0x010a
        /*023e*/ 	.byte	0x3f
	.zero		1


	//   ....[21]....
        /*0240*/ 	.word	0x000013f0
        /*0244*/ 	.word	0x00000003
        /*0248*/ 	.word	0x0001f820
        /*024c*/ 	.short	0x010a
        /*024e*/ 	.byte	0x3f
	.zero		1


	//   ....[22]....
        /*0250*/ 	.word	0x00001820
        /*0254*/ 	.word	0x00000003
        /*0258*/ 	.word	0x0001f820
        /*025c*/ 	.short	0x010a
        /*025e*/ 	.byte	0x3f
	.zero		1


	//   ....[23]....
        /*0260*/ 	.word	0x00001cb0
        /*0264*/ 	.word	0x00000002
        /*0268*/ 	.word	0x0001f840
        /*026c*/ 	.short	0x010a
        /*026e*/ 	.byte	0x3f
	.zero		1


	//   ....[24]....
        /*0270*/ 	.word	0x00001cd0
        /*0274*/ 	.word	0x00000002
        /*0278*/ 	.word	0x0001f800
        /*027c*/ 	.short	0x010a
        /*027e*/ 	.byte	0x3f
	.zero		1


	//   ....[25]....
        /*0280*/ 	.word	0x000040d0
        /*0284*/ 	.word	0x00000002
        /*0288*/ 	.word	0x0001f808
        /*028c*/ 	.short	0x010a
        /*028e*/ 	.byte	0x3f
	.zero		1


	//   ....[26]....
        /*0290*/ 	.word	0x00006260
        /*0294*/ 	.word	0x0000000f
        /*0298*/ 	.word	0x00000000
        /*029c*/ 	.short	0x0101
        /*029e*/ 	.byte	0x3f
	.zero		1


	//   ....[27]....
        /*02a0*/ 	.word	0x00006340
        /*02a4*/ 	.word	0x00000019
        /*02a8*/ 	.word	0x0001f800
        /*02ac*/ 	.short	0x010a
        /*02ae*/ 	.byte	0x3f
	.zero		1


	//   ....[28]....
        /*02b0*/ 	.word	0x00006720
        /*02b4*/ 	.word	0x00000092
        /*02b8*/ 	.word	0x0001f820
        /*02bc*/ 	.short	0x010a
        /*02be*/ 	.byte	0x3f
	.zero		1


	//   ....[29]....
        /*02c0*/ 	.word	0x00006fb0
        /*02c4*/ 	.word	0x0000009e
        /*02c8*/ 	.word	0x00000000
        /*02cc*/ 	.short	0x0101
        /*02ce*/ 	.byte	0x3f
	.zero		1


	//   ....[30]....
        /*02d0*/ 	.word	0x000070e0
        /*02d4*/ 	.word	0x0000009c
        /*02d8*/ 	.word	0x0001f800
        /*02dc*/ 	.short	0x010a
        /*02de*/ 	.byte	0x3f
	.zero		1


	//   ....[31]....
        /*02e0*/ 	.word	0x0000a370
        /*02e4*/ 	.word	0x00000018
        /*02e8*/ 	.word	0x00000000
        /*02ec*/ 	.short	0x0101
        /*02ee*/ 	.byte	0x3f
	.zero		1


	//   ....[32]....
        /*02f0*/ 	.word	0x0000a420
        /*02f4*/ 	.word	0x00000018
        /*02f8*/ 	.word	0x0001f820
        /*02fc*/ 	.short	0x010a
        /*02fe*/ 	.byte	0x3f
	.zero		1


	//   ....[33]....
        /*0300*/ 	.word	0x0000a930
        /*0304*/ 	.word	0x00000019
        /*0308*/ 	.word	0x0001f800
        /*030c*/ 	.short	0x010a
        /*030e*/ 	.byte	0x3f
	.zero		1


	//   ....[34]....
        /*0310*/ 	.word	0x0000ada0
        /*0314*/ 	.word	0x00000092
        /*0318*/ 	.word	0x0001f820
        /*031c*/ 	.short	0x010a
        /*031e*/ 	.byte	0x3f
	.zero		1


	//   ....[35]....
        /*0320*/ 	.word	0x0000bea0
        /*0324*/ 	.word	0x0000009c
        /*0328*/ 	.word	0x00000000
        /*032c*/ 	.short	0x0101
        /*032e*/ 	.byte	0x3f
	.zero		1


	//   ....[36]....
        /*0330*/ 	.word	0x0000beb0
        /*0334*/ 	.word	0x0000009f
        /*0338*/ 	.word	0x0001f800
        /*033c*/ 	.short	0x010a
        /*033e*/ 	.byte	0x3f
	.zero		1


	//   ....[37]....
        /*0340*/ 	.word	0x0000f820
        /*0344*/ 	.word	0x00000006
        /*0348*/ 	.word	0x00000000
        /*034c*/ 	.short	0x0101
        /*034e*/ 	.byte	0x3f
	.zero		1


	//   ....[38]....
        /*0350*/ 	.word	0x0000f8a0
        /*0354*/ 	.word	0x00000006
        /*0358*/ 	.word	0x0001f820
        /*035c*/ 	.short	0x010a
        /*035e*/ 	.byte	0x3f
	.zero		1


	//   ....[39]....
        /*0360*/ 	.word	0x00011bb0
        /*0364*/ 	.word	0x00000003
        /*0368*/ 	.word	0x0001f848
        /*036c*/ 	.short	0x010a
        /*036e*/ 	.byte	0x3f
	.zero		1


	//   ....[40]....
        /*0370*/ 	.word	0x00011c00
        /*0374*/ 	.word	0x00000003
        /*0378*/ 	.word	0x0001f820
        /*037c*/ 	.short	0x010a
        /*037e*/ 	.byte	0x3f
	.zero		1


	//   ....[41]....
        /*0380*/ 	.word	0x00011c50
        /*0384*/ 	.word	0x00000002
        /*0388*/ 	.word	0x0001f820
        /*038c*/ 	.short	0x010a
        /*038e*/ 	.byte	0x3f
	.zero		1


	//   ....[42]....
        /*0390*/ 	.word	0x00011ca0
        /*0394*/ 	.word	0x00000003
        /*0398*/ 	.word	0x0001f820
        /*039c*/ 	.short	0x010a
        /*039e*/ 	.byte	0x3f
	.zero		1


	//   ....[43]....
        /*03a0*/ 	.word	0x00011cf0
        /*03a4*/ 	.word	0x00000003
        /*03a8*/ 	.word	0x0001f820
        /*03ac*/ 	.short	0x010a
        /*03ae*/ 	.byte	0x3f
	.zero		1


	//   ....[44]....
        /*03b0*/ 	.word	0x00011d40
        /*03b4*/ 	.word	0x00000002
        /*03b8*/ 	.word	0x0001f840
        /*03bc*/ 	.short	0x010a
        /*03be*/ 	.byte	0x3f
	.zero		1


	//   ....[45]....
        /*03c0*/ 	.word	0x00011d90
        /*03c4*/ 	.word	0x00000002
        /*03c8*/ 	.word	0x0001f800
        /*03cc*/ 	.short	0x010a
        /*03ce*/ 	.byte	0x3f
	.zero		1


	//   ....[46]....
        /*03d0*/ 	.word	0x00011de0
        /*03d4*/ 	.word	0x00000002
        /*03d8*/ 	.word	0x0001f808
        /*03dc*/ 	.short	0x010a
        /*03de*/ 	.byte	0x3f
	.zero		1


	//   ....[47]....
        /*03e0*/ 	.word	0x00011e30
        /*03e4*/ 	.word	0x00000019
        /*03e8*/ 	.word	0x0001f800
        /*03ec*/ 	.short	0x010a
        /*03ee*/ 	.byte	0x3f
	.zero		1


	//   ....[48]....
        /*03f0*/ 	.word	0x00011e80
        /*03f4*/ 	.word	0x00000092
        /*03f8*/ 	.word	0x0001f820
        /*03fc*/ 	.short	0x010a
        /*03fe*/ 	.byte	0x3f
	.zero		1


	//   ....[49]....
        /*0400*/ 	.word	0x00011ed0
        /*0404*/ 	.word	0x0000009c
        /*0408*/ 	.word	0x0001f800
        /*040c*/ 	.short	0x010a
        /*040e*/ 	.byte	0x3f
	.zero		1


	//   ....[50]....
        /*0410*/ 	.word	0x00011f20
        /*0414*/ 	.word	0x00000018
        /*0418*/ 	.word	0x0001f820
        /*041c*/ 	.short	0x010a
        /*041e*/ 	.byte	0x3f
	.zero		1


	//   ....[51]....
        /*0420*/ 	.word	0x00011f70
        /*0424*/ 	.word	0x00000019
        /*0428*/ 	.word	0x0001f800
        /*042c*/ 	.short	0x010a
        /*042e*/ 	.byte	0x3f
	.zero		1


	//   ....[52]....
        /*0430*/ 	.word	0x00011fc0
        /*0434*/ 	.word	0x00000092
        /*0438*/ 	.word	0x0001f820
        /*043c*/ 	.short	0x010a
        /*043e*/ 	.byte	0x3f
	.zero		1


	//   ....[53]....
        /*0440*/ 	.word	0x00012010
        /*0444*/ 	.word	0x0000009f
        /*0448*/ 	.word	0x0001f800
        /*044c*/ 	.short	0x010a
        /*044e*/ 	.byte	0x3f
	.zero		1


	//   ....[54]....
        /*0450*/ 	.word	0x00012060
        /*0454*/ 	.word	0x00000006
        /*0458*/ 	.word	0x0001f820
        /*045c*/ 	.short	0x010a
        /*045e*/ 	.byte	0x3f
	.zero		1


	//----- nvinfo : EIATTR_NUM_MBARRIERS
	.align		4
.L_36:
        /*0460*/ 	.byte	0x03, 0x38
        /*0462*/ 	.short	0x0012


	//----- nvinfo : EIATTR_EXIT_INSTR_OFFSETS
	.align		4
        /*0464*/ 	.byte	0x04, 0x1c
        /*0466*/ 	.short	(.L_38 - .L_37)


	//   ....[0]....
.L_37:
        /*0468*/ 	.word	0x00011ba0


	//----- nvinfo : EIATTR_MAX_THREADS
	.align		4
.L_38:
        /*046c*/ 	.byte	0x04, 0x05
        /*046e*/ 	.short	(.L_40 - .L_39)
.L_39:
        /*0470*/ 	.word	0x00000080
        /*0474*/ 	.word	0x00000001
        /*0478*/ 	.word	0x00000001


	//----- nvinfo : EIATTR_CRS_STACK_SIZE
	.align		4
.L_40:
        /*047c*/ 	.byte	0x04, 0x1e
        /*047e*/ 	.short	(.L_42 - .L_41)
.L_41:
        /*0480*/ 	.word	0x00000000


	//----- nvinfo : EIATTR_CBANK_PARAM_SIZE
	.align		4
.L_42:
        /*0484*/ 	.byte	0x03, 0x19
        /*0486*/ 	.short	0x0870


	//----- nvinfo : EIATTR_PARAM_CBANK
	.align		4
        /*0488*/ 	.byte	0x04, 0x0a
        /*048a*/ 	.short	(.L_44 - .L_43)
	.align		4
.L_43:
        /*048c*/ 	.word	index@(.nv.constant0._ZN7cutlass13device_kernelINS_4fmha6kernel13FmhaKernelTmaINS1_10collective15FmhaMainloopTmaINS_6half_tEfN4cute5tupleIJNS7_1CILi64EEENS9_ILi128EEENS9_ILi112EEEEEENS4_14ResidualFusionEJEEENS4_15FmhaFwdEpilogueIS6_fNS8_IJSA_SC_SB_EEEEEJEEEEEvNT_6ParamsE)
        /*0490*/ 	.short	0x0210
        /*0492*/ 	.short	0x0870


	//----- nvinfo : EIATTR_SW_WAR
	.align		4
.L_44:
        /*0494*/ 	.byte	0x04, 0x36
        /*0496*/ 	.short	(.L_46 - .L_45)
.L_45:
        /*0498*/ 	.word	0x00000008
.L_46:


//--------------------- .nv.callgraph             --------------------------
	.section	.nv.callgraph,"",@"SHT_CUDA_CALLGRAPH"
	.align	4
	.sectionentsize	8
	.align		4
        /*0000*/ 	.word	0x00000000
	.align		4
        /*0004*/ 	.word	0xffffffff
	.align		4
        /*0008*/ 	.word	index@(_ZN7cutlass13device_kernelINS_4fmha6kernel13FmhaKernelTmaINS1_10collective15FmhaMainloopTmaINS_6half_tEfN4cute5tupleIJNS7_1CILi64EEENS9_ILi128EEENS9_ILi112EEEEEENS4_14ResidualFusionEJEEENS4_15FmhaFwdEpilogueIS6_fNS8_IJSA_SC_SB_EEEEEJEEEEEvNT_6ParamsE)
	.align		4
        /*000c*/ 	.word	index@(__assertfail)
	.align		4
        /*0010*/ 	.word	0x00000000
	.align		4
        /*0014*/ 	.word	0xfffffffe
	.align		4
        /*0018*/ 	.word	0x00000000
	.align		4
        /*001c*/ 	.word	0xfffffffd
	.align		4
        /*0020*/ 	.word	0x00000000
	.align		4
        /*0024*/ 	.word	0xfffffffc


//--------------------- .nv.constant4             --------------------------
	.section	.nv.constant4,"a",@progbits
	.align	8
	.align		8
.nv.constant4:
        /*0000*/ 	.dword	__assertfail
	.align		8
        /*0008*/ 	.dword	__unnamed_1
	.align		8
        /*0010*/ 	.dword	__unnamed_2
	.align		8
        /*0018*/ 	.dword	_ZN39_INTERNAL_2c8cb156_4_k_cu_7774c780_32064cuda3std3__45__cpo5beginE
	.align		8
        /*0020*/ 	.dword	_ZN39_INTERNAL_2c8cb156_4_k_cu_7774c780_32064cuda3std3__45__cpo3endE
	.align		8
        /*0028*/ 	.dword	_ZN39_INTERNAL_2c8cb156_4_k_cu_7774c780_32064cuda3std3__45__cpo6cbeginE
	.align		8
        /*0030*/ 	.dword	_ZN39_INTERNAL_2c8cb156_4_k_cu_7774c780_32064cuda3std3__45__cpo4cendE
	.align		8
        /*0038*/ 	.dword	_ZN39_INTERNAL_2c8cb156_4_k_cu_7774c780_32064cuda3std3__441_GLOBAL__N__2c8cb156_4_k_cu_7774c780_32066ignoreE
	.align		8
        /*0040*/ 	.dword	_ZN39_INTERNAL_2c8cb156_4_k_cu_7774c780_32064cuda3std3__419piecewise_constructE
	.align		8
        /*0048*/ 	.dword	_ZN39_INTERNAL_2c8cb156_4_k_cu_7774c780_32064cuda3std3__48in_placeE
	.align		8
        /*0050*/ 	.dword	_ZN39_INTERNAL_2c8cb156_4_k_cu_7774c780_32064cuda3std6ranges3__45__cpo4swapE
	.align		8
        /*0058*/ 	.dword	_ZN39_INTERNAL_2c8cb156_4_k_cu_7774c780_32064cuda3std6ranges3__45__cpo9iter_moveE
	.align		8
        /*0060*/ 	.dword	_ZN39_INTERNAL_2c8cb156_4_k_cu_7774c780_32064cute7productE
	.align		8
        /*0068*/ 	.dword	_ZN39_INTERNAL_2c8cb156_4_k_cu_7774c780_32064cute1_E
	.align		8
        /*0070*/ 	.dword	$str$23
	.align		8
        /*0078*/ 	.dword	$str$24


//--------------------- .text._ZN7cutlass13device_kernelINS_4fmha6kernel13FmhaKernelTmaINS1_10collective15FmhaMainloopTmaINS_6half_tEfN4cute5tupleIJNS7_1CILi64EEENS9_ILi128EEENS9_ILi112EEEEEENS4_14ResidualFusionEJEEENS4_15FmhaFwdEpilogueIS6_fNS8_IJSA_SC_SB_EEEEEJEEEEEvNT_6ParamsE --------------------------
	.section	.text._ZN7cutlass13device_kernelINS_4fmha6kernel13FmhaKernelTmaINS1_10collective15FmhaMainloopTmaINS_6half_tEfN4cute5tupleIJNS7_1CILi64EEENS9_ILi128EEENS9_ILi112EEEEEENS4_14ResidualFusionEJEEENS4_15FmhaFwdEpilogueIS6_fNS8_IJSA_SC_SB_EEEEEJEEEEEvNT_6ParamsE,"ax",@progbits
	.align	128
.text._ZN7cutlass13device_kernelINS_4fmha6kernel13FmhaKernelTmaINS1_10collective15FmhaMainloopTmaINS_6half_tEfN4cute5tupleIJNS7_1CILi64EEENS9_ILi128EEENS9_ILi112EEEEEENS4_14ResidualFusionEJEEENS4_15FmhaFwdEpilogueIS6_fNS8_IJSA_SC_SB_EEEEEJEEEEEvNT_6ParamsE:
        .type           _ZN7cutlass13device_kernelINS_4fmha6kernel13FmhaKernelTmaINS1_10collective15FmhaMainloopTmaINS_6half_tEfN4cute5tupleIJNS7_1CILi64EEENS9_ILi128EEENS9_ILi112EEEEEENS4_14ResidualFusionEJEEENS4_15FmhaFwdEpilogueIS6_fNS8_IJSA_SC_SB_EEEEEJEEEEEvNT_6ParamsE,@function
        .size           _ZN7cutlass13device_kernelINS_4fmha6kernel13FmhaKernelTmaINS1_10collective15FmhaMainloopTmaINS_6half_tEfN4cute5tupleIJNS7_1CILi64EEENS9_ILi128EEENS9_ILi112EEEEEENS4_14ResidualFusionEJEEENS4_15FmhaFwdEpilogueIS6_fNS8_IJSA_SC_SB_EEEEEJEEEEEvNT_6ParamsE,(.L_x_103 - _ZN7cutlass13device_kernelINS_4fmha6kernel13FmhaKernelTmaINS1_10collective15FmhaMainloopTmaINS_6half_tEfN4cute5tupleIJNS7_1CILi64EEENS9_ILi128EEENS9_ILi112EEEEEENS4_14ResidualFusionEJEEENS4_15FmhaFwdEpilogueIS6_fNS8_IJSA_SC_SB_EEEEEJEEEEEvNT_6ParamsE)
        .other          _ZN7cutlass13device_kernelINS_4fmha6kernel13FmhaKernelTmaINS1_10collective15FmhaMainloopTmaINS_6half_tEfN4cute5tupleIJNS7_1CILi64EEENS9_ILi128EEENS9_ILi112EEEEEENS4_14ResidualFusionEJEEENS4_15FmhaFwdEpilogueIS6_fNS8_IJSA_SC_SB_EEEEEJEEEEEvNT_6ParamsE,@"STO_CUDA_ENTRY STV_DEFAULT"
_ZN7cutlass13device_kernelINS_4fmha6kernel13FmhaKernelTmaINS1_10collective15FmhaMainloopTmaINS_6half_tEfN4cute5tupleIJNS7_1CILi64EEENS9_ILi128EEENS9_ILi112EEEEEENS4_14ResidualFusionEJEEENS4_15FmhaFwdEpilogueIS6_fNS8_IJSA_SC_SB_EEEEEJEEEEEvNT_6ParamsE:
[----:B------:R-:W1:Y:S01]  /*0000*/  LDC R1, c[0x0][0x28] ;  /* 0x00000a00ff017b82 */ /* 0x000e620000000800 */
[----:B------:R-:W2:Y:S01]  /*0010*/  S2R R16, SR_TID.X ;  /* 0x0000000000107919 */ /* 0x000ea20000002100 */
[----:B------:R-:W-:Y:S01]  /*0020*/  ELECT P0, URZ, PT ;  /* 0x00000000003f782f */ /* 0x000fe20003800000 */
[----:B------:R-:W-:Y:S01]  /*0030*/  BSSY B0, `(.L_x_0) ;  /* 0x0000010000007945 */ /* 0x000fe20003800000 */
[----:B--2---:R-:W-:-:S05]  /*0040*/  SHF.R.U32.HI R9, RZ, 0x5, R16 ;  /* 0x00000005ff097819 */ /* 0x004fca0000011610 */
[----:B------:R-:W2:Y:S02]  /*0050*/  SHFL.IDX PT, R0, R9, RZ, 0x1f ;  /* 0x00001fff09007589 */ /* 0x000ea400000e0000 */
[----:B--2---:R-:W-:-:S13]  /*0060*/  ISETP.NE.OR P0, PT, R0, RZ, !P0 ;  /* 0x000000ff0000720c */ /* 0x004fda0004705670 */
[----:B-1----:R-:W-:Y:S05]  /*0070*/  @P0 BRA `(.L_x_1) ;  /* 0x00000000002c0947 */ /* 0x002fea0003800000 */
[----:B------:R-:W-:Y:S02]  /*0080*/  ULDC.64 UR4, c[0x0][0x198] ;  /* 0x0000660000047ab9 */ /* 0x000fe40000000a00 */
[----:B------:R-:W-:Y:S02]  /*0090*/  UIADD3 UR6, UP0, UR4, 0xf0, URZ ;  /* 0x000000f004067890 */ /* 0x000fe4000ff1e03f */
[----:B------:R-:W-:Y:S02]  /*00a0*/  UIADD3 UR8, UP1, UR4, 0x1f0, URZ ;  /* 0x000001f004087890 */ /* 0x000fe4000ff3e03f */
[----:B------:R-:W-:Y:S02]  /*00b0*/  UIADD3 UR4, UP2, UR4, 0x2f0, URZ ;  /* 0x000002f004047890 */ /* 0x000fe4000ff5e03f */
[----:B------:R-:W-:Y:S02]  /*00c0*/  UIADD3.X UR7, URZ, UR5, URZ, UP0, !UPT ;  /* 0x000000053f077290 */ /* 0x000fe400087fe43f */
[----:B------:R-:W-:-:S02]  /*00d0*/  UIADD3.X UR9, URZ, UR5, URZ, UP1, !UPT ;  /* 0x000000053f097290 */ /* 0x000fc40008ffe43f */
[----:B------:R-:W-:-:S05]  /*00e0*/  UIADD3.X UR5, URZ, UR5, URZ, UP2, !UPT ;  /* 0x000000053f057290 */ /* 0x000fca00097fe43f */
[----:B------:R1:W-:Y:S02]  /*00f0*/  UTMACCTL.PF [UR6] ;  /* 0x00000000060079b9 */ /* 0x0003e40008040000 */
[----:B------:R1:W-:Y:S02]  /*0100*/  UTMACCTL.PF [UR8] ;  /* 0x00000000080079b9 */ /* 0x0003e40008040000 */
[----:B------:R1:W-:Y:S02]  /*0110*/  UTMACCTL.PF [UR4] ;  /* 0x00000000040079b9 */ /* 0x0003e40008040000 */
[----:B-1----:R-:W-:Y:S01]  /*0120*/  NOP ;  /* 0x0000000000007918 */ /* 0x002fe20000000000 */
.L_x_1:
[----:B------:R-:W-:Y:S05]  /*0130*/  BSYNC B0 ;  /* 0x0000000000007941 */ /* 0x000fea0003800000 */
.L_x_0:
[----:B------:R-:W1:Y:S02]  /*0140*/  SHFL.IDX PT, R0, R9, RZ, 0x1f ;  /* 0x00001fff09007589 */ /* 0x000e6400000e0000 */
[----:B-1----:R-:W-:-:S13]  /*0150*/  ISETP.NE.AND P0, PT, R0, RZ, PT ;  /* 0x000000ff0000720c */ /* 0x002fda0003f05270 */
[----:B------:R-:W-:Y:S05]  /*0160*/  @P0 BRA `(.L_x_2) ;  /* 0x0000000000400947 */ /* 0x000fea0003800000 */
[----:B------:R-:W1:Y:S01]  /*0170*/  S2UR UR8, SR_CgaCtaId ;  /* 0x00000000000879c3 */ /* 0x000e620000008800 */
[----:B------:R-:W-:Y:S01]  /*0180*/  UMOV UR4, 0x400 ;  /* 0x0000040000047882 */ /* 0x000fe20000000000 */
[----:B------:R-:W-:Y:S01]  /*0190*/  UMOV UR5, 0x1 ;  /* 0x0000000100057882 */ /* 0x000fe20000000000 */
[----:B------:R-:W-:Y:S01]  /*01a0*/  UMOV UR6, 0x80 ;  /* 0x0000008000067882 */ /* 0x000fe20000000000 */
[----:B------:R-:W-:Y:S01]  /*01b0*/  ELECT P0, URZ, PT ;  /* 0x00000000003f782f */ /* 0x000fe20003800000 */
[----:B------:R-:W-:-:S04]  /*01c0*/  UIADD3 UR6, -UR6, 0x100000, URZ ;  /* 0x0010000006067890 */ /* 0x000fc8000fffe13f */
[----:B------:R-:W-:Y:S02]  /*01d0*/  USHF.L.U32 UR7, UR6, 0xb, URZ ;  /* 0x0000000b06077899 */ /* 0x000fe4000800063f */
[----:B------:R-:W-:Y:S02]  /*01e0*/  USHF.L.U32 UR6, UR6, 0x1, URZ ;  /* 0x0000000106067899 */ /* 0x000fe4000800063f */
[----:B-1----:R-:W-:Y:S02]  /*01f0*/  ULEA UR8, UR8, UR4, 0x18 ;  /* 0x0000000408087291 */ /* 0x002fe4000f8ec03f */
[----:B------:R-:W-:-:S04]  /*0200*/  UIADD3 UR4, -UR5, 0x100000, URZ ;  /* 0x0010000005047890 */ /* 0x000fc8000fffe13f */
[----:B------:R-:W-:Y:S02]  /*0210*/  USHF.L.U32 UR5, UR4, 0xb, URZ ;  /* 0x0000000b04057899 */ /* 0x000fe4000800063f */
[----:B------:R-:W-:Y:S01]  /*0220*/  USHF.L.U32 UR4, UR4, 0x1, URZ ;  /* 0x0000000104047899 */ /* 0x000fe2000800063f */
[----:B------:R-:W1:Y:S11]  /*0230*/  FENCE.VIEW.ASYNC.S ;  /* 0x00000000000073c6 */ /* 0x000e760000000000 */
[----:B-1----:R1:W2:Y:S01]  /*0240*/  SYNCS.EXCH.64 URZ, [UR8+0x1f840], UR4 ;  /* 0x01f84004083f75b2 */ /* 0x0022a20008000100 */
[----:B------:R1:W3:Y:S01]  /*0250*/  SYNCS.EXCH.64 URZ, [UR8+0x1f848], UR6 ;  /* 0x01f84806083f75b2 */ /* 0x0002e20008000100 */
[----:B------:R-:W-:Y:S01]  /*0260*/  NOP ;  /* 0x0000000000007918 */ /* 0x000fe20000000000 */
.L_x_2:
[----:B------:R-:W4:Y:S01]  /*0270*/  SHFL.IDX PT, R0, R9, RZ, 0x1f ;  /* 0x00001fff09007589 */ /* 0x000f2200000e0000 */
[----:B------:R-:W-:Y:S01]  /*0280*/  NOP ;  /* 0x0000000000007918 */ /* 0x000fe20000000000 */
[----:B----4-:R-:W-:-:S13]  /*0290*/  ISETP.NE.AND P0, PT, R0, RZ, PT ;  /* 0x000000ff0000720c */ /* 0x010fda0003f05270 */
[----:B------:R-:W-:Y:S05]  /*02a0*/  @P0 BRA `(.L_x_3) ;  /* 0x0000000000580947 */ /* 0x000fea0003800000 */
[----:B-1----:R-:W1:Y:S01]  /*02b0*/  S2UR UR5, SR_CgaCtaId ;  /* 0x00000000000579c3 */ /* 0x002e620000008800 */
[----:B------:R-:W-:Y:S01]  /*02c0*/  UMOV UR4, 0x400 ;  /* 0x0000040000047882 */ /* 0x000fe20000000000 */
[----:B------:R-:W-:Y:S01]  /*02d0*/  UMOV UR6, 0x1 ;  /* 0x0000000100067882 */ /* 0x000fe20000000000 */
[----:B------:R-:W-:Y:S01]  /*02e0*/  UMOV UR7, 0x80 ;  /* 0x0000008000077882 */ /* 0x000fe20000000000 */
[----:B------:R-:W-:Y:S01]  /*02f0*/  ELECT P0, URZ, PT ;  /* 0x00000000003f782f */ /* 0x000fe20003800000 */
[----:B-1----:R-:W-:Y:S02]  /*0300*/  ULEA UR8, UR5, UR4, 0x18 ;  /* 0x0000000405087291 */ /* 0x002fe4000f8ec03f */
[----:B------:R-:W-:-:S04]  /*0310*/  UIADD3 UR4, -UR6, 0x100000, URZ ;  /* 0x0010000006047890 */ /* 0x000fc8000fffe13f */
[----:B------:R-:W-:Y:S02]  /*0320*/  USHF.L.U32 UR5, UR4, 0xb, URZ ;  /* 0x0000000b04057899 */ /* 0x000fe4000800063f */
[----:B------:R-:W-:Y:S02]  /*0330*/  USHF.L.U32 UR4, UR4, 0x1, URZ ;  /* 0x0000000104047899 */ /* 0x000fe4000800063f */
[----:B------:R-:W-:-:S04]  /*0340*/  UIADD3 UR6, -UR7, 0x100000, URZ ;  /* 0x0010000007067890 */ /* 0x000fc8000fffe13f */
[----:B------:R-:W-:Y:S02]  /*0350*/  USHF.L.U32 UR7, UR6, 0xb, URZ ;  /* 0x0000000b06077899 */ /* 0x000fe4000800063f */
[----:B------:R-:W-:Y:S01]  /*0360*/  USHF.L.U32 UR6, UR6, 0x1, URZ ;  /* 0x0000000106067899 */ /* 0x000fe2000800063f */
[----:B------:R-:W1:Y:S03]  /*0370*/  FENCE.VIEW.ASYNC.S ;  /* 0x00000000000073c6 */ /* 0x000e660000000000 */
[----:B-1----:R4:W1:Y:S08]  /*0380*/  SYNCS.EXCH.64 URZ, [UR8+0x1f800], UR4 ;  /* 0x01f80004083f75b2 */ /* 0x0028700008000100 */
[----:B------:R4:W1:Y:S01]  /*0390*/  SYNCS.EXCH.64 URZ, [UR8+0x1f820], UR6 ;  /* 0x01f82006083f75b2 */ /* 0x0008620008000100 */
[----:B------:R4:W1:Y:S01]  /*03a0*/  SYNCS.EXCH.64 URZ, [UR8+0x1f808], UR4 ;  /* 0x01f80804083f75b2 */ /* 0x0008620008000100 */
[----:B------:R4:W1:Y:S01]  /*03b0*/  SYNCS.EXCH.64 URZ, [UR8+0x1f828], UR6 ;  /* 0x01f82806083f75b2 */ /* 0x0008620008000100 */
[----:B------:R4:W1:Y:S01]  /*03c0*/  SYNCS.EXCH.64 URZ, [UR8+0x1f810], UR4 ;  /* 0x01f81004083f75b2 */ /* 0x0008620008000100 */
[----:B------:R4:W1:Y:S01]  /*03d0*/  SYNCS.EXCH.64 URZ, [UR8+0x1f830], UR6 ;  /* 0x01f83006083f75b2 */ /* 0x0008620008000100 */
[----:B------:R4:W1:Y:S01]  /*03e0*/  SYNCS.EXCH.64 URZ, [UR8+0x1f818], UR4 ;  /* 0x01f81804083f75b2 */ /* 0x0008620008000100 */
[----:B------:R4:W1:Y:S02]  /*03f0*/  SYNCS.EXCH.64 URZ, [UR8+0x1f838], UR6 ;  /* 0x01f83806083f75b2 */ /* 0x0008640008000100 */
[----:B----4-:R-:W-:Y:S01]  /*0400*/  NOP ;  /* 0x0000000000007918 */ /* 0x010fe20000000000 */
.L_x_3:
        /* <DEDUP_REMOVED lines=26> */
.L_x_4:
[----:B------:R-:W4:Y:S01]  /*05b0*/  SHFL.IDX PT, R9, R9, RZ, 0x1f ;  /* 0x00001fff09097589 */ /* 0x000f2200000e0000 */
[----:B------:R-:W-:Y:S02]  /*05c0*/  ELECT P0, URZ, PT ;  /* 0x00000000003f782f */ /* 0x000fe40003800000 */
[----:B------:R-:W-:Y:S01]  /*05d0*/  SHF.R.S32.HI R3, RZ, 0x1f, R16 ;  /* 0x0000001fff037819 */ /* 0x000fe20000011410 */
[----:B------:R-:W-:Y:S01]  /*05e0*/  NOP ;  /* 0x0000000000007918 */ /* 0x000fe20000000000 */
[----:B------:R-:W4:Y:S01]  /*05f0*/  S2UR UR52, SR_CTAID.Y ;  /* 0x00000000003479c3 */ /* 0x000f220000002600 */
[----:B------:R-:W-:Y:S01]  /*0600*/  BSSY B0, `(.L_x_5) ;  /* 0x0000049000007945 */ /* 0x000fe20003800000 */
[----:B------:R-:W-:Y:S01]  /*0610*/  LEA.HI R3, R3, R16, RZ, 0x7 ;  /* 0x0000001003037211 */ /* 0x000fe200078f38ff */
[----:B------:R-:W-:-:S03]  /*0620*/  IMAD.MOV.U32 R8, RZ, RZ, RZ ;  /* 0x000000ffff087224 */ /* 0x000fc600078e00ff */
[----:B------:R-:W-:Y:S02]  /*0630*/  LOP3.LUT R3, R3, 0xffffff80, RZ, 0xc0, !PT ;  /* 0xffffff8003037812 */ /* 0x000fe400078ec0ff */
[----:B------:R-:W4:Y:S03]  /*0640*/  S2UR UR53, SR_CTAID.Z ;  /* 0x00000000003579c3 */ /* 0x000f260000002700 */
[----:B------:R-:W-:-:S05]  /*0650*/  IMAD.IADD R0, R16, 0x1, -R3 ;  /* 0x0000000110007824 */ /* 0x000fca00078e0a03 */
[----:B-123--:R-:W-:Y:S01]  /*0660*/  BAR.SYNC.DEFER_BLOCKING 0x0 ;  /* 0x0000000000007b1d */ /* 0x00efe20000010000 */
[----:B----4-:R-:W-:-:S13]  /*0670*/  ISETP.EQ.AND P1, PT, R9, RZ, P0 ;  /* 0x000000ff0900720c */ /* 0x010fda0000722270 */
[----:B------:R-:W-:Y:S05]  /*0680*/  @!P1 BRA `(.L_x_6) ;  /* 0x0000000400009947 */ /* 0x000fea0003800000 */
[----:B------:R-:W1:Y:S01]  /*0690*/  S2R R3, SR_CgaCtaId ;  /* 0x0000000000037919 */ /* 0x000e620000008800 */
[----:B------:R-:W-:Y:S02]  /*06a0*/  MOV R2, 0x400 ;  /* 0x0000040000027802 */ /* 0x000fe40000000f00 */
[----:B------:R-:W-:Y:S02]  /*06b0*/  MOV R4, 0x1 ;  /* 0x0000000100047802 */ /* 0x000fe40000000f00 */
[----:B------:R-:W-:Y:S02]  /*06c0*/  ISETP.NE.AND P3, PT, R0, RZ, PT ;  /* 0x000000ff0000720c */ /* 0x000fe40003f65270 */
[----:B-1----:R-:W-:Y:S02]  /*06d0*/  LEA R3, R3, R2, 0x18 ;  /* 0x0000000203037211 */ /* 0x002fe400078ec0ff */
[----:B------:R-:W-:-:S04]  /*06e0*/  SHF.L.U32 R2, R4, 0x1f, RZ ;  /* 0x0000001f04027819 */ /* 0x000fc800000006ff */
[----:B------:R-:W1:Y:S02]  /*06f0*/  SYNCS.PHASECHK.TRANS64.TRYWAIT P2, [R3+URZ+0x1f848], R2 ;  /* 0x01f84802030075a7 */ /* 0x000e64000804017f */
[----:B-1----:R-:W-:Y:S05]  /*0700*/  @!P2 BRA `(.L_x_7) ;  /* 0x000001140028a947 */ /* 0x002fea0003800000 */
.L_x_82:
[----:B------:R-:W-:Y:S05]  /*0710*/  @P3 BRA `(.L_x_8) ;  /* 0x0000000000143947 */ /* 0x000fea0003800000 */
[----:B------:R-:W-:Y:S01]  /*0720*/  LOP3.LUT P2, RZ, R16, 0x1f, RZ, 0xc0, !PT ;  /* 0x0000001f10ff7812 */ /* 0x000fe2000784c0ff */
[----:B-1----:R-:W-:-:S04]  /*0730*/  IMAD.MOV.U32 R2, RZ, RZ, 0x3800 ;  /* 0x00003800ff027424 */ /* 0x002fc800078e00ff */
[----:B------:R2:W-:Y:S08]  /*0740*/  SYNCS.ARRIVE.TRANS64 RZ, [R3+URZ+0x1f840], R2 ;  /* 0x01f8400203ff79a7 */ /* 0x0005f0000800003f */
[----:B------:R-:W-:Y:S05]  /*0750*/  @!P2 BRA `(.L_x_8) ;  /* 0x000000000004a947 */ /* 0x000fea0003800000 */
[----:B------:R-:W-:Y:S01]  /*0760*/  BPT.TRAP 0x1 ;  /* 0x000000040000795c */ /* 0x000fe20000300000 */
.L_x_8:
[----:B------:R-:W3:Y:S01]  /*0770*/  S2UR UR11, SR_CTAID.X ;  /* 0x00000000000b79c3 */ /* 0x000ee20000002500 */
[----:B------:R-:W-:Y:S01]  /*0780*/  R2UR UR8, R3 ;  /* 0x00000000030872ca */ /* 0x000fe200000e0000 */
[----:B------:R-:W-:Y:S01]  /*0790*/  ULDC.64 UR4, c[0x0][0x198] ;  /* 0x0000660000047ab9 */ /* 0x000fe20000000a00 */
[----:B------:R-:W-:Y:S01]  /*07a0*/  UMOV UR6, 0x0 ;  /* 0x0000000000067882 */ /* 0x000fe20000000000 */
[----:B------:R-:W-:Y:S01]  /*07b0*/  UIADD3 UR4, UP0, UR4, 0xf0, URZ ;  /* 0x000000f004047890 */ /* 0x000fe2000ff1e03f */
[----:B------:R-:W-:Y:S01]  /*07c0*/  UMOV UR7, 0x10000000 ;  /* 0x1000000000077882 */ /* 0x000fe20000000000 */
[----:B------:R-:W-:Y:S02]  /*07d0*/  UMOV UR10, URZ ;  /* 0x0000003f000a7c82 */ /* 0x000fe40008000000 */
[----:B------:R-:W-:Y:S01]  /*07e0*/  UIADD3.X UR5, URZ, UR5, URZ, UP0, !UPT ;  /* 0x000000053f057290 */ /* 0x000fe200087fe43f */
[----:B------:R-:W-:Y:S01]  /*07f0*/  UMOV UR12, UR52 ;  /* 0x00000034000c7c82 */ /* 0x000fe20008000000 */
[----:B------:R-:W-:Y:S01]  /*0800*/  UMOV UR13, UR53 ;  /* 0x00000035000d7c82 */ /* 0x000fe20008000000 */
[----:B------:R-:W-:Y:S01]  /*0810*/  UMOV UR50, 0x10 ;  /* 0x0000001000327882 */ /* 0x000fe20000000000 */
[----:B------:R-:W-:-:S02]  /*0820*/  UMOV UR42, 0x20 ;  /* 0x00000020002a7882 */ /* 0x000fc40000000000 */
[----:B------:R-:W-:Y:S02]  /*0830*/  UIADD3 UR9, UR8, 0x1f840, URZ ;  /* 0x0001f84008097890 */ /* 0x000fe4000fffe03f */
[----:B------:R-:W-:Y:S02]  /*0840*/  UIADD3 UR48, UR8, 0x800, URZ ;  /* 0x0000080008307890 */ /* 0x000fe4000fffe03f */
[----:B------:R-:W-:Y:S02]  /*0850*/  UIADD3 UR40, UR8, 0x1000, URZ ;  /* 0x0000100008287890 */ /* 0x000fe4000fffe03f */
[----:B------:R-:W-:Y:S02]  /*0860*/  UIADD3 UR32, UR8, 0x1800, URZ ;  /* 0x0000180008207890 */ /* 0x000fe4000fffe03f */
[----:B------:R-:W-:Y:S02]  /*0870*/  UIADD3 UR24, UR8, 0x2000, URZ ;  /* 0x0000200008187890 */ /* 0x000fe4000fffe03f */
[----:B---3--:R-:W-:-:S02]  /*0880*/  USHF.L.U32 UR11, UR11, 0x6, URZ ;  /* 0x000000060b0b7899 */ /* 0x008fc4000800063f */
[----:B------:R-:W-:Y:S01]  /*0890*/  UIADD3 UR16, UR8, 0x2800, URZ ;  /* 0x0000280008107890 */ /* 0x000fe2000fffe03f */
[----:B------:R-:W-:Y:S01]  /*08a0*/  UMOV UR49, UR9 ;  /* 0x0000000900317c82 */ /* 0x000fe20008000000 */
[----:B------:R-:W-:Y:S01]  /*08b0*/  UMOV UR44, UR52 ;  /* 0x00000034002c7c82 */ /* 0x000fe20008000000 */
[----:B------:R-:W-:Y:S02]  /*08c0*/  UMOV UR45, UR53 ;  /* 0x00000035002d7c82 */ /* 0x000fe40008000000 */
[----:B------:R-:W-:Y:S01]  /*08d0*/  UMOV UR51, UR11 ;  /* 0x0000000b00337c82 */ /* 0x000fe20008000000 */
[----:B------:R-:W-:Y:S01]  /*08e0*/  UMOV UR41, UR9 ;  /* 0x0000000900297c82 */ /* 0x000fe20008000000 */
[----:B------:R3:W-:Y:S01]  /*08f0*/  UTMALDG.4D [UR8], [UR4], desc[UR6] ;  /* 0x00000608040075b4 */ /* 0x0007e20008019000 */
[----:B------:R-:W-:Y:S01]  /*0900*/  UMOV UR43, UR11 ;  /* 0x0000000b002b7c82 */ /* 0x000fe20008000000 */
[----:B------:R-:W-:Y:S01]  /*0910*/  UMOV UR34, 0x30 ;  /* 0x0000003000227882 */ /* 0x000fe20000000000 */
[----:B------:R-:W-:Y:S01]  /*0920*/  UMOV UR36, UR52 ;  /* 0x0000003400247c82 */ /* 0x000fe20008000000 */
[----:B------:R-:W-:Y:S01]  /*0930*/  UMOV UR37, UR53 ;  /* 0x0000003500257c82 */ /* 0x000fe20008000000 */
[----:B------:R-:W-:Y:S01]  /*0940*/  UMOV UR33, UR9 ;  /* 0x0000000900217c82 */ /* 0x000fe20008000000 */
[----:B------:R-:W-:Y:S01]  /*0950*/  UMOV UR35, UR11 ;  /* 0x0000000b00237c82 */ /* 0x000fe20008000000 */
[----:B------:R-:W-:Y:S01]  /*0960*/  UMOV UR26, 0x40 ;  /* 0x00000040001a7882 */ /* 0x000fe20000000000 */
[----:B------:R4:W-:Y:S01]  /*0970*/  UTMALDG.4D [UR48], [UR4], desc[UR6] ;  /* 0x00000630040075b4 */ /* 0x0009e20008019000 */
[----:B------:R-:W-:Y:S01]  /*0980*/  UMOV UR28, UR52 ;  /* 0x00000034001c7c82 */ /* 0x000fe20008000000 */
[----:B------:R-:W-:Y:S01]  /*0990*/  UMOV UR29, UR53 ;  /* 0x00000035001d7c82 */ /* 0x000fe20008000000 */
[----:B------:R-:W-:Y:S01]  /*09a0*/  UMOV UR25, UR9 ;  /* 0x0000000900197c82 */ /* 0x000fe20008000000 */
[----:B------:R-:W-:Y:S01]  /*09b0*/  UMOV UR27, UR11 ;  /* 0x0000000b001b7c82 */ /* 0x000fe20008000000 */
[----:B------:R-:W-:Y:S01]  /*09c0*/  UMOV UR18, 0x50 ;  /* 0x0000005000127882 */ /* 0x000fe20000000000 */
[----:B------:R-:W-:Y:S01]  /*09d0*/  UMOV UR20, UR52 ;  /* 0x0000003400147c82 */ /* 0x000fe20008000000 */
[----:B------:R-:W-:Y:S01]  /*09e0*/  UMOV UR21, UR53 ;  /* 0x0000003500157c82 */ /* 0x000fe20008000000 */
[----:B------:R4:W-:Y:S01]  /*09f0*/  UTMALDG.4D [UR40], [UR4], desc[UR6] ;  /* 0x00000628040075b4 */ /* 0x0009e20008019000 */
[----:B------:R-:W-:Y:S01]  /*0a00*/  UMOV UR17, UR9 ;  /* 0x0000000900117c82 */ /* 0x000fe20008000000 */
[----:B------:R-:W-:Y:S01]  /*0a10*/  UMOV UR19, UR11 ;  /* 0x0000000b00137c82 */ /* 0x000fe20008000000 */
[----:B------:R4:W-:Y:S01]  /*0a20*/  UTMALDG.4D [UR32], [UR4], desc[UR6] ;  /* 0x00000620040075b4 */ /* 0x0009e20008019000 */
[----:B---3--:R-:W-:Y:S01]  /*0a30*/  UIADD3 UR8, UR8, 0x3000, URZ ;  /* 0x0000300008087890 */ /* 0x008fe2000fffe03f */
[----:B------:R-:W-:Y:S01]  /*0a40*/  UMOV UR10, 0x60 ;  /* 0x00000060000a7882 */ /* 0x000fe20000000000 */
[----:B------:R4:W-:Y:S01]  /*0a50*/  UTMALDG.4D [UR24], [UR4], desc[UR6] ;  /* 0x00000618040075b4 */ /* 0x0009e20008019000 */
[----:B------:R4:W-:Y:S06]  /*0a60*/  UTMALDG.4D [UR16], [UR4], desc[UR6] ;  /* 0x00000610040075b4 */ /* 0x0009ec0008019000 */
[----:B------:R4:W-:Y:S02]  /*0a70*/  UTMALDG.4D [UR8], [UR4], desc[UR6] ;  /* 0x00000608040075b4 */ /* 0x0009e40008019000 */
[----:B----4-:R-:W-:Y:S01]  /*0a80*/  NOP ;  /* 0x0000000000007918 */ /* 0x010fe20000000000 */
.L_x_6:
[----:B------:R-:W-:Y:S05]  /*0a90*/  BSYNC B0 ;  /* 0x0000000000007941 */ /* 0x000fea0003800000 */
.L_x_5:
[----:B------:R-:W3:Y:S01]  /*0aa0*/  LDC R10, c[0x0][0x28c] ;  /* 0x0000a300ff0a7b82 */ /* 0x000ee20000000800 */
[----:B------:R-:W-:Y:S01]  /*0ab0*/  BSSY B0, `(.L_x_9) ;  /* 0x000011b000007945 */ /* 0x000fe20003800000 */
[----:B------:R-:W-:Y:S01]  /*0ac0*/  MOV R6, 0x1 ;  /* 0x0000000100067802 */ /* 0x000fe20000000f00 */
[----:B------:R-:W-:Y:S02]  /*0ad0*/  IMAD.MOV.U32 R4, RZ, RZ, 0x1 ;  /* 0x00000001ff047424 */ /* 0x000fe400078e00ff */
[----:B------:R-:W-:Y:S02]  /*0ae0*/  IMAD.MOV.U32 R5, RZ, RZ, RZ ;  /* 0x000000ffff057224 */ /* 0x000fe400078e00ff */
[----:B---3--:R-:W-:-:S05]  /*0af0*/  VIADD R151, R10, 0x7f ;  /* 0x0000007f0a977836 */ /* 0x008fca0000000000 */
[----:B-12---:R-:W-:-:S04]  /*0b00*/  SHF.R.S32.HI R2, RZ, 0x1f, R151 ;  /* 0x0000001fff027819 */ /* 0x006fc80000011497 */
[----:B------:R-:W-:-:S04]  /*0b10*/  LEA.HI R151, R2, R151, RZ, 0x7 ;  /* 0x0000009702977211 */ /* 0x000fc800078f38ff */
[----:B------:R-:W-:-:S04]  /*0b20*/  SHF.R.S32.HI R7, RZ, 0x7, R151 ;  /* 0x00000007ff077819 */ /* 0x000fc80000011497 */
[----:B------:R-:W-:Y:S01]  /*0b30*/  SHF.L.U32 R7, R7, 0x1, RZ ;  /* 0x0000000107077819 */ /* 0x000fe200000006ff */
[----:B------:R-:W-:Y:S06]  /*0b40*/  @!P1 BRA `(.L_x_10) ;  /* 0x0000001000449947 */ /* 0x000fec0003800000 */
[----:B------:R-:W-:Y:S01]  /*0b50*/  ISETP.GE.AND P1, PT, R10, 0x1, PT ;  /* 0x000000010a00780c */ /* 0x000fe20003f26270 */
[----:B------:R-:W-:Y:S01]  /*0b60*/  IMAD.MOV.U32 R8, RZ, RZ, RZ ;  /* 0x000000ffff087224 */ /* 0x000fe200078e00ff */
[----:B------:R-:W-:Y:S01]  /*0b70*/  LOP3.LUT R12, R16, 0x1f, RZ, 0xc0, !PT ;  /* 0x0000001f100c7812 */ /* 0x000fe200078ec0ff */
[----:B------:R-:W-:-:S10]  /*0b80*/  IMAD.MOV.U32 R5, RZ, RZ, RZ ;  /* 0x000000ffff057224 */ /* 0x000fd400078e00ff */
        /* <DEDUP_REMOVED lines=9> */
.L_x_83:
[----:B------:R-:W-:Y:S01]  /*0c20*/  IMAD.MOV.U32 R5, RZ, RZ, 0x1 ;  /* 0x00000001ff057424 */ /* 0x000fe200078e00ff */
[----:B------:R-:W-:Y:S06]  /*0c30*/  @P2 BRA `(.L_x_13) ;  /* 0x0000000000142947 */ /* 0x000fec0003800000 */
[----:B------:R-:W-:Y:S01]  /*0c40*/  ISETP.NE.AND P1, PT, R12, RZ, PT ;  /* 0x000000ff0c00720c */ /* 0x000fe20003f25270 */
[----:B-1----:R-:W-:-:S04]  /*0c50*/  IMAD.MOV.U32 R2, RZ, RZ, 0x7000 ;  /* 0x00007000ff027424 */ /* 0x002fc800078e00ff */
[----:B------:R2:W-:Y:S08]  /*0c60*/  SYNCS.ARRIVE.TRANS64 RZ, [R3+URZ+0x1f800], R2 ;  /* 0x01f8000203ff79a7 */ /* 0x0005f0000800003f */
[----:B------:R-:W-:Y:S05]  /*0c70*/  @!P1 BRA `(.L_x_13) ;  /* 0x0000000000049947 */ /* 0x000fea0003800000 */
[----:B------:R-:W-:Y:S01]  /*0c80*/  BPT.TRAP 0x1 ;  /* 0x000000040000795c */ /* 0x000fe20000300000 */
.L_x_13:
[----:B------:R-:W-:Y:S01]  /*0c90*/  R2UR UR14, R3 ;  /* 0x00000000030e72ca */ /* 0x000fe200000e0000 */
[----:B------:R-:W3:Y:S01]  /*0ca0*/  S2R R11, SR_CgaCtaId ;  /* 0x00000000000b7919 */ /* 0x000ee20000008800 */
[----:B------:R-:W-:Y:S01]  /*0cb0*/  ULDC.64 UR4, c[0x0][0x198] ;  /* 0x0000660000047ab9 */ /* 0x000fe20000000a00 */
[----:B------:R-:W-:Y:S01]  /*0cc0*/  UMOV UR27, URZ ;  /* 0x0000003f001b7c82 */ /* 0x000fe20008000000 */
[----:B------:R-:W-:Y:S01]  /*0cd0*/  UIADD3 UR4, UP0, UR4, 0x1f0, URZ ;  /* 0x000001f004047890 */ /* 0x000fe2000ff1e03f */
[----:B-12---:R-:W-:Y:S01]  /*0ce0*/  MOV R2, 0x400 ;  /* 0x0000040000027802 */ /* 0x006fe20000000f00 */
[----:B------:R-:W-:Y:S01]  /*0cf0*/  UMOV UR6, 0x0 ;  /* 0x0000000000067882 */ /* 0x000fe20000000000 */
[----:B------:R-:W-:Y:S01]  /*0d00*/  UMOV UR7, 0x10000000 ;  /* 0x1000000000077882 */ /* 0x000fe20000000000 */
[----:B------:R-:W-:Y:S01]  /*0d10*/  UIADD3.X UR5, URZ, UR5, URZ, UP0, !UPT ;  /* 0x000000053f057290 */ /* 0x000fe200087fe43f */
[----:B------:R-:W-:Y:S01]  /*0d20*/  MOV R3, 0x1 ;  /* 0x0000000100037802 */ /* 0x000fe20000000f00 */
[----:B------:R-:W-:Y:S01]  /*0d30*/  UMOV UR26, URZ ;  /* 0x0000003f001a7c82 */ /* 0x000fe20008000000 */
[----:B------:R-:W-:Y:S01]  /*0d40*/  UMOV UR28, UR52 ;  /* 0x00000034001c7c82 */ /* 0x000fe20008000000 */
[----:B------:R-:W-:Y:S01]  /*0d50*/  UMOV UR29, UR53 ;  /* 0x00000035001d7c82 */ /* 0x000fe20008000000 */
[----:B------:R-:W-:Y:S01]  /*0d60*/  UIADD3 UR24, UR14, 0x3800, URZ ;  /* 0x000038000e187890 */ /* 0x000fe2000fffe03f */
[----:B------:R-:W-:Y:S01]  /*0d70*/  SHF.L.U32 R3, R3, 0x1f, RZ ;  /* 0x0000001f03037819 */ /* 0x000fe200000006ff */
[----:B------:R-:W-:Y:S01]  /*0d80*/  UIADD3 UR25, UR14, 0x1f800, URZ ;  /* 0x0001f8000e197890 */ /* 0x000fe2000fffe03f */
[----:B------:R-:W-:Y:S01]  /*0d90*/  ISETP.NE.AND P2, PT, R0, RZ, PT ;  /* 0x000000ff0000720c */ /* 0x000fe20003f45270 */
[----:B------:R-:W-:Y:S01]  /*0da0*/  UIADD3 UR8, UR14, 0x4800, URZ ;  /* 0x000048000e087890 */ /* 0x000fe2000fffe03f */
[----:B------:R-:W-:Y:S01]  /*0db0*/  UMOV UR10, 0x10 ;  /* 0x00000010000a7882 */ /* 0x000fe20000000000 */
[----:B------:R-:W-:Y:S01]  /*0dc0*/  UMOV UR12, UR52 ;  /* 0x00000034000c7c82 */ /* 0x000fe20008000000 */
[----:B------:R-:W-:Y:S01]  /*0dd0*/  UMOV UR13, UR53 ;  /* 0x00000035000d7c82 */ /* 0x000fe20008000000 */
[----:B------:R-:W-:Y:S01]  /*0de0*/  UMOV UR11, UR27 ;  /* 0x0000001b000b7c82 */ /* 0x000fe20008000000 */
[----:B------:R-:W-:-:S02]  /*0df0*/  UMOV UR9, UR25 ;  /* 0x0000001900097c82 */ /* 0x000fc40008000000 */
[----:B------:R1:W-:Y:S01]  /*0e00*/  UTMALDG.4D [UR24], [UR4], desc[UR6] ;  /* 0x00000618040075b4 */ /* 0x0003e20008019000 */
[----:B------:R-:W-:Y:S01]  /*0e10*/  UIADD3 UR16, UR14, 0x5800, URZ ;  /* 0x000058000e107890 */ /* 0x000fe2000fffe03f */
[----:B------:R-:W-:Y:S01]  /*0e20*/  UMOV UR18, 0x20 ;  /* 0x0000002000127882 */ /* 0x000fe20000000000 */
[----:B------:R-:W-:Y:S01]  /*0e30*/  UMOV UR20, UR52 ;  /* 0x0000003400147c82 */ /* 0x000fe20008000000 */
[----:B------:R-:W-:Y:S01]  /*0e40*/  UMOV UR21, UR53 ;  /* 0x0000003500157c82 */ /* 0x000fe20008000000 */
[----:B------:R-:W-:Y:S01]  /*0e50*/  UMOV UR19, UR27 ;  /* 0x0000001b00137c82 */ /* 0x000fe20008000000 */
[----:B------:R-:W-:Y:S01]  /*0e60*/  UMOV UR17, UR25 ;  /* 0x0000001900117c82 */ /* 0x000fe20008000000 */
[----:B------:R2:W-:Y:S01]  /*0e70*/  UTMALDG.4D [UR8], [UR4], desc[UR6] ;  /* 0x00000608040075b4 */ /* 0x0005e20008019000 */
[----:B---3--:R-:W-:-:S05]  /*0e80*/  LEA R4, R11, R2, 0x18 ;  /* 0x000000020b047211 */ /* 0x008fca00078ec0ff */
[----:B------:R-:W-:Y:S01]  /*0e90*/  IMAD R2, R5, 0x8, R4 ;  /* 0x0000000805027824 */ /* 0x000fe200078e0204 */
[----:B------:R3:W-:Y:S01]  /*0ea0*/  UTMALDG.4D [UR16], [UR4], desc[UR6] ;  /* 0x00000610040075b4 */ /* 0x0007e20008019000 */
[----:B-1----:R-:W-:Y:S01]  /*0eb0*/  UIADD3 UR24, UR14, 0x7800, URZ ;  /* 0x000078000e187890 */ /* 0x002fe2000fffe03f */
[----:B------:R-:W-:Y:S01]  /*0ec0*/  UMOV UR26, 0x40 ;  /* 0x00000040001a7882 */ /* 0x000fe20000000000 */
[----:B--2---:R-:W-:Y:S01]  /*0ed0*/  UIADD3 UR8, UR14, 0x6800, URZ ;  /* 0x000068000e087890 */ /* 0x004fe2000fffe03f */
[----:B------:R-:W-:Y:S01]  /*0ee0*/  UMOV UR10, 0x30 ;  /* 0x00000030000a7882 */ /* 0x000fe20000000000 */
[----:B---3--:R-:W-:-:S07]  /*0ef0*/  UIADD3 UR16, UR14, 0x8800, URZ ;  /* 0x000088000e107890 */ /* 0x008fce000fffe03f */
[----:B------:R1:W-:Y:S01]  /*0f00*/  UTMALDG.4D [UR8], [UR4], desc[UR6] ;  /* 0x00000608040075b4 */ /* 0x0003e20008019000 */
[----:B------:R-:W-:Y:S01]  /*0f10*/  UMOV UR18, 0x50 ;  /* 0x0000005000127882 */ /* 0x000fe20000000000 */
[----:B------:R2:W-:Y:S01]  /*0f20*/  UTMALDG.4D [UR24], [UR4], desc[UR6] ;  /* 0x00000618040075b4 */ /* 0x0005e20008019000 */
[----:B------:R2:W-:Y:S01]  /*0f30*/  UTMALDG.4D [UR16], [UR4], desc[UR6] ;  /* 0x00000610040075b4 */ /* 0x0005e20008019000 */
[----:B-1----:R-:W-:Y:S01]  /*0f40*/  UIADD3 UR8, UR14, 0x9800, URZ ;  /* 0x000098000e087890 */ /* 0x002fe2000fffe03f */
[----:B------:R-:W-:-:S08]  /*0f50*/  UMOV UR10, 0x60 ;  /* 0x00000060000a7882 */ /* 0x000fd00000000000 */
[----:B------:R2:W-:Y:S01]  /*0f60*/  UTMALDG.4D [UR8], [UR4], desc[UR6] ;  /* 0x00000608040075b4 */ /* 0x0005e20008019000 */
[----:B------:R-:W1:Y:S02]  /*0f70*/  SYNCS.PHASECHK.TRANS64.TRYWAIT P1, [R2+URZ+0x1f820], R3 ;  /* 0x01f82003020075a7 */ /* 0x000e64000802017f */
[----:B-12---:R-:W-:Y:S05]  /*0f80*/  @!P1 BRA `(.L_x_14) ;  /* 0x0000010c00309947 */ /* 0x006fea0003800000 */
.L_x_84:
[----:B------:R-:W-:Y:S01]  /*0f90*/  IMAD.MOV.U32 R8, RZ, RZ, 0x1 ;  /* 0x00000001ff087424 */ /* 0x000fe200078e00ff */
[----:B------:R-:W-:Y:S06]  /*0fa0*/  @P2 BRA `(.L_x_15) ;  /* 0x0000000000142947 */ /* 0x000fec0003800000 */
[----:B------:R-:W-:Y:S02]  /*0fb0*/  ISETP.NE.AND P1, PT, R12, RZ, PT ;  /* 0x000000ff0c00720c */ /* 0x000fe40003f25270 */
[----:B-1----:R-:W-:-:S04]  /*0fc0*/  MOV R3, 0x7000 ;  /* 0x0000700000037802 */ /* 0x002fc80000000f00 */
[----:B------:R2:W-:Y:S07]  /*0fd0*/  SYNCS.ARRIVE.TRANS64 RZ, [R2+URZ+0x1f800], R3 ;  /* 0x01f8000302ff79a7 */ /* 0x0005ee000800003f */
[----:B------:R-:W-:Y:S05]  /*0fe0*/  @!P1 BRA `(.L_x_15) ;  /* 0x0000000000049947 */ /* 0x000fea0003800000 */
[----:B------:R-:W-:Y:S01]  /*0ff0*/  BPT.TRAP 0x1 ;  /* 0x000000040000795c */ /* 0x000fe20000300000 */
.L_x_15:
[C---:B------:R-:W-:Y:S01]  /*1000*/  IMAD R4, R5.reuse, 0x7000, R4 ;  /* 0x0000700005047824 */ /* 0x040fe200078e0204 */
[----:B------:R-:W-:Y:S01]  /*1010*/  R2UR UR41, R2 ;  /* 0x00000000022972ca */ /* 0x000fe200000e0000 */
[----:B------:R-:W-:Y:S01]  /*1020*/  ULDC.64 UR4, c[0x0][0x198] ;  /* 0x0000660000047ab9 */ /* 0x000fe20000000a00 */
[----:B------:R-:W-:Y:S01]  /*1030*/  UMOV UR43, URZ ;  /* 0x0000003f002b7c82 */ /* 0x000fe20008000000 */
[----:B------:R-:W-:Y:S01]  /*1040*/  UIADD3 UR4, UP0, UR4, 0x2f0, URZ ;  /* 0x000002f004047890 */ /* 0x000fe2000ff1e03f */
[----:B------:R-:W-:Y:S01]  /*1050*/  R2UR UR14, R4 ;  /* 0x00000000040e72ca */ /* 0x000fe200000e0000 */
[----:B------:R-:W-:Y:S01]  /*1060*/  UMOV UR6, 0x0 ;  /* 0x0000000000067882 */ /* 0x000fe20000000000 */
[----:B------:R-:W-:Y:S01]  /*1070*/  UMOV UR7, 0x10000000 ;  /* 0x1000000000077882 */ /* 0x000fe20000000000 */
[----:B------:R-:W-:Y:S01]  /*1080*/  UIADD3.X UR5, URZ, UR5, URZ, UP0, !UPT ;  /* 0x000000053f057290 */ /* 0x000fe200087fe43f */
[----:B------:R-:W-:Y:S01]  /*1090*/  VIADD R5, R5, 0x1 ;  /* 0x0000000105057836 */ /* 0x000fe20000000000 */
[----:B------:R-:W-:Y:S01]  /*10a0*/  UMOV UR42, URZ ;  /* 0x0000003f002a7c82 */ /* 0x000fe20008000000 */
[----:B------:R-:W-:Y:S01]  /*10b0*/  UMOV UR44, UR52 ;  /* 0x00000034002c7c82 */ /* 0x000fe20008000000 */
[----:B------:R-:W-:Y:S01]  /*10c0*/  UMOV UR45, UR53 ;  /* 0x00000035002d7c82 */ /* 0x000fe20008000000 */
[----:B------:R-:W-:Y:S01]  /*10d0*/  UMOV UR34, 0x10 ;  /* 0x0000001000227882 */ /* 0x000fe20000000000 */
[----:B------:R-:W-:Y:S01]  /*10e0*/  UIADD3 UR41, UR41, 0x1f800, URZ ;  /* 0x0001f80029297890 */ /* 0x000fe2000fffe03f */
[----:B------:R-:W-:Y:S01]  /*10f0*/  UMOV UR36, UR52 ;  /* 0x0000003400247c82 */ /* 0x000fe20008000000 */
[----:B------:R-:W-:-:S02]  /*1100*/  UMOV UR37, UR53 ;  /* 0x0000003500257c82 */ /* 0x000fc40008000000 */
[----:B------:R-:W-:Y:S02]  /*1110*/  UIADD3 UR40, UR14, 0x3800, URZ ;  /* 0x000038000e287890 */ /* 0x000fe4000fffe03f */
[----:B------:R-:W-:Y:S02]  /*1120*/  UIADD3 UR32, UR14, 0x4800, URZ ;  /* 0x000048000e207890 */ /* 0x000fe4000fffe03f */
[----:B------:R-:W-:Y:S01]  /*1130*/  UIADD3 UR8, UR14, 0x5800, URZ ;  /* 0x000058000e087890 */ /* 0x000fe2000fffe03f */
[----:B------:R-:W-:Y:S01]  /*1140*/  UMOV UR35, UR43 ;  /* 0x0000002b00237c82 */ /* 0x000fe20008000000 */
[----:B------:R-:W-:Y:S01]  /*1150*/  UMOV UR33, UR41 ;  /* 0x0000002900217c82 */ /* 0x000fe20008000000 */
[----:B------:R-:W-:Y:S01]  /*1160*/  UMOV UR10, 0x20 ;  /* 0x00000020000a7882 */ /* 0x000fe20000000000 */
[----:B------:R-:W-:Y:S01]  /*1170*/  UMOV UR12, UR52 ;  /* 0x00000034000c7c82 */ /* 0x000fe20008000000 */
[----:B------:R-:W-:Y:S01]  /*1180*/  UMOV UR13, UR53 ;  /* 0x00000035000d7c82 */ /* 0x000fe20008000000 */
[----:B------:R-:W-:Y:S01]  /*1190*/  UMOV UR11, UR43 ;  /* 0x0000002b000b7c82 */ /* 0x000fe20008000000 */
[----:B------:R-:W-:Y:S01]  /*11a0*/  UMOV UR9, UR41 ;  /* 0x0000002900097c82 */ /* 0x000fe20008000000 */
[----:B------:R-:W-:Y:S01]  /*11b0*/  UTMALDG.4D [UR40], [UR4], desc[UR6] ;  /* 0x00000628040075b4 */ /* 0x000fe20008019000 */
[----:B------:R-:W-:-:S02]  /*11c0*/  UIADD3 UR24, UR14, 0x6800, URZ ;  /* 0x000068000e187890 */ /* 0x000fc4000fffe03f */
[----:B------:R-:W-:Y:S02]  /*11d0*/  UIADD3 UR48, UR14, 0x7800, URZ ;  /* 0x000078000e307890 */ /* 0x000fe4000fffe03f */
[----:B------:R-:W-:Y:S01]  /*11e0*/  UIADD3 UR16, UR14, 0x8800, URZ ;  /* 0x000088000e107890 */ /* 0x000fe2000fffe03f */
[----:B------:R-:W-:Y:S01]  /*11f0*/  UMOV UR26, 0x30 ;  /* 0x00000030001a7882 */ /* 0x000fe20000000000 */
[----:B------:R-:W-:Y:S01]  /*1200*/  UTMALDG.4D [UR32], [UR4], desc[UR6] ;  /* 0x00000620040075b4 */ /* 0x000fe20008019000 */
        /* <DEDUP_REMOVED lines=8> */
[----:B------:R-:W-:Y:S01]  /*1290*/  UMOV UR18, 0x50 ;  /* 0x0000005000127882 */ /* 0x000fe20000000000 */
[----:B------:R-:W-:Y:S01]  /*12a0*/  UMOV UR20, UR52 ;  /* 0x0000003400147c82 */ /* 0x000fe20008000000 */
[----:B------:R-:W-:Y:S01]  /*12b0*/  UMOV UR21, UR53 ;  /* 0x0000003500157c82 */ /* 0x000fe20008000000 */
[----:B------:R-:W-:Y:S01]  /*12c0*/  UMOV UR19, UR43 ;  /* 0x0000002b00137c82 */ /* 0x000fe20008000000 */
[----:B------:R-:W-:Y:S01]  /*12d0*/  UMOV UR17, UR41 ;  /* 0x0000002900117c82 */ /* 0x000fe20008000000 */
[----:B------:R4:W-:Y:S01]  /*12e0*/  UTMALDG.4D [UR24], [UR4], desc[UR6] ;  /* 0x00000618040075b4 */ /* 0x0009e20008019000 */
[----:B------:R4:W-:Y:S01]  /*12f0*/  UTMALDG.4D [UR48], [UR4], desc[UR6] ;  /* 0x00000630040075b4 */ /* 0x0009e20008019000 */
[----:B------:R4:W-:Y:S01]  /*1300*/  UTMALDG.4D [UR16], [UR4], desc[UR6] ;  /* 0x00000610040075b4 */ /* 0x0009e20008019000 */
[----:B---3--:R-:W-:Y:S01]  /*1310*/  UIADD3 UR8, UR14, 0x9800, URZ ;  /* 0x000098000e087890 */ /* 0x008fe2000fffe03f */
[----:B------:R-:W-:-:S08]  /*1320*/  UMOV UR10, 0x60 ;  /* 0x00000060000a7882 */ /* 0x000fd00000000000 */
[----:B------:R4:W-:Y:S02]  /*1330*/  UTMALDG.4D [UR8], [UR4], desc[UR6] ;  /* 0x00000608040075b4 */ /* 0x0009e40008019000 */
[----:B----4-:R-:W-:Y:S01]  /*1340*/  NOP ;  /* 0x0000000000007918 */ /* 0x010fe20000000000 */
.L_x_11:
[----:B------:R-:W-:Y:S01]  /*1350*/  ISETP.GE.AND P1, PT, R10, 0x81, PT ;  /* 0x000000810a00780c */ /* 0x000fe20003f26270 */
[----:B------:R-:W-:-:S12]  /*1360*/  IMAD.MOV.U32 R4, RZ, RZ, 0x1 ;  /* 0x00000001ff047424 */ /* 0x000fd800078e00ff */
[----:B------:R-:W-:Y:S05]  /*1370*/  @!P1 BRA `(.L_x_16) ;  /* 0x0000000800349947 */ /* 0x000fea0003800000 */
[----:B-12---:R-:W1:Y:S01]  /*1380*/  S2R R3, SR_CgaCtaId ;  /* 0x0000000000037919 */ /* 0x006e620000008800 */
[----:B------:R-:W-:Y:S02]  /*1390*/  MOV R2, 0x400 ;  /* 0x0000040000027802 */ /* 0x000fe40000000f00 */
[----:B------:R-:W-:Y:S02]  /*13a0*/  MOV R4, 0x1 ;  /* 0x0000000100047802 */ /* 0x000fe40000000f00 */
[----:B------:R-:W-:Y:S02]  /*13b0*/  ISETP.NE.AND P2, PT, R0, RZ, PT ;  /* 0x000000ff0000720c */ /* 0x000fe40003f45270 */
[----:B------:R-:W-:Y:S02]  /*13c0*/  SHF.L.U32 R4, R4, 0x1f, RZ ;  /* 0x0000001f04047819 */ /* 0x000fe400000006ff */
[----:B-1----:R-:W-:-:S05]  /*13d0*/  LEA R2, R3, R2, 0x18 ;  /* 0x0000000203027211 */ /* 0x002fca00078ec0ff */
[----:B------:R-:W-:-:S04]  /*13e0*/  IMAD R3, R5, 0x8, R2 ;  /* 0x0000000805037824 */ /* 0x000fc800078e0202 */
[----:B------:R-:W1:Y:S02]  /*13f0*/  SYNCS.PHASECHK.TRANS64.TRYWAIT P1, [R3+URZ+0x1f820], R4 ;  /* 0x01f82004030075a7 */ /* 0x000e64000802017f */
[----:B-1----:R-:W-:Y:S05]  /*1400*/  @!P1 BRA `(.L_x_17) ;  /* 0x0000010800249947 */ /* 0x002fea0003800000 */
.L_x_85:
[----:B------:R-:W-:Y:S05]  /*1410*/  @P2 BRA `(.L_x_18) ;  /* 0x0000000000142947 */ /* 0x000fea0003800000 */
[----:B------:R-:W-:Y:S01]  /*1420*/  ISETP.NE.AND P1, PT, R12, RZ, PT ;  /* 0x000000ff0c00720c */ /* 0x000fe20003f25270 */
[----:B-1----:R-:W-:-:S04]  /*1430*/  IMAD.MOV.U32 R4, RZ, RZ, 0x7000 ;  /* 0x00007000ff047424 */ /* 0x002fc800078e00ff */
[----:B------:R2:W-:Y:S08]  /*1440*/  SYNCS.ARRIVE.TRANS64 RZ, [R3+URZ+0x1f800], R4 ;  /* 0x01f8000403ff79a7 */ /* 0x0005f0000800003f */
[----:B------:R-:W-:Y:S05]  /*1450*/  @!P1 BRA `(.L_x_18) ;  /* 0x0000000000049947 */ /* 0x000fea0003800000 */
[----:B------:R-:W-:Y:S01]  /*1460*/  BPT.TRAP 0x1 ;  /* 0x000000040000795c */ /* 0x000fe20000300000 */
.L_x_18:
[----:B------:R-:W-:Y:S01]  /*1470*/  IMAD R2, R5, 0x7000, R2 ;  /* 0x0000700005027824 */ /* 0x000fe200078e0202 */
[----:B------:R-:W3:Y:S01]  /*1480*/  S2R R11, SR_CgaCtaId ;  /* 0x00000000000b7919 */ /* 0x000ee20000008800 */
[----:B------:R-:W-:Y:S01]  /*1490*/  R2UR UR33, R3 ;  /* 0x00000000032172ca */ /* 0x000fe200000e0000 */
[----:B------:R-:W-:Y:S01]  /*14a0*/  ULDC.64 UR4, c[0x0][0x198] ;  /* 0x0000660000047ab9 */ /* 0x000fe20000000a00 */
[----:B------:R-:W-:Y:S01]  /*14b0*/  R2UR UR35, R8 ;  /* 0x00000000082372ca */ /* 0x000fe200000e0000 */
[----:B------:R-:W-:Y:S01]  /*14c0*/  UIADD3 UR4, UP0, UR4, 0x1f0, URZ ;  /* 0x000001f004047890 */ /* 0x000fe2000ff1e03f */
[----:B------:R-:W-:Y:S01]  /*14d0*/  R2UR UR14, R2 ;  /* 0x00000000020e72ca */ /* 0x000fe200000e0000 */
[----:B------:R-:W-:Y:S01]  /*14e0*/  UMOV UR6, 0x0 ;  /* 0x0000000000067882 */ /* 0x000fe20000000000 */
[----:B------:R-:W-:Y:S01]  /*14f0*/  UMOV UR7, 0x10000000 ;  /* 0x1000000000077882 */ /* 0x000fe20000000000 */
[----:B------:R-:W-:Y:S01]  /*1500*/  UIADD3.X UR5, URZ, UR5, URZ, UP0, !UPT ;  /* 0x000000053f057290 */ /* 0x000fe200087fe43f */
[----:B------:R-:W-:Y:S01]  /*1510*/  IADD3 R5, R5, 0x1, RZ ;  /* 0x0000000105057810 */ /* 0x000fe20007ffe0ff */
[----:B------:R-:W-:Y:S01]  /*1520*/  UMOV UR34, URZ ;  /* 0x0000003f00227c82 */ /* 0x000fe20008000000 */
[----:B------:R-:W-:Y:S01]  /*1530*/  UMOV UR36, UR52 ;  /* 0x0000003400247c82 */ /* 0x000fe20008000000 */
[----:B------:R-:W-:Y:S01]  /*1540*/  UMOV UR37, UR53 ;  /* 0x0000003500257c82 */ /* 0x000fe20008000000 */
[----:B------:R-:W-:Y:S01]  /*1550*/  UMOV UR50, 0x10 ;  /* 0x0000001000327882 */ /* 0x000fe20000000000 */
[----:B------:R-:W-:Y:S01]  /*1560*/  UIADD3 UR33, UR33, 0x1f800, URZ ;  /* 0x0001f80021217890 */ /* 0x000fe2000fffe03f */
[----:B------:R-:W-:Y:S01]  /*1570*/  MOV R2, 0x400 ;  /* 0x0000040000027802 */ /* 0x000fe20000000f00 */
[----:B------:R-:W-:Y:S01]  /*1580*/  USHF.L.U32 UR35, UR35, 0x7, URZ ;  /* 0x0000000723237899 */ /* 0x000fe2000800063f */
[C---:B------:R-:W-:Y:S01]  /*1590*/  ISETP.NE.AND P2, PT, R5.reuse, 0x4, PT ;  /* 0x000000040500780c */ /* 0x040fe20003f45270 */
[----:B------:R-:W-:Y:S01]  /*15a0*/  UIADD3 UR32, UR14, 0x3800, URZ ;  /* 0x000038000e207890 */ /* 0x000fe2000fffe03f */
[C---:B------:R-:W-:Y:S01]  /*15b0*/  ISETP.NE.AND P1, PT, R5.reuse, 0x4, PT ;  /* 0x000000040500780c */ /* 0x040fe20003f25270 */
[----:B------:R-:W-:Y:S01]  /*15c0*/  UIADD3 UR48, UR14, 0x4800, URZ ;  /* 0x000048000e307890 */ /* 0x000fe2000fffe03f */
[----:B------:R-:W-:Y:S01]  /*15d0*/  SEL R5, R5, RZ, P2 ;  /* 0x000000ff05057207 */ /* 0x000fe20001000000 */
[----:B------:R-:W-:Y:S01]  /*15e0*/  UIADD3 UR24, UR14, 0x5800, URZ ;  /* 0x000058000e187890 */ /* 0x000fe2000fffe03f */
[----:B-12---:R-:W-:Y:S01]  /*15f0*/  SEL R4, RZ, 0x1, !P1 ;  /* 0x00000001ff047807 */ /* 0x006fe20004800000 */
[----:B------:R-:W-:Y:S01]  /*1600*/  UIADD3 UR16, UR14, 0x6800, URZ ;  /* 0x000068000e107890 */ /* 0x000fe2000fffe03f */
[----:B------:R-:W-:Y:S01]  /*1610*/  ISETP.NE.AND P2, PT, R0, RZ, PT ;  /* 0x000000ff0000720c */ /* 0x000fe20003f45270 */
[----:B------:R-:W-:Y:S01]  /*1620*/  UIADD3 UR8, UR14, 0x7800, URZ ;  /* 0x000078000e087890 */ /* 0x000fe2000fffe03f */
[----:B------:R-:W-:Y:S01]  /*1630*/  UTMALDG.4D [UR32], [UR4], desc[UR6] ;  /* 0x00000620040075b4 */ /* 0x000fe20008019000 */
[----:B------:R-:W-:Y:S01]  /*1640*/  UMOV UR49, UR33 ;  /* 0x0000002100317c82 */ /* 0x000fe20008000000 */
[----:B------:R-:W-:Y:S01]  /*1650*/  UMOV UR51, UR35 ;  /* 0x0000002300337c82 */ /* 0x000fe20008000000 */
[----:B------:R-:W-:Y:S01]  /*1660*/  UMOV UR26, 0x20 ;  /* 0x00000020001a7882 */ /* 0x000fe20000000000 */
[----:B------:R-:W-:Y:S01]  /*1670*/  UMOV UR28, UR52 ;  /* 0x00000034001c7c82 */ /* 0x000fe20008000000 */
[----:B------:R-:W-:Y:S01]  /*1680*/  UMOV UR29, UR53 ;  /* 0x00000035001d7c82 */ /* 0x000fe20008000000 */
        /* <DEDUP_REMOVED lines=8> */
[----:B------:R-:W-:Y:S01]  /*1710*/  UMOV UR10, 0x40 ;  /* 0x00000040000a7882 */ /* 0x000fe20000000000 */
[----:B------:R-:W-:Y:S01]  /*1720*/  UMOV UR12, UR52 ;  /* 0x00000034000c7c82 */ /* 0x000fe20008000000 */
[----:B------:R-:W-:Y:S01]  /*1730*/  UMOV UR13, UR53 ;  /* 0x00000035000d7c82 */ /* 0x000fe20008000000 */
[----:B------:R-:W-:Y:S01]  /*1740*/  UMOV UR9, UR33 ;  /* 0x0000002100097c82 */ /* 0x000fe20008000000 */
[----:B------:R-:W-:Y:S01]  /*1750*/  UMOV UR11, UR35 ;  /* 0x00000023000b7c82 */ /* 0x000fe20008000000 */
[----:B---3--:R-:W-:Y:S01]  /*1760*/  LEA R10, R11, R2, 0x18 ;  /* 0x000000020b0a7211 */ /* 0x008fe200078ec0ff */
[----:B------:R-:W-:Y:S01]  /*1770*/  UTMALDG.4D [UR24], [UR4], desc[UR6] ;  /* 0x00000618040075b4 */ /* 0x000fe20008019000 */
[----:B------:R-:W-:-:S03]  /*1780*/  SHF.L.U32 R2, R4, 0x1f, RZ ;  /* 0x0000001f04027819 */ /* 0x000fc600000006ff */
[----:B------:R-:W-:Y:S01]  /*1790*/  IMAD R3, R5, 0x8, R10 ;  /* 0x0000000805037824 */ /* 0x000fe200078e020a */
[----:B------:R1:W-:Y:S01]  /*17a0*/  UTMALDG.4D [UR16], [UR4], desc[UR6] ;  /* 0x00000610040075b4 */ /* 0x0003e20008019000 */
[----:B------:R2:W-:Y:S01]  /*17b0*/  UTMALDG.4D [UR8], [UR4], desc[UR6] ;  /* 0x00000608040075b4 */ /* 0x0005e20008019000 */
[----:B-1----:R-:W-:Y:S01]  /*17c0*/  UIADD3 UR16, UR14, 0x8800, URZ ;  /* 0x000088000e107890 */ /* 0x002fe2000fffe03f */
[----:B------:R-:W-:Y:S01]  /*17d0*/  UMOV UR18, 0x50 ;  /* 0x0000005000127882 */ /* 0x000fe20000000000 */
[----:B--2---:R-:W-:-:S07]  /*17e0*/  UIADD3 UR8, UR14, 0x9800, URZ ;  /* 0x000098000e087890 */ /* 0x004fce000fffe03f */
[----:B------:R1:W-:Y:S01]  /*17f0*/  UTMALDG.4D [UR16], [UR4], desc[UR6] ;  /* 0x00000610040075b4 */ /* 0x0003e20008019000 */
[----:B------:R-:W-:Y:S02]  /*1800*/  UMOV UR10, 0x60 ;  /* 0x00000060000a7882 */ /* 0x000fe40000000000 */
[----:B------:R1:W-:Y:S01]  /*1810*/  UTMALDG.4D [UR8], [UR4], desc[UR6] ;  /* 0x00000608040075b4 */ /* 0x0003e20008019000 */
[----:B------:R-:W2:Y:S02]  /*1820*/  SYNCS.PHASECHK.TRANS64.TRYWAIT P1, [R3+URZ+0x1f820], R2 ;  /* 0x01f82002030075a7 */ /* 0x000ea4000802017f */
[----:B-12---:R-:W-:Y:S05]  /*1830*/  @!P1 BRA `(.L_x_19) ;  /* 0x00000104002c9947 */ /* 0x006fea0003800000 */
.L_x_86:
[----:B------:R-:W-:Y:S05]  /*1840*/  @P2 BRA `(.L_x_20) ;  /* 0x0000000000142947 */ /* 0x000fea0003800000 */
[----:B------:R-:W-:Y:S01]  /*1850*/  ISETP.NE.AND P1, PT, R12, RZ, PT ;  /* 0x000000ff0c00720c */ /* 0x000fe20003f25270 */
[----:B-1----:R-:W-:-:S04]  /*1860*/  IMAD.MOV.U32 R2, RZ, RZ, 0x7000 ;  /* 0x00007000ff027424 */ /* 0x002fc800078e00ff */
[----:B------:R2:W-:Y:S08]  /*1870*/  SYNCS.ARRIVE.TRANS64 RZ, [R3+URZ+0x1f800], R2 ;  /* 0x01f8000203ff79a7 */ /* 0x0005f0000800003f */
[----:B------:R-:W-:Y:S05]  /*1880*/  @!P1 BRA `(.L_x_20) ;  /* 0x0000000000049947 */ /* 0x000fea0003800000 */
[----:B------:R-:W-:Y:S01]  /*1890*/  BPT.TRAP 0x1 ;  /* 0x000000040000795c */ /* 0x000fe20000300000 */
.L_x_20:
[----:B------:R-:W-:Y:S01]  /*18a0*/  IMAD R10, R5, 0x7000, R10 ;  /* 0x00007000050a7824 */ /* 0x000fe200078e020a */
        /* <DEDUP_REMOVED lines=14> */
[C---:B------:R-:W-:Y:S01]  /*1990*/  ISETP.NE.AND P1, PT, R5.reuse, 0x4, PT ;  /* 0x000000040500780c */ /* 0x040fe20003f25270 */
[----:B------:R-:W-:Y:S01]  /*19a0*/  USHF.L.U32 UR43, UR43, 0x7, URZ ;  /* 0x000000072b2b7899 */ /* 0x000fe2000800063f */
[----:B------:R-:W-:Y:S01]  /*19b0*/  VIADD R8, R8, 0x1 ;  /* 0x0000000108087836 */ /* 0x000fe20000000000 */
[----:B------:R-:W-:Y:S01]  /*19c0*/  UIADD3 UR40, UR14, 0x3800, URZ ;  /* 0x000038000e287890 */ /* 0x000fe2000fffe03f */
[----:B-12---:R-:W-:Y:S01]  /*19d0*/  SEL R3, RZ, 0x1, P1 ;  /* 0x00000001ff037807 */ /* 0x006fe20000800000 */
[----:B------:R-:W-:Y:S01]  /*19e0*/  UIADD3 UR32, UR14, 0x4800, URZ ;  /* 0x000048000e207890 */ /* 0x000fe2000fffe03f */
[----:B------:R-:W-:Y:S01]  /*19f0*/  SEL R5, R5, RZ, P1 ;  /* 0x000000ff05057207 */ /* 0x000fe20000800000 */
[----:B------:R-:W-:Y:S01]  /*1a00*/  UIADD3 UR8, UR14, 0x5800, URZ ;  /* 0x000058000e087890 */ /* 0x000fe2000fffe03f */
[----:B------:R-:W-:Y:S01]  /*1a10*/  LOP3.LUT R4, R4, R3, RZ, 0x3c, !PT ;  /* 0x0000000304047212 */ /* 0x000fe200078e3cff */
        /* <DEDUP_REMOVED lines=31> */
[----:B-1----:R-:W-:Y:S01]  /*1c10*/  UIADD3 UR8, UR14, 0x9800, URZ ;  /* 0x000098000e087890 */ /* 0x002fe2000fffe03f */
[----:B------:R-:W-:-:S08]  /*1c20*/  UMOV UR10, 0x60 ;  /* 0x00000060000a7882 */ /* 0x000fd00000000000 */
[----:B------:R3:W-:Y:S02]  /*1c30*/  UTMALDG.4D [UR8], [UR4], desc[UR6] ;  /* 0x00000608040075b4 */ /* 0x0007e40008019000 */
[----:B---3--:R-:W-:Y:S01]  /*1c40*/  NOP ;  /* 0x0000000000007918 */ /* 0x008fe20000000000 */
.L_x_16:
[----:B------:R-:W-:-:S07]  /*1c50*/  VIADD R7, R7, 0xfffffffc ;  /* 0xfffffffc07077836 */ /* 0x000fce0000000000 */
.L_x_10:
[----:B------:R-:W-:Y:S05]  /*1c60*/  BSYNC B0 ;  /* 0x0000000000007941 */ /* 0x000fea0003800000 */
.L_x_9:
[----:B-12---:R-:W1:Y:S01]  /*1c70*/  S2R R3, SR_CgaCtaId ;  /* 0x0000000000037919 */ /* 0x006e620000008800 */
[----:B------:R-:W-:Y:S02]  /*1c80*/  MOV R2, 0x400 ;  /* 0x0000040000027802 */ /* 0x000fe40000000f00 */
[----:B------:R-:W-:Y:S02]  /*1c90*/  SHF.L.U32 R89, RZ, 0x1f, RZ ;  /* 0x0000001fff597819 */ /* 0x000fe400000006ff */
[----:B-1----:R-:W-:-:S04]  /*1ca0*/  LEA R2, R3, R2, 0x18 ;  /* 0x0000000203027211 */ /* 0x002fc800078ec0ff */
[----:B------:R-:W1:Y:S02]  /*1cb0*/  SYNCS.PHASECHK.TRANS64.TRYWAIT P1, [R2+URZ+0x1f840], R89 ;  /* 0x01f84059020075a7 */ /* 0x000e64000802017f */
[----:B-1----:R-:W-:Y:S05]  /*1cc0*/  @!P1 BRA `(.L_x_21) ;  /* 0x00000100001c9947 */ /* 0x002fea0003800000 */
.L_x_87:
[----:B------:R-:W2:Y:S01]  /*1cd0*/  SYNCS.PHASECHK.TRANS64.TRYWAIT P1, [R2+URZ+0x1f800], R89 ;  /* 0x01f80059020075a7 */ /* 0x000ea2000802017f */
[----:B------:R-:W-:-:S04]  /*1ce0*/  SHF.R.S32.HI R3, RZ, 0x1f, R0 ;  /* 0x0000001fff037819 */ /* 0x000fc80000011400 */
[----:B------:R-:W-:-:S04]  /*1cf0*/  LEA.HI R3, R3, R0, RZ, 0x2 ;  /* 0x0000000003037211 */ /* 0x000fc800078f10ff */
[----:B------:R-:W-:-:S04]  /*1d00*/  LOP3.LUT R3, R3, 0x7ffffffc, RZ, 0xc0, !PT ;  /* 0x7ffffffc03037812 */ /* 0x000fc800078ec0ff */
[----:B------:R-:W-:Y:S01]  /*1d10*/  IADD3 R12, -R3, R0, RZ ;  /* 0x00000000030c7210 */ /* 0x000fe20007ffe1ff */
[----:B------:R-:W-:-:S04]  /*1d20*/  IMAD.MOV.U32 R3, RZ, RZ, RZ ;  /* 0x000000ffff037224 */ /* 0x000fc800078e00ff */
[----:B------:R-:W-:Y:S01]  /*1d30*/  IMAD.SHL.U32 R12, R12, 0x2, RZ ;  /* 0x000000020c0c7824 */ /* 0x000fe200078e00ff */
[----:B--2---:R-:W-:Y:S06]  /*1d40*/  @!P1 BRA `(.L_x_22) ;  /* 0x0000010000109947 */ /* 0x004fec0003800000 */
.L_x_88:
[----:B------:R-:W-:Y:S05]  /*1d50*/  WARPSYNC.ALL ;  /* 0x0000000000007948 */ /* 0x000fea0003800000 */
[C---:B------:R-:W-:Y:S01]  /*1d60*/  R2UR UR5, R2.reuse ;  /* 0x00000000020572ca */ /* 0x040fe200000e0000 */
[----:B------:R-:W-:Y:S01]  /*1d70*/  WARPGROUP.ARRIVE ;  /* 0x00000000000079c5 */ /* 0x000fe20000000000 */
[----:B------:R-:W-:Y:S01]  /*1d80*/  R2UR UR4, R2 ;  /* 0x00000000020472ca */ /* 0x000fe200000e0000 */
[----:B------:R-:W-:Y:S01]  /*1d90*/  UMOV UR7, 0xc0000010 ;  /* 0xc000001000077882 */ /* 0x000fe20000000000 */
[----:B------:R-:W-:Y:S01]  /*1da0*/  UMOV UR11, 0xc0000010 ;  /* 0xc0000010000b7882 */ /* 0x000fe20000000000 */
[----:B------:R-:W-:Y:S01]  /*1db0*/  UMOV UR57, 0xc0000010 ;  /* 0xc000001000397882 */ /* 0x000fe20000000000 */
[----:B------:R-:W-:Y:S01]  /*1dc0*/  IMAD.U32 R145, RZ, RZ, UR11 ;  /* 0x0000000bff917e24 */ /* 0x000fe2000f8e00ff */
[----:B------:R-:W-:Y:S01]  /*1dd0*/  UMOV UR59, 0xc0000010 ;  /* 0xc0000010003b7882 */ /* 0x000fe20000000000 */
[C---:B------:R-:W-:Y:S01]  /*1de0*/  VIADD R14, R12.reuse, 0x8 ;  /* 0x000000080c0e7836 */ /* 0x040fe20000000000 */
[----:B------:R-:W-:Y:S01]  /*1df0*/  IADD3 R13, R12, 0x1, RZ ;  /* 0x000000010c0d7810 */ /* 0x000fe20007ffe0ff */
[----:B------:R-:W-:Y:S01]  /*1e00*/  ULDC UR19, c[0x0][0x604] ;  /* 0x0001810000137ab9 */ /* 0x000fe20000000800 */
[----:B------:R-:W-:Y:S01]  /*1e10*/  ULDC UR17, c[0x0][0x604] ;  /* 0x0001810000117ab9 */ /* 0x000fe20000000800 */
[----:B------:R-:W-:Y:S01]  /*1e20*/  ULDC UR13, c[0x0][0x604] ;  /* 0x00018100000d7ab9 */ /* 0x000fe20000000800 */
[----:B------:R-:W-:-:S02]  /*1e30*/  UIADD3 UR5, UR5, 0x3800, URZ ;  /* 0x0000380005057890 */ /* 0x000fc4000fffe03f */
[----:B------:R-:W-:Y:S02]  /*1e40*/  USHF.R.U32.HI UR4, URZ, 0x4, UR4 ;  /* 0x000000043f047899 */ /* 0x000fe40008011604 */
[----:B------:R-:W-:Y:S02]  /*1e50*/  USHF.R.U32.HI UR5, URZ, 0x4, UR5 ;  /* 0x000000043f057899 */ /* 0x000fe40008011605 */
[----:B------:R-:W-:Y:S02]  /*1e60*/  ULOP3.LUT UR4, UR4, 0x3fff, URZ, 0xc0, !UPT ;  /* 0x00003fff04047892 */ /* 0x000fe4000f8ec03f */
[----:B------:R-:W-:Y:S02]  /*1e70*/  ULOP3.LUT UR6, UR5, 0x3fff, URZ, 0xc0, !UPT ;  /* 0x00003fff05067892 */ /* 0x000fe4000f8ec03f */
[----:B------:R-:W-:Y:S02]  /*1e80*/  ULOP3.LUT UR8, UR4, 0x10000, URZ, 0xfc, !UPT ;  /* 0x0001000004087892 */ /* 0x000fe4000f8efc3f */
[----:B------:R-:W-:-:S02]  /*1e90*/  ULOP3.LUT UR9, UR6, 0x10000, URZ, 0xfc, !UPT ;  /* 0x0001000006097892 */ /* 0x000fc4000f8efc3f */
[----:B------:R-:W-:Y:S01]  /*1ea0*/  MOV R11, UR6 ;  /* 0x00000006000b7c02 */ /* 0x000fe20008000f00 */
[----:B------:R-:W-:Y:S01]  /*1eb0*/  UMOV UR5, 0xc0000010 ;  /* 0xc000001000057882 */ /* 0x000fe20000000000 */
[----:B------:R-:W-:Y:S01]  /*1ec0*/  UIADD3 UR56, UR8, 0x280, URZ ;  /* 0x0000028008387890 */ /* 0x000fe2000fffe03f */
[----:B------:R-:W-:Y:S01]  /*1ed0*/  IMAD.U32 R149, RZ, RZ, UR5 ;  /* 0x00000005ff957e24 */ /* 0x000fe2000f8e00ff */
[----:B------:R-:W-:Y:S01]  /*1ee0*/  UMOV UR4, UR8 ;  /* 0x0000000800047c82 */ /* 0x000fe20008000000 */
[----:B------:R-:W-:Y:S01]  /*1ef0*/  UMOV UR6, UR9 ;  /* 0x0000000900067c82 */ /* 0x000fe20008000000 */
[----:B------:R-:W-:Y:S01]  /*1f00*/  IMAD.U32 R148, RZ, RZ, UR4 ;  /* 0x00000004ff947e24 */ /* 0x000fe2000f8e00ff */
[----:B------:R-:W-:Y:S01]  /*1f10*/  HGMMA.64x128x16.F32 R24, gdesc[UR4], RZ, !UPT, gsb0 ;  /* 0x01e00000041879f0 */ /* 0x000fe2000c0008ff */
[----:B------:R-:W-:Y:S01]  /*1f20*/  UIADD3 UR4, UR8, 0x80, URZ ;  /* 0x0000008008047890 */ /* 0x000fe2000fffe03f */
[----:B------:R-:W-:Y:S01]  /*1f30*/  MOV R10, UR9 ;  /* 0x00000009000a7c02 */ /* 0x000fe20008000f00 */
[----:B------:R-:W-:Y:S01]  /*1f40*/  UIADD3 UR6, UR9, 0x100, URZ ;  /* 0x0000010009067890 */ /* 0x000fe2000fffe03f */
[----:B------:R-:W-:Y:S01]  /*1f50*/  UMOV UR5, UR11 ;  /* 0x0000000b00057c82 */ /* 0x000fe20008000000 */
[----:B------:R-:W-:Y:S01]  /*1f60*/  UMOV UR7, 0xc0000010 ;  /* 0xc000001000077882 */ /* 0x000fe20000000000 */
[----:B------:R-:W-:-:S02]  /*1f70*/  UMOV UR11, 0xc0000010 ;  /* 0xc0000010000b7882 */ /* 0x000fc40000000000 */
[----:B------:R-:W-:Y:S01]  /*1f80*/  UMOV UR10, UR4 ;  /* 0x00000004000a7c82 */ /* 0x000fe20008000000 */
[----:B------:R-:W-:Y:S01]  /*1f90*/  IMAD.U32 R23, RZ, RZ, UR11 ;  /* 0x0000000bff177e24 */ /* 0x000fe2000f8e00ff */
[----:B------:R-:W-:Y:S01]  /*1fa0*/  UMOV UR4, UR10 ;  /* 0x0000000a00047c82 */ /* 0x000fe20008000000 */
[----:B------:R-:W-:Y:S01]  /*1fb0*/  IMAD.U32 R144, RZ, RZ, UR10 ;  /* 0x0000000aff907e24 */ /* 0x000fe2000f8e00ff */
[----:B------:R-:W-:Y:S01]  /*1fc0*/  UIADD3 UR58, UR9, 0x500, URZ ;  /* 0x00000500093a7890 */ /* 0x000fe2000fffe03f */
[----:B------:R-:W-:Y:S01]  /*1fd0*/  ULDC UR21, c[0x0][0x604] ;  /* 0x0001810000157ab9 */ /* 0x000fe20000000800 */
        /* <DEDUP_REMOVED lines=21> */
[----:B------:R-:W-:-:S02]  /*2130*/  WARPGROUP.DEPBAR.LE gsb0, 0x0 ;  /* 0x00008000000079c5 */ /* 0x000fc40000010000 */
[----:B------:R-:W-:-:S06]  /*2140*/  WARPGROUP.ARRIVE ;  /* 0x00000000000079c5 */ /* 0x000fcc0000000000 */
[----:B------:R-:W-:Y:S01]  /*2150*/  HGMMA.64x128x16.F32 R24, gdesc[UR4], R24, gsb0 ;  /* 0x01e00000041879f0 */ /* 0x000fe20008000818 */
[----:B------:R-:W-:Y:S02]  /*2160*/  UIADD3 UR4, UR8, 0x100, URZ ;  /* 0x0000010008047890 */ /* 0x000fe4000fffe03f */
[----:B------:R-:W-:Y:S01]  /*2170*/  UIADD3 UR6, UR9, 0x200, URZ ;  /* 0x0000020009067890 */ /* 0x000fe2000fffe03f */
[----:B------:R-:W-:Y:S01]  /*2180*/  UMOV UR5, UR11 ;  /* 0x0000000b00057c82 */ /* 0x000fe20008000000 */
[----:B------:R-:W-:Y:S01]  /*2190*/  UMOV UR7, 0xc0000010 ;  /* 0xc000001000077882 */ /* 0x000fe20000000000 */
[----:B------:R-:W-:Y:S02]  /*21a0*/  UMOV UR11, 0xc0000010 ;  /* 0xc0000010000b7882 */ /* 0x000fe40000000000 */
[----:B------:R-:W-:Y:S01]  /*21b0*/  UMOV UR10, UR4 ;  /* 0x00000004000a7c82 */ /* 0x000fe20008000000 */
[----:B------:R-:W-:Y:S01]  /*21c0*/  MOV R21, UR11 ;  /* 0x0000000b00157c02 */ /* 0x000fe20008000f00 */
[----:B------:R-:W-:Y:S01]  /*21d0*/  UMOV UR4, UR10 ;  /* 0x0000000a00047c82 */ /* 0x000fe20008000000 */
[----:B------:R-:W-:Y:S01]  /*21e0*/  MOV R22, UR10 ;  /* 0x0000000a00167c02 */ /* 0x000fe20008000f00 */
        /* <DEDUP_REMOVED lines=9> */
[----:B------:R-:W-:Y:S01]  /*2280*/  IMAD.U32 R19, RZ, RZ, UR11 ;  /* 0x0000000bff137e24 */ /* 0x000fe2000f8e00ff */
[----:B------:R-:W-:Y:S01]  /*2290*/  UMOV UR4, UR10 ;  /* 0x0000000a00047c82 */ /* 0x000fe20008000000 */
[----:B------:R-:W-:Y:S01]  /*22a0*/  IMAD.U32 R20, RZ, RZ, UR10 ;  /* 0x0000000aff147e24 */ /* 0x000fe2000f8e00ff */
[----:B------:R-:W-:-:S02]  /*22b0*/  WARPGROUP.DEPBAR.LE gsb0, 0x0 ;  /* 0x00008000000079c5 */ /* 0x000fc40000010000 */
[----:B------:R-:W-:-:S06]  /*22c0*/  WARPGROUP.ARRIVE ;  /* 0x00000000000079c5 */ /* 0x000fcc0000000000 */
[----:B------:R-:W-:Y:S01]  /*22d0*/  HGMMA.64x128x16.F32 R24, gdesc[UR4], R24, gsb0 ;  /* 0x01e00000041879f0 */ /* 0x000fe20008000818 */
[----:B------:R-:W-:Y:S02]  /*22e0*/  UIADD3 UR4, UR8, 0x200, URZ ;  /* 0x0000020008047890 */ /* 0x000fe4000fffe03f */
[----:B------:R-:W-:Y:S01]  /*22f0*/  UIADD3 UR6, UR9, 0x400, URZ ;  /* 0x0000040009067890 */ /* 0x000fe2000fffe03f */
[----:B------:R-:W-:Y:S01]  /*2300*/  UMOV UR5, UR11 ;  /* 0x0000000b00057c82 */ /* 0x000fe20008000000 */
[----:B------:R-:W-:Y:S01]  /*2310*/  UMOV UR7, 0xc0000010 ;  /* 0xc000001000077882 */ /* 0x000fe20000000000 */
[----:B------:R-:W-:Y:S02]  /*2320*/  ULDC UR11, c[0x0][0x604] ;  /* 0x00018100000b7ab9 */ /* 0x000fe40000000800 */
[----:B------:R-:W-:Y:S02]  /*2330*/  UMOV UR10, UR4 ;  /* 0x00000004000a7c82 */ /* 0x000fe40008000000 */
[----:B------:R-:W-:Y:S01]  /*2340*/  UMOV UR4, UR10 ;  /* 0x0000000a00047c82 */ /* 0x000fe20008000000 */
[----:B------:R-:W-:Y:S01]  /*2350*/  IMAD.U32 R18, RZ, RZ, UR10 ;  /* 0x0000000aff127e24 */ /* 0x000fe2000f8e00ff */
[----:B------:R-:W-:Y:S01]  /*2360*/  ULDC UR10, c[0x0][0x604] ;  /* 0x00018100000a7ab9 */ /* 0x000fe20000000800 */
[----:B------:R-:W-:-:S02]  /*2370*/  WARPGROUP.DEPBAR.LE gsb0, 0x0 ;  /* 0x00008000000079c5 */ /* 0x000fc40000010000 */
[----:B------:R-:W-:-:S06]  /*2380*/  WARPGROUP.ARRIVE ;  /* 0x00000000000079c5 */ /* 0x000fcc0000000000 */
[----:B------:R-:W-:Y:S01]  /*2390*/  HGMMA.64x128x16.F32 R24, gdesc[UR4], R24, gsb0 ;  /* 0x01e00000041879f0 */ /* 0x000fe20008000818 */
[----:B------:R-:W-:Y:S02]  /*23a0*/  UIADD3 UR4, UR8, 0x300, URZ ;  /* 0x0000030008047890 */ /* 0x000fe4000fffe03f */
[----:B------:R-:W-:Y:S01]  /*23b0*/  UIADD3 UR6, UR9, 0x600, URZ ;  /* 0x0000060009067890 */ /* 0x000fe2000fffe03f */
[----:B------:R-:W-:Y:S01]  /*23c0*/  UMOV UR5, 0xc0000010 ;  /* 0xc000001000057882 */ /* 0x000fe20000000000 */
[----:B------:R-:W-:Y:S01]  /*23d0*/  UMOV UR7, 0xc0000010 ;  /* 0xc000001000077882 */ /* 0x000fe20000000000 */
[----:B------:R-:W-:Y:S01]  /*23e0*/  ULDC UR9, c[0x0][0x604] ;  /* 0x0001810000097ab9 */ /* 0x000fe20000000800 */
[----:B------:R-:W-:Y:S01]  /*23f0*/  ULDC UR8, c[0x0][0x604] ;  /* 0x0001810000087ab9 */ /* 0x000fe20000000800 */
[----:B------:R-:W-:Y:S02]  /*2400*/  WARPGROUP.DEPBAR.LE gsb0, 0x0 ;  /* 0x00008000000079c5 */ /* 0x000fe40000010000 */
[----:B------:R-:W-:-:S06]  /*2410*/  WARPGROUP.ARRIVE ;  /* 0x00000000000079c5 */ /* 0x000fcc0000000000 */
[----:B------:R-:W-:Y:S03]  /*2420*/  HGMMA.64x128x16.F32 R24, gdesc[UR56], R24, gsb0 ;  /* 0x01e00000381879f0 */ /* 0x000fe60008000818 */
[----:B------:R-:W-:Y:S02]  /*2430*/  WARPGROUP.DEPBAR.LE gsb0, 0x0 ;  /* 0x00008000000079c5 */ /* 0x000fe40000010000 */
[----:B------:R-:W-:-:S07]  /*2440*/  WARPGROUP.ARRIVE ;  /* 0x00000000000079c5 */ /* 0x000fce0000000000 */
[----:B------:R-:W-:Y:S01]  /*2450*/  HGMMA.64x128x16.F32 R24, gdesc[UR4], R24, gsb0 ;  /* 0x01e00000041879f0 */ /* 0x000fe20008000818 */
[----:B------:R-:W-:Y:S01]  /*2460*/  ULDC UR7, c[0x0][0x28c] ;  /* 0x0000a30000077ab9 */ /* 0x000fe20000000800 */
[----:B------:R-:W-:Y:S01]  /*2470*/  ULDC UR6, c[0x0][0x28c] ;  /* 0x0000a30000067ab9 */ /* 0x000fe20000000800 */
[----:B------:R-:W-:Y:S01]  /*2480*/  ISETP.GE.AND P1, PT, R14, UR7, PT ;  /* 0x000000070e007c0c */ /* 0x000fe2000bf26270 */
[----:B------:R-:W-:Y:S01]  /*2490*/  ULDC UR7, c[0x0][0x28c] ;  /* 0x0000a30000077ab9 */ /* 0x000fe20000000800 */
[----:B------:R-:W-:Y:S01]  /*24a0*/  ISETP.GE.AND P6, PT, R13, UR6, PT ;  /* 0x000000060d007c0c */ /* 0x000fe2000bfc6270 */
[C---:B------:R-:W-:Y:S01]  /*24b0*/  VIADD R13, R12.reuse, 0x9 ;  /* 0x000000090c0d7836 */ /* 0x040fe20000000000 */
[----:B------:R-:W-:Y:S01]  /*24c0*/  IADD3 R14, R12, 0x10, RZ ;  /* 0x000000100c0e7810 */ /* 0x000fe20007ffe0ff */
[----:B------:R-:W-:-:S03]  /*24d0*/  ULDC UR6, c[0x0][0x28c] ;  /* 0x0000a30000067ab9 */ /* 0x000fc60000000800 */
[----:B------:R-:W-:Y:S01]  /*24e0*/  ISETP.GE.AND P3, PT, R14, UR7, PT ;  /* 0x000000070e007c0c */ /* 0x000fe2000bf66270 */
[C---:B------:R-:W-:Y:S01]  /*24f0*/  VIADD R14, R12.reuse, 0x18 ;  /* 0x000000180c0e7836 */ /* 0x040fe20000000000 */
[----:B------:R-:W-:Y:S01]  /*2500*/  ISETP.GE.AND P2, PT, R13, UR6, PT ;  /* 0x000000060d007c0c */ /* 0x000fe2000bf46270 */
[----:B------:R-:W-:Y:S01]  /*2510*/  VIADD R13, R12, 0x11 ;  /* 0x000000110c0d7836 */ /* 0x000fe20000000000 */
[----:B------:R-:W-:Y:S01]  /*2520*/  ULDC UR7, c[0x0][0x28c] ;  /* 0x0000a30000077ab9 */ /* 0x000fe20000000800 */
[----:B------:R-:W-:Y:S01]  /*2530*/  ULDC UR6, c[0x0][0x28c] ;  /* 0x0000a30000067ab9 */ /* 0x000fe20000000800 */
[----:B------:R-:W-:Y:S01]  /*2540*/  ISETP.GE.AND P5, PT, R14, UR7, PT ;  /* 0x000000070e007c0c */ /* 0x000fe2000bfa6270 */
[----:B------:R-:W-:Y:S01]  /*2550*/  ULDC UR7, c[0x0][0x28c] ;  /* 0x0000a30000077ab9 */ /* 0x000fe20000000800 */
[----:B------:R-:W-:Y:S02]  /*2560*/  IADD3 R14, R12, 0x19, RZ ;  /* 0x000000190c0e7810 */ /* 0x000fe40007ffe0ff */
[----:B------:R-:W-:Y:S01]  /*2570*/  ISETP.GE.AND P4, PT, R13, UR6, PT ;  /* 0x000000060d007c0c */ /* 0x000fe2000bf86270 */
[----:B------:R-:W-:Y:S01]  /*2580*/  ULDC UR6, c[0x0][0x28c] ;  /* 0x0000a30000067ab9 */ /* 0x000fe20000000800 */
[----:B------:R-:W-:-:S02]  /*2590*/  WARPGROUP.DEPBAR.LE gsb0, 0x0 ;  /* 0x00008000000079c5 */ /* 0x000fc40000010000 */
[----:B------:R-:W-:Y:S02]  /*25a0*/  FSEL R25, R25, -INF , !P6 ;  /* 0xff80000019197808 */ /* 0x000fe40007000000 */
[----:B------:R-:W-:Y:S02]  /*25b0*/  FSEL R13, R27, -INF , !P6 ;  /* 0xff8000001b0d7808 */ /* 0x000fe40007000000 */
[----:B------:R-:W-:Y:S01]  /*25c0*/  ISETP.GE.AND P6, PT, R14, UR6, PT ;  /* 0x000000060e007c0c */ /* 0x000fe2000bfc6270 */
[----:B------:R-:W-:Y:S01]  /*25d0*/  VIADD R14, R12, 0x20 ;  /* 0x000000200c0e7836 */ /* 0x000fe20000000000 */
[----:B------:R-:W-:Y:S01]  /*25e0*/  ULDC UR6, c[0x0][0x28c] ;  /* 0x0000a30000067ab9 */ /* 0x000fe20000000800 */
[----:B------:R-:W-:Y:S02]  /*25f0*/  FSEL R28, R28, -INF , !P1 ;  /* 0xff8000001c1c7808 */ /* 0x000fe40004800000 */
[----:B------:R-:W-:Y:S02]  /*2600*/  FSEL R30, R30, -INF , !P1 ;  /* 0xff8000001e1e7808 */ /* 0x000fe40004800000 */
[----:B------:R-:W-:Y:S01]  /*2610*/  ISETP.GE.AND P1, PT, R14, UR6, PT ;  /* 0x000000060e007c0c */ /* 0x000fe2000bf26270 */
[----:B------:R-:W-:Y:S01]  /*2620*/  VIADD R14, R12, 0x21 ;  /* 0x000000210c0e7836 */ /* 0x000fe20000000000 */
[----:B------:R-:W-:Y:S01]  /*2630*/  ULDC UR6, c[0x0][0x28c] ;  /* 0x0000a30000067ab9 */ /* 0x000fe20000000800 */
[----:B------:R-:W-:-:S02]  /*2640*/  FSEL R17, R29, -INF , !P2 ;  /* 0xff8000001d117808 */ /* 0x000fc40005000000 */
[----:B------:R-:W-:Y:S02]  /*2650*/  FSEL R31, R31, -INF , !P2 ;  /* 0xff8000001f1f7808 */ /* 0x000fe40005000000 */
[----:B------:R-:W-:Y:S01]  /*2660*/  ISETP.GE.AND P2, PT, R14, UR6, PT ;  /* 0x000000060e007c0c */ /* 0x000fe2000bf46270 */
[----:B------:R-:W-:Y:S01]  /*2670*/  ULDC UR6, c[0x0][0x28c] ;  /* 0x0000a30000067ab9 */ /* 0x000fe20000000800 */
[----:B------:R-:W-:Y:S02]  /*2680*/  IADD3 R14, R12, 0x28, RZ ;  /* 0x000000280c0e7810 */ /* 0x000fe40007ffe0ff */
        /* <DEDUP_REMOVED lines=8> */
[----:B------:R-:W-:Y:S01]  /*2710*/  VIADD R14, R12, 0x30 ;  /* 0x000000300c0e7836 */ /* 0x000fe20000000000 */
[----:B------:R-:W-:Y:S01]  /*2720*/  ULDC UR6, c[0x0][0x28c] ;  /* 0x0000a30000067ab9 */ /* 0x000fe20000000800 */
[----:B------:R-:W-:Y:S02]  /*2730*/  FSEL R36, R36, -INF , !P5 ;  /* 0xff80000024247808 */ /* 0x000fe40006800000 */
[----:B------:R-:W-:Y:S02]  /*2740*/  FSEL R29, R38, -INF , !P5 ;  /* 0xff800000261d7808 */ /* 0x000fe40006800000 */
[----:B------:R-:W-:Y:S01]  /*2750*/  ISETP.GE.AND P5, PT, R14, UR6, PT ;  /* 0x000000060e007c0c */ /* 0x000fe2000bfa6270 */
[----:B------:R-:W-:Y:S01]  /*2760*/  ULDC UR6, c[0x0][0x28c] ;  /* 0x0000a30000067ab9 */ /* 0x000fe20000000800 */
[----:B------:R-:W-:-:S02]  /*2770*/  IADD3 R14, R12, 0x31, RZ ;  /* 0x000000310c0e7810 */ /* 0x000fc40007ffe0ff */
        /* <DEDUP_REMOVED lines=21> */
[----:B------:R-:W-:Y:S01]  /*28d0*/  FSEL R44, R47, -INF , !P4 ;  /* 0xff8000002f2c7808 */ /* 0x000fe20006000000 */
[----:B------:R-:W-:Y:S01]  /*28e0*/  VIADD R47, R12, 0x59 ;  /* 0x000000590c2f7836 */ /* 0x000fe20000000000 */
[----:B------:R-:W-:Y:S01]  /*28f0*/  ISETP.GE.AND P4, PT, R14, UR6, PT ;  /* 0x000000060e007c0c */ /* 0x000fe2000bf86270 */
[----:B------:R-:W-:Y:S01]  /*2900*/  ULDC UR6, c[0x0][0x28c] ;  /* 0x0000a30000067ab9 */ /* 0x000fe20000000800 */
[----:B------:R-:W-:Y:S01]  /*2910*/  FSEL R39, R48, -INF , !P5 ;  /* 0xff80000030277808 */ /* 0x000fe20006800000 */
[----:B------:R-:W-:Y:S01]  /*2920*/  VIADD R14, R12, 0x48 ;  /* 0x000000480c0e7836 */ /* 0x000fe20000000000 */
[----:B------:R-:W-:Y:S02]  /*2930*/  FSEL R50, R50, -INF , !P5 ;  /* 0xff80000032327808 */ /* 0x000fe40006800000 */
[----:B------:R-:W-:Y:S01]  /*2940*/  ISETP.GE.AND P5, PT, R12, UR6, PT ;  /* 0x000000060c007c0c */ /* 0x000fe2000bfa6270 */
[----:B------:R-:W-:Y:S01]  /*2950*/  ULDC UR6, c[0x0][0x28c] ;  /* 0x0000a30000067ab9 */ /* 0x000fe20000000800 */
[----:B------:R-:W-:-:S02]  /*2960*/  FSEL R42, R49, -INF , !P6 ;  /* 0xff800000312a7808 */ /* 0x000fc40007000000 */
[----:B------:R-:W-:Y:S01]  /*2970*/  FSEL R48, R26, -INF , !P5 ;  /* 0xff8000001a307808 */ /* 0x000fe20006800000 */
[----:B------:R-:W-:Y:S01]  /*2980*/  VIADD R26, R12, 0x50 ;  /* 0x000000500c1a7836 */ /* 0x000fe20000000000 */
[----:B------:R-:W-:Y:S02]  /*2990*/  FSEL R51, R51, -INF , !P6 ;  /* 0xff80000033337808 */ /* 0x000fe40007000000 */
[----:B------:R-:W-:Y:S01]  /*29a0*/  ISETP.GE.AND P6, PT, R14, UR7, PT ;  /* 0x000000070e007c0c */ /* 0x000fe2000bfc6270 */
[----:B------:R-:W-:Y:S01]  /*29b0*/  ULDC UR7, c[0x0][0x604] ;  /* 0x0001810000077ab9 */ /* 0x000fe20000000800 */
[----:B------:R-:W-:Y:S02]  /*29c0*/  IADD3 R14, R12, 0x49, RZ ;  /* 0x000000490c0e7810 */ /* 0x000fe40007ffe0ff */
[----:B------:R-:W-:Y:S02]  /*29d0*/  FMNMX R45, R48, R13, !PT ;  /* 0x0000000d302d7209 */ /* 0x000fe40007800000 */
[----:B------:R-:W-:-:S02]  /*29e0*/  FSEL R52, R52, -INF , !P1 ;  /* 0xff80000034347808 */ /* 0x000fc40004800000 */
[----:B------:R-:W-:Y:S02]  /*29f0*/  FSEL R54, R54, -INF , !P1 ;  /* 0xff80000036367808 */ /* 0x000fe40004800000 */
[----:B------:R-:W-:Y:S01]  /*2a00*/  ISETP.GE.AND P1, PT, R14, UR6, PT ;  /* 0x000000060e007c0c */ /* 0x000fe2000bf26270 */
[----:B------:R-:W-:Y:S01]  /*2a10*/  ULDC UR6, c[0x0][0x28c] ;  /* 0x0000a30000067ab9 */ /* 0x000fe20000000800 */
[----:B------:R-:W-:Y:S02]  /*2a20*/  FMNMX R14, R30, R45, !PT ;  /* 0x0000002d1e0e7209 */ /* 0x000fe40007800000 */
[----:B------:R-:W-:Y:S02]  /*2a30*/  FSEL R53, R53, -INF , !P2 ;  /* 0xff80000035357808 */ /* 0x000fe40005000000 */
[----:B------:R-:W-:Y:S02]  /*2a40*/  FMNMX R45, R31, R14, !PT ;  /* 0x0000000e1f2d7209 */ /* 0x000fe40007800000 */
[----:B------:R-:W-:-:S02]  /*2a50*/  FSEL R55, R55, -INF , !P2 ;  /* 0xff80000037377808 */ /* 0x000fc40005000000 */
[----:B------:R-:W-:Y:S02]  /*2a60*/  FMNMX R14, R34, R45, !PT ;  /* 0x0000002d220e7209 */ /* 0x000fe40007800000 */
[----:B------:R-:W-:Y:S01]  /*2a70*/  ISETP.GE.AND P2, PT, R26, UR6, PT ;  /* 0x000000061a007c0c */ /* 0x000fe2000bf46270 */
[----:B------:R-:W-:Y:S01]  /*2a80*/  VIADD R26, R12, 0x51 ;  /* 0x000000510c1a7836 */ /* 0x000fe20000000000 */
[----:B------:R-:W-:Y:S01]  /*2a90*/  FMNMX R14, R15, R14, !PT ;  /* 0x0000000e0f0e7209 */ /* 0x000fe20007800000 */
[----:B------:R-:W-:Y:S01]  /*2aa0*/  ULDC UR6, c[0x0][0x28c] ;  /* 0x0000a30000067ab9 */ /* 0x000fe20000000800 */
[----:B------:R-:W-:Y:S02]  /*2ab0*/  FSEL R150, R56, -INF , !P3 ;  /* 0xff80000038967808 */ /* 0x000fe40005800000 */
[----:B------:R-:W-:Y:S02]  /*2ac0*/  FMNMX R45, R29, R14, !PT ;  /* 0x0000000e1d2d7209 */ /* 0x000fe40007800000 */
[----:B------:R-:W-:-:S02]  /*2ad0*/  FSEL R58, R58, -INF , !P3 ;  /* 0xff8000003a3a7808 */ /* 0x000fc40005800000 */
[----:B------:R-:W-:Y:S02]  /*2ae0*/  FMNMX R45, R32, R45, !PT ;  /* 0x0000002d202d7209 */ /* 0x000fe40007800000 */
[----:B------:R-:W-:Y:S01]  /*2af0*/  ISETP.GE.AND P3, PT, R26, UR6, PT ;  /* 0x000000061a007c0c */ /* 0x000fe2000bf66270 */
[----:B------:R-:W-:Y:S01]  /*2b00*/  ULDC UR6, c[0x0][0x28c] ;  /* 0x0000a30000067ab9 */ /* 0x000fe20000000800 */
[----:B------:R-:W-:Y:S02]  /*2b10*/  IADD3 R26, R12, 0x58, RZ ;  /* 0x000000580c1a7810 */ /* 0x000fe40007ffe0ff */
[----:B------:R-:W-:Y:S02]  /*2b20*/  FMNMX R14, R88, R45, !PT ;  /* 0x0000002d580e7209 */ /* 0x000fe40007800000 */
[----:B------:R-:W-:Y:S02]  /*2b30*/  FSEL R57, R57, -INF , !P4 ;  /* 0xff80000039397808 */ /* 0x000fe40006000000 */
[----:B------:R-:W-:-:S02]  /*2b40*/  FSEL R59, R59, -INF , !P4 ;  /* 0xff8000003b3b7808 */ /* 0x000fc40006000000 */
[----:B------:R-:W-:Y:S01]  /*2b50*/  ISETP.GE.AND P4, PT, R26, UR6, PT ;  /* 0x000000061a007c0c */ /* 0x000fe2000bf86270 */
[----:B------:R-:W-:Y:S01]  /*2b60*/  ULDC UR6, c[0x0][0x28c] ;  /* 0x0000a30000067ab9 */ /* 0x000fe20000000800 */
[----:B------:R-:W-:Y:S01]  /*2b70*/  FMNMX R49, R43, R14, !PT ;  /* 0x0000000e2b317209 */ /* 0x000fe20007800000 */
[----:B------:R-:W-:Y:S01]  /*2b80*/  VIADD R14, R12, 0x60 ;  /* 0x000000600c0e7836 */ /* 0x000fe20000000000 */
[----:B------:R-:W-:Y:S02]  /*2b90*/  FSEL R26, R60, -INF , !P6 ;  /* 0xff8000003c1a7808 */ /* 0x000fe40007000000 */
[----:B------:R-:W-:Y:S02]  /*2ba0*/  FSEL R62, R62, -INF , !P6 ;  /* 0xff8000003e3e7808 */ /* 0x000fe40007000000 */
[----:B------:R-:W-:Y:S01]  /*2bb0*/  ISETP.GE.AND P6, PT, R47, UR6, PT ;  /* 0x000000062f007c0c */ /* 0x000fe2000bfc6270 */
[----:B------:R-:W-:Y:S01]  /*2bc0*/  ULDC UR6, c[0x0][0x28c] ;  /* 0x0000a30000067ab9 */ /* 0x000fe20000000800 */
[----:B------:R-:W-:-:S02]  /*2bd0*/  FMNMX R49, R46, R49, !PT ;  /* 0x000000312e317209 */ /* 0x000fc40007800000 */
[----:B------:R-:W-:Y:S02]  /*2be0*/  FSEL R47, R61, -INF , !P1 ;  /* 0xff8000003d2f7808 */ /* 0x000fe40004800000 */
[----:B------:R-:W-:Y:S02]  /*2bf0*/  FSEL R45, R63, -INF , !P1 ;  /* 0xff8000003f2d7808 */ /* 0x000fe40004800000 */
[----:B------:R-:W-:Y:S01]  /*2c00*/  ISETP.GE.AND P1, PT, R14, UR6, PT ;  /* 0x000000060e007c0c */ /* 0x000fe2000bf26270 */
[----:B------:R-:W-:Y:S01]  /*2c10*/  ULDC UR6, c[0x0][0x28c] ;  /* 0x0000a30000067ab9 */ /* 0x000fe20000000800 */
[----:B------:R-:W-:Y:S02]  /*2c20*/  IADD3 R14, R12, 0x61, RZ ;  /* 0x000000610c0e7810 */ /* 0x000fe40007ffe0ff */
[----:B------:R-:W-:Y:S02]  /*2c30*/  FMNMX R49, R44, R49, !PT ;  /* 0x000000312c317209 */ /* 0x000fe40007800000 */
[----:B------:R-:W-:Y:S01]  /*2c40*/  FSEL R56, R24, -INF , !P5 ;  /* 0xff80000018387808 */ /* 0x000fe20006800000 */
[----:B------:R-:W-:Y:S01]  /*2c50*/  VIADD R24, R12, 0x68 ;  /* 0x000000680c187836 */ /* 0x000fe20000000000 */
[----:B------:R-:W-:Y:S01]  /*2c60*/  ISETP.GE.AND P5, PT, R14, UR6, PT ;  /* 0x000000060e007c0c */ /* 0x000fe2000bfa6270 */
[----:B------:R-:W-:Y:S01]  /*2c70*/  ULDC UR6, c[0x0][0x28c] ;  /* 0x0000a30000067ab9 */ /* 0x000fe20000000800 */
[----:B------:R-:W-:-:S02]  /*2c80*/  FMNMX R14, R50, R49, !PT ;  /* 0x00000031320e7209 */ /* 0x000fc40007800000 */
[----:B------:R-:W-:Y:S02]  /*2c90*/  FMNMX R49, R56, R25, !PT ;  /* 0x0000001938317209 */ /* 0x000fe40007800000 */
[----:B------:R-:W-:Y:S02]  /*2ca0*/  FMNMX R63, R51, R14, !PT ;  /* 0x0000000e333f7209 */ /* 0x000fe40007800000 */
[----:B------:R-:W-:Y:S02]  /*2cb0*/  FSEL R64, R64, -INF , !P2 ;  /* 0xff80000040407808 */ /* 0x000fe40005000000 */
[----:B------:R-:W-:Y:S01]  /*2cc0*/  FSEL R61, R66, -INF , !P2 ;  /* 0xff800000423d7808 */ /* 0x000fe20005000000 */
[----:B------:R-:W-:Y:S01]  /*2cd0*/  VIADD R66, R12, 0x71 ;  /* 0x000000710c427836 */ /* 0x000fe20000000000 */
[----:B------:R-:W-:Y:S01]  /*2ce0*/  ISETP.GE.AND P2, PT, R24, UR6, PT ;  /* 0x0000000618007c0c */ /* 0x000fe2000bf46270 */
[----:B------:R-:W-:Y:S01]  /*2cf0*/  ULDC UR6, c[0x0][0x28c] ;  /* 0x0000a30000067ab9 */ /* 0x000fe20000000800 */
[----:B------:R-:W-:-:S02]  /*2d00*/  FMNMX R14, R28, R49, !PT ;  /* 0x000000311c0e7209 */ /* 0x000fc40007800000 */
[----:B------:R-:W-:Y:S01]  /*2d10*/  FMNMX R24, R54, R63, !PT ;  /* 0x0000003f36187209 */ /* 0x000fe20007800000 */
[----:B------:R-:W-:Y:S01]  /*2d20*/  VIADD R63, R12, 0x69 ;  /* 0x000000690c3f7836 */ /* 0x000fe20000000000 */
[----:B------:R-:W-:Y:S02]  /*2d30*/  FMNMX R14, R17, R14, !PT ;  /* 0x0000000e110e7209 */ /* 0x000fe40007800000 */
[----:B------:R-:W-:Y:S02]  /*2d40*/  FMNMX R49, R55, R24, !PT ;  /* 0x0000001837317209 */ /* 0x000fe40007800000 */
[----:B------:R-:W-:Y:S02]  /*2d50*/  FMNMX R14, R27, R14, !PT ;  /* 0x0000000e1b0e7209 */ /* 0x000fe40007800000 */
[----:B------:R-:W-:Y:S02]  /*2d60*/  FMNMX R60, R58, R49, !PT ;  /* 0x000000313a3c7209 */ /* 0x000fe40007800000 */
[----:B------:R-:W-:-:S02]  /*2d70*/  FSEL R24, R65, -INF , !P3 ;  /* 0xff80000041187808 */ /* 0x000fc40005800000 */
[----:B------:R-:W-:Y:S02]  /*2d80*/  FSEL R67, R67, -INF , !P3 ;  /* 0xff80000043437808 */ /* 0x000fe40005800000 */
[----:B------:R-:W-:Y:S01]  /*2d90*/  ISETP.GE.AND P3, PT, R63, UR6, PT ;  /* 0x000000063f007c0c */ /* 0x000fe2000bf66270 */
[----:B------:R-:W-:Y:S01]  /*2da0*/  ULDC UR6, c[0x0][0x28c] ;  /* 0x0000a30000067ab9 */ /* 0x000fe20000000800 */
[----:B------:R-:W-:Y:S02]  /*2db0*/  FMNMX R49, R33, R14, !PT ;  /* 0x0000000e21317209 */ /* 0x000fe40007800000 */
[----:B------:R-:W-:Y:S02]  /*2dc0*/  FMNMX R63, R59, R60, !PT ;  /* 0x0000003c3b3f7209 */ /* 0x000fe40007800000 */
[----:B------:R-:W-:Y:S02]  /*2dd0*/  FMNMX R14, R36, R49, !PT ;  /* 0x00000031240e7209 */ /* 0x000fe40007800000 */
[----:B------:R-:W-:-:S02]  /*2de0*/  FMNMX R60, R62, R63, !PT ;  /* 0x0000003f3e3c7209 */ /* 0x000fc40007800000 */
[----:B------:R-:W-:Y:S02]  /*2df0*/  FMNMX R49, R37, R14, !PT ;  /* 0x0000000e25317209 */ /* 0x000fe40007800000 */
[----:B------:R-:W-:Y:S02]  /*2e00*/  FMNMX R60, R45, R60, !PT ;  /* 0x0000003c2d3c7209 */ /* 0x000fe40007800000 */
[----:B------:R-:W-:Y:S02]  /*2e10*/  IADD3 R65, R12, 0x70, RZ ;  /* 0x000000700c417810 */ /* 0x000fe40007ffe0ff */
        /* <DEDUP_REMOVED lines=8> */
[----:B------:R-:W-:Y:S01]  /*2ea0*/  FSEL R63, R69, -INF , !P6 ;  /* 0xff800000453f7808 */ /* 0x000fe20007000000 */
[----:B------:R-:W-:Y:S01]  /*2eb0*/  VIADD R69, R12, 0x78 ;  /* 0x000000780c457836 */ /* 0x000fe20000000000 */
[----:B------:R-:W-:-:S02]  /*2ec0*/  FSEL R71, R71, -INF , !P6 ;  /* 0xff80000047477808 */ /* 0x000fc40007000000 */
[----:B------:R-:W-:Y:S01]  /*2ed0*/  ISETP.GE.AND P6, PT, R66, UR6, PT ;  /* 0x0000000642007c0c */ /* 0x000fe2000bfc6270 */
[----:B------:R-:W-:Y:S01]  /*2ee0*/  ULDC UR6, c[0x0][0x28c] ;  /* 0x0000a30000067ab9 */ /* 0x000fe20000000800 */
[----:B------:R-:W-:Y:S02]  /*2ef0*/  FMNMX R49, R35, R14, !PT ;  /* 0x0000000e23317209 */ /* 0x000fe40007800000 */
[----:B------:R-:W-:Y:S01]  /*2f00*/  FMNMX R66, R70, R65, !PT ;  /* 0x0000004146427209 */ /* 0x000fe20007800000 */
[----:B------:R-:W3:Y:S01]  /*2f10*/  LDC R14, c[0x0][0x28c] ;  /* 0x0000a300ff0e7b82 */ /* 0x000ee20000000800 */
[----:B------:R-:W-:Y:S02]  /*2f20*/  FMNMX R60, R38, R49, !PT ;  /* 0x00000031263c7209 */ /* 0x000fe40007800000 */
[----:B------:R-:W-:Y:S02]  /*2f30*/  FSEL R74, R74, -INF , !P1 ;  /* 0xff8000004a4a7808 */ /* 0x000fe40004800000 */
[----:B------:R-:W-:-:S02]  /*2f40*/  FMNMX R65, R71, R66, !PT ;  /* 0x0000004247417209 */ /* 0x000fc40007800000 */
[----:B------:R-:W-:Y:S02]  /*2f50*/  FMNMX R49, R39, R60, !PT ;  /* 0x0000003c27317209 */ /* 0x000fe40007800000 */
[----:B------:R-:W-:Y:S02]  /*2f60*/  FSEL R75, R75, -INF , !P5 ;  /* 0xff8000004b4b7808 */ /* 0x000fe40006800000 */
[----:B------:R-:W-:Y:S02]  /*2f70*/  FMNMX R60, R74, R65, !PT ;  /* 0x000000414a3c7209 */ /* 0x000fe40007800000 */
[----:B------:R-:W-:Y:S02]  /*2f80*/  FSEL R66, R72, -INF , !P1 ;  /* 0xff80000048427808 */ /* 0x000fe40004800000 */
[----:B------:R-:W-:Y:S02]  /*2f90*/  FSEL R72, R78, -INF , !P2 ;  /* 0xff8000004e487808 */ /* 0x000fe40005000000 */
[----:B------:R-:W-:-:S02]  /*2fa0*/  FMNMX R65, R75, R60, !PT ;  /* 0x0000003c4b417209 */ /* 0x000fc40007800000 */
[----:B------:R-:W-:Y:S01]  /*2fb0*/  ISETP.GE.AND P1, PT, R69, UR6, PT ;  /* 0x0000000645007c0c */ /* 0x000fe2000bf26270 */
[----:B------:R-:W-:Y:S01]  /*2fc0*/  ULDC UR6, c[0x0][0x604] ;  /* 0x0001810000067ab9 */ /* 0x000fe20000000800 */
[----:B------:R-:W-:Y:S02]  /*2fd0*/  FSEL R100, R79, -INF , !P3 ;  /* 0xff8000004f647808 */ /* 0x000fe40005800000 */
[----:B------:R-:W-:Y:S02]  /*2fe0*/  FMNMX R69, R72, R65, !PT ;  /* 0x0000004148457209 */ /* 0x000fe40007800000 */
[----:B------:R-:W-:Y:S02]  /*2ff0*/  FMNMX R49, R42, R49, !PT ;  /* 0x000000312a317209 */ /* 0x000fe40007800000 */
[----:B------:R-:W-:Y:S02]  /*3000*/  FSEL R102, R82, -INF , !P4 ;  /* 0xff80000052667808 */ /* 0x000fe40006000000 */
[----:B------:R-:W-:-:S02]  /*3010*/  FMNMX R69, R100, R69, !PT ;  /* 0x0000004564457209 */ /* 0x000fc40007800000 */
[----:B------:R-:W-:Y:S02]  /*3020*/  FMNMX R60, R52, R49, !PT ;  /* 0x00000031343c7209 */ /* 0x000fe40007800000 */
[----:B------:R-:W-:Y:S02]  /*3030*/  IADD3 R49, R12, 0x79, RZ ;  /* 0x000000790c317810 */ /* 0x000fe40007ffe0ff */
[----:B------:R-:W-:Y:S02]  /*3040*/  FSEL R82, R83, -INF , !P6 ;  /* 0xff80000053527808 */ /* 0x000fe40007000000 */
[----:B------:R-:W-:Y:S02]  /*3050*/  FMNMX R69, R102, R69, !PT ;  /* 0x0000004566457209 */ /* 0x000fe40007800000 */
[----:B------:R-:W-:Y:S02]  /*3060*/  FSEL R92, R73, -INF , !P5 ;  /* 0xff800000495c7808 */ /* 0x000fe40006800000 */
[----:B---3--:R-:W-:-:S02]  /*3070*/  ISETP.GE.AND P5, PT, R49, R14, PT ;  /* 0x0000000e3100720c */ /* 0x008fc40003fa6270 */
[----:B------:R-:W-:Y:S02]  /*3080*/  FSEL R90, R86, -INF , !P1 ;  /* 0xff800000565a7808 */ /* 0x000fe40004800000 */
[----:B------:R-:W-:Y:S02]  /*3090*/  FMNMX R69, R82, R69, !PT ;  /* 0x0000004552457209 */ /* 0x000fe40007800000 */
[----:B------:R-:W-:Y:S02]  /*30a0*/  FMNMX R65, R53, R60, !PT ;  /* 0x0000003c35417209 */ /* 0x000fe40007800000 */
[----:B------:R-:W-:Y:S02]  /*30b0*/  FSEL R91, R87, -INF , !P5 ;  /* 0xff800000575b7808 */ /* 0x000fe40006800000 */
[----:B------:R-:W-:Y:S02]  /*30c0*/  FMNMX R78, R90, R69, !PT ;  /* 0x000000455a4e7209 */ /* 0x000fe40007800000 */
[----:B------:R-:W-:-:S02]  /*30d0*/  FMNMX R60, R150, R65, !PT ;  /* 0x00000041963c7209 */ /* 0x000fc40007800000 */
[----:B------:R-:W-:Y:S02]  /*30e0*/  FMNMX R78, R91, R78, !PT ;  /* 0x0000004e5b4e7209 */ /* 0x000fe40007800000 */
[----:B------:R-:W-:Y:S02]  /*30f0*/  FMNMX R49, R57, R60, !PT ;  /* 0x0000003c39317209 */ /* 0x000fe40007800000 */
[----:B------:R-:W-:Y:S01]  /*3100*/  FSEL R93, R76, -INF , !P2 ;  /* 0xff8000004c5d7808 */ /* 0x000fe20005000000 */
[----:B------:R-:W3:Y:S01]  /*3110*/  SHFL.BFLY PT, R65, R78, 0x1, 0x1f ;  /* 0x0c201f004e417f89 */ /* 0x000ee200000e0000 */
[----:B------:R-:W-:Y:S02]  /*3120*/  FMNMX R60, R26, R49, !PT ;  /* 0x000000311a3c7209 */ /* 0x000fe40007800000 */
[----:B------:R-:W-:Y:S02]  /*3130*/  FSEL R94, R77, -INF , !P3 ;  /* 0xff8000004d5e7808 */ /* 0x000fe40005800000 */
[----:B------:R-:W-:-:S02]  /*3140*/  FMNMX R49, R47, R60, !PT ;  /* 0x0000003c2f317209 */ /* 0x000fc40007800000 */
[----:B------:R-:W-:Y:S02]  /*3150*/  FSEL R95, R80, -INF , !P4 ;  /* 0xff800000505f7808 */ /* 0x000fe40006000000 */
[----:B------:R-:W-:Y:S02]  /*3160*/  FMNMX R49, R64, R49, !PT ;  /* 0x0000003140317209 */ /* 0x000fe40007800000 */
[----:B------:R-:W-:Y:S02]  /*3170*/  FSEL R96, R81, -INF , !P6 ;  /* 0xff80000051607808 */ /* 0x000fe40007000000 */
[----:B------:R-:W-:Y:S02]  /*3180*/  FMNMX R49, R24, R49, !PT ;  /* 0x0000003118317209 */ /* 0x000fe40007800000 */
[----:B------:R-:W-:Y:S02]  /*3190*/  FSEL R97, R84, -INF , !P1 ;  /* 0xff80000054617808 */ /* 0x000fe40004800000 */
[----:B------:R-:W-:-:S02]  /*31a0*/  FMNMX R60, R68, R49, !PT ;  /* 0x00000031443c7209 */ /* 0x000fc40007800000 */
[----:B------:R-:W-:Y:S02]  /*31b0*/  FSEL R98, R85, -INF , !P5 ;  /* 0xff80000055627808 */ /* 0x000fe40006800000 */
[----:B------:R-:W-:Y:S02]  /*31c0*/  FMNMX R49, R63, R60, !PT ;  /* 0x0000003c3f317209 */ /* 0x000fe40007800000 */
[----:B---3--:R-:W-:Y:S02]  /*31d0*/  FMNMX R65, R78, R65, !PT ;  /* 0x000000414e417209 */ /* 0x008fe40007800000 */
[----:B------:R-:W-:-:S03]  /*31e0*/  FMNMX R49, R66, R49, !PT ;  /* 0x0000003142317209 */ /* 0x000fc60007800000 */
[----:B------:R-:W3:Y:S01]  /*31f0*/  SHFL.BFLY PT, R146, R65, 0x2, 0x1f ;  /* 0x0c401f0041927f89 */ /* 0x000ee200000e0000 */
[----:B------:R-:W-:-:S04]  /*3200*/  FMNMX R60, R92, R49, !PT ;  /* 0x000000315c3c7209 */ /* 0x000fc80007800000 */
[----:B------:R-:W-:-:S04]  /*3210*/  FMNMX R49, R93, R60, !PT ;  /* 0x0000003c5d317209 */ /* 0x000fc80007800000 */
[----:B------:R-:W-:-:S04]  /*3220*/  FMNMX R60, R94, R49, !PT ;  /* 0x000000315e3c7209 */ /* 0x000fc80007800000 */
[----:B------:R-:W-:-:S04]  /*3230*/  FMNMX R49, R95, R60, !PT ;  /* 0x0000003c5f317209 */ /* 0x000fc80007800000 */
[----:B------:R-:W-:-:S04]  /*3240*/  FMNMX R60, R96, R49, !PT ;  /* 0x00000031603c7209 */ /* 0x000fc80007800000 */
[----:B------:R-:W-:Y:S02]  /*3250*/  FMNMX R49, R97, R60, !PT ;  /* 0x0000003c61317209 */ /* 0x000fe40007800000 */
[----:B---3--:R-:W-:Y:S02]  /*3260*/  FMNMX R146, R65, R146, !PT ;  /* 0x0000009241927209 */ /* 0x008fe40007800000 */
[----:B------:R-:W-:Y:S02]  /*3270*/  FMNMX R49, R98, R49, !PT ;  /* 0x0000003162317209 */ /* 0x000fe40007800000 */
[----:B------:R-:W-:-:S03]  /*3280*/  FSETP.NEU.AND P1, PT, R146, -INF , PT ;  /* 0xff8000009200780b */ /* 0x000fc60003f2d000 */
[----:B------:R-:W3:Y:S01]  /*3290*/  SHFL.BFLY PT, R60, R49, 0x1, 0x1f ;  /* 0x0c201f00313c7f89 */ /* 0x000ee200000e0000 */
[----:B------:R-:W-:-:S05]  /*32a0*/  FSEL R99, R146, RZ, P1 ;  /* 0x000000ff92637208 */ /* 0x000fca0000800000 */
[----:B------:R-:W-:Y:S01]  /*32b0*/  FMUL R99, R99, UR6 ;  /* 0x0000000663637c20 */ /* 0x000fe20008400000 */
[----:B------:R-:W-:-:S03]  /*32c0*/  ULDC UR6, c[0x0][0x604] ;  /* 0x0001810000067ab9 */ /* 0x000fc60000000800 */
[--C-:B------:R-:W-:Y:S01]  /*32d0*/  FFMA R48, R48, UR6, -R99.reuse ;  /* 0x0000000630307c23 */ /* 0x100fe20008000863 */
[----:B------:R-:W-:Y:S01]  /*32e0*/  ULDC UR6, c[0x0][0x604] ;  /* 0x0001810000067ab9 */ /* 0x000fe20000000800 */
[--C-:B------:R-:W-:Y:S01]  /*32f0*/  FFMA R58, R58, UR11, -R99.reuse ;  /* 0x0000000b3a3a7c23 */ /* 0x100fe20008000863 */
[--C-:B------:R-:W-:Y:S01]  /*3300*/  FFMA R13, R13, UR6, -R99.reuse ;  /* 0x000000060d0d7c23 */ /* 0x100fe20008000863 */
[----:B------:R-:W-:Y:S01]  /*3310*/  ULDC UR6, c[0x0][0x604] ;  /* 0x0001810000067ab9 */ /* 0x000fe20000000800 */
[----:B------:R-:W-:Y:S01]  /*3320*/  FSETP.GEU.AND P6, PT, R48, -126, PT ;  /* 0xc2fc00003000780b */ /* 0x000fe20003fce000 */
        /* <DEDUP_REMOVED lines=8> */
[----:B---3--:R-:W-:Y:S01]  /*33b0*/  FMNMX R60, R49, R60, !PT ;  /* 0x0000003c313c7209 */ /* 0x008fe20007800000 */
[--C-:B------:R-:W-:Y:S01]  /*33c0*/  FFMA R15, R15, UR6, -R99.reuse ;  /* 0x000000060f0f7c23 */ /* 0x100fe20008000863 */
[----:B------:R-:W-:Y:S01]  /*33d0*/  FSETP.GEU.AND P3, PT, R31, -126, PT ;  /* 0xc2fc00001f00780b */ /* 0x000fe20003f6e000 */
[----:B------:R-:W-:Y:S01]  /*33e0*/  ULDC UR6, c[0x0][0x604] ;  /* 0x0001810000067ab9 */ /* 0x000fe20000000800 */
[----:B------:R-:W-:Y:S01]  /*33f0*/  @!P6 FMUL R48, R48, 0.5 ;  /* 0x3f0000003030e820 */ /* 0x000fe20000400000 */
[----:B------:R-:W3:Y:S01]  /*3400*/  SHFL.BFLY PT, R147, R60, 0x2, 0x1f ;  /* 0x0c401f003c937f89 */ /* 0x000ee200000e0000 */
[--C-:B------:R-:W-:Y:S01]  /*3410*/  FFMA R29, R29, UR6, -R99.reuse ;  /* 0x000000061d1d7c23 */ /* 0x100fe20008000863 */
[----:B------:R-:W-:Y:S01]  /*3420*/  @!P1 FMUL R13, R13, 0.5 ;  /* 0x3f0000000d0d9820 */ /* 0x000fe20000400000 */
[----:B------:R-:W-:Y:S01]  /*3430*/  ULDC UR6, c[0x0][0x604] ;  /* 0x0001810000067ab9 */ /* 0x000fe20000000800 */
[----:B------:R4:W5:Y:S01]  /*3440*/  MUFU.EX2 R85, R48 ;  /* 0x0000003000557308 */ /* 0x0009620000000800 */
[----:B------:R-:W-:Y:S01]  /*3450*/  @!P2 FMUL R30, R30, 0.5 ;  /* 0x3f0000001e1ea820 */ /* 0x000fe20000400000 */
[--C-:B------:R-:W-:Y:S01]  /*3460*/  FFMA R32, R32, UR6, -R99.reuse ;  /* 0x0000000620207c23 */ /* 0x100fe20008000863 */
[----:B------:R-:W-:Y:S01]  /*3470*/  ULDC UR6, c[0x0][0x604] ;  /* 0x0001810000067ab9 */ /* 0x000fe20000000800 */
[----:B------:R-:W-:Y:S01]  /*3480*/  FSETP.GEU.AND P4, PT, R34, -126, PT ;  /* 0xc2fc00002200780b */ /* 0x000fe20003f8e000 */
[--C-:B------:R-:W-:Y:S01]  /*3490*/  FFMA R61, R61, UR19, -R99.reuse ;  /* 0x000000133d3d7c23 */ /* 0x100fe20008000863 */
[----:B------:R-:W-:Y:S01]  /*34a0*/  @!P3 FMUL R31, R31, 0.5 ;  /* 0x3f0000001f1fb820 */ /* 0x000fe20000400000 */
[--C-:B------:R-:W-:Y:S01]  /*34b0*/  FFMA R59, R59, UR13, -R99.reuse ;  /* 0x0000000d3b3b7c23 */ /* 0x100fe20008000863 */
[----:B------:R-:W1:Y:S01]  /*34c0*/  MUFU.EX2 R84, R30 ;  /* 0x0000001e00547308 */ /* 0x000e620000000800 */
[--C-:B----4-:R-:W-:Y:S01]  /*34d0*/  FFMA R48, R88, UR6, -R99.reuse ;  /* 0x0000000658307c23 */ /* 0x110fe20008000863 */
[----:B------:R-:W-:Y:S01]  /*34e0*/  ULDC UR6, c[0x0][0x604] ;  /* 0x0001810000067ab9 */ /* 0x000fe20000000800 */
[--C-:B------:R-:W-:Y:S01]  /*34f0*/  FFMA R76, R67, UR21, -R99.reuse ;  /* 0x00000015434c7c23 */ /* 0x100fe20008000863 */
[--C-:B------:R-:W-:Y:S01]  /*3500*/  FFMA R49, R43, UR6, -R99.reuse ;  /* 0x000000062b317c23 */ /* 0x100fe20008000863 */
[----:B------:R-:W-:Y:S01]  /*3510*/  ULDC UR6, c[0x0][0x604] ;  /* 0x0001810000067ab9 */ /* 0x000fe20000000800 */
[--C-:B------:R-:W-:Y:S01]  /*3520*/  FFMA R67, R70, UR23, -R99.reuse ;  /* 0x0000001746437c23 */ /* 0x100fe20008000863 */
[--C-:B------:R-:W-:Y:S01]  /*3530*/  FFMA R43, R46, UR6, -R99.reuse ;  /* 0x000000062e2b7c23 */ /* 0x100fe20008000863 */
[----:B------:R4:W2:Y:S01]  /*3540*/  MUFU.EX2 R80, R13 ;  /* 0x0000000d00507308 */ /* 0x0008a20000000800 */
[----:B------:R-:W-:Y:S01]  /*3550*/  @!P4 FMUL R34, R34, 0.5 ;  /* 0x3f0000002222c820 */ /* 0x000fe20000400000 */
[----:B------:R-:W-:Y:S01]  /*3560*/  ULDC UR6, c[0x0][0x604] ;  /* 0x0001810000067ab9 */ /* 0x000fe20000000800 */
[----:B-----5:R-:W-:Y:S01]  /*3570*/  @!P6 FMUL R85, R85, R85 ;  /* 0x000000555555e220 */ /* 0x020fe20000400000 */
[----:B---3--:R-:W-:Y:S01]  /*3580*/  FMNMX R147, R60, R147, !PT ;  /* 0x000000933c937209 */ /* 0x008fe20007800000 */
[--C-:B------:R-:W-:Y:S01]  /*3590*/  FFMA R44, R44, UR6, -R99.reuse ;  /* 0x000000062c2c7c23 */ /* 0x100fe20008000863 */
[----:B------:R-:W-:Y:S01]  /*35a0*/  ULDC UR6, c[0x0][0x604] ;  /* 0x0001810000067ab9 */ /* 0x000fe20000000800 */
[----:B------:R-:W-:Y:S01]  /*35b0*/  FSETP.GEU.AND P6, PT, R29, -126, PT ;  /* 0xc2fc00001d00780b */ /* 0x000fe20003fce000 */
[----:B------:R-:W3:Y:S01]  /*35c0*/  MUFU.EX2 R31, R31 ;  /* 0x0000001f001f7308 */ /* 0x000ee20000000800 */
[----:B-1----:R-:W-:Y:S01]  /*35d0*/  @!P2 FMUL R84, R84, R84 ;  /* 0x000000545454a220 */ /* 0x002fe20000400000 */
[----:B------:R-:W-:Y:S01]  /*35e0*/  FSETP.GEU.AND P2, PT, R48, -126, PT ;  /* 0xc2fc00003000780b */ /* 0x000fe20003f4e000 */
[--C-:B----4-:R-:W-:Y:S01]  /*35f0*/  FFMA R13, R55, UR7, -R99.reuse ;  /* 0x00000007370d7c23 */ /* 0x110fe20008000863 */
[----:B------:R-:W-:Y:S01]  /*3600*/  FSETP.NEU.AND P5, PT, R147, -INF , PT ;  /* 0xff8000009300780b */ /* 0x000fe20003fad000 */
[--C-:B------:R-:W-:Y:S01]  /*3610*/  FFMA R30, R45, UR17, -R99.reuse ;  /* 0x000000112d1e7c23 */ /* 0x100fe20008000863 */
[--C-:B------:R-:W-:Y:S01]  /*3620*/  FFMA R46, R72, UR31, -R99.reuse ;  /* 0x0000001f482e7c23 */ /* 0x100fe20008000863 */
[--C-:B------:R-:W-:Y:S01]  /*3630*/  FFMA R45, R100, UR33, -R99.reuse ;  /* 0x00000021642d7c23 */ /* 0x100fe20008000863 */
[----:B------:R-:W-:Y:S01]  /*3640*/  FSEL R69, R147, RZ, P5 ;  /* 0x000000ff93457208 */ /* 0x000fe20002800000 */
[----:B--2---:R-:W-:Y:S01]  /*3650*/  @!P1 FMUL R80, R80, R80 ;  /* 0x0000005050509220 */ /* 0x004fe20000400000 */
[----:B------:R-:W-:Y:S01]  /*3660*/  FSETP.GEU.AND P1, PT, R32, -126, PT ;  /* 0xc2fc00002000780b */ /* 0x000fe20003f2e000 */
[----:B------:R1:W2:Y:S01]  /*3670*/  MUFU.EX2 R78, R34 ;  /* 0x00000022004e7308 */ /* 0x0002a20000000800 */
[----:B------:R-:W-:Y:S01]  /*3680*/  FSETP.GEU.AND P5, PT, R15, -126, PT ;  /* 0xc2fc00000f00780b */ /* 0x000fe20003fae000 */
[----:B------:R-:W-:Y:S01]  /*3690*/  @!P6 FMUL R29, R29, 0.5 ;  /* 0x3f0000001d1de820 */ /* 0x000fe20000400000 */
[----:B------:R-:W-:Y:S01]  /*36a0*/  FMUL R101, R69, UR10 ;  /* 0x0000000a45657c20 */ /* 0x000fe20008400000 */
[----:B------:R-:W-:Y:S01]  /*36b0*/  @!P2 FMUL R48, R48, 0.5 ;  /* 0x3f0000003030a820 */ /* 0x000fe20000400000 */
[----:B------:R-:W-:Y:S01]  /*36c0*/  ULDC UR7, c[0x0][0x604] ;  /* 0x0001810000077ab9 */ /* 0x000fe20000000800 */
[----:B---3--:R-:W-:Y:S01]  /*36d0*/  @!P3 FMUL R31, R31, R31 ;  /* 0x0000001f1f1fb220 */ /* 0x008fe20000400000 */
[----:B------:R-:W-:Y:S01]  /*36e0*/  FSETP.GEU.AND P3, PT, R49, -126, PT ;  /* 0xc2fc00003100780b */ /* 0x000fe20003f6e000 */
[----:B------:R3:W4:Y:S01]  /*36f0*/  MUFU.EX2 R60, R29 ;  /* 0x0000001d003c7308 */ /* 0x0007220000000800 */
[--C-:B-1----:R-:W-:Y:S01]  /*3700*/  FFMA R34, R50, UR6, -R99.reuse ;  /* 0x0000000632227c23 */ /* 0x102fe20008000863 */
[----:B------:R-:W-:Y:S01]  /*3710*/  ULDC UR6, c[0x0][0x604] ;  /* 0x0001810000067ab9 */ /* 0x000fe20000000800 */
[----:B------:R-:W-:Y:S01]  /*3720*/  FFMA R50, R75, UR29, -R99 ;  /* 0x0000001d4b327c23 */ /* 0x000fe20008000863 */
[----:B------:R-:W-:Y:S01]  /*3730*/  @!P1 FMUL R32, R32, 0.5 ;  /* 0x3f00000020209820 */ /* 0x000fe20000400000 */
[--C-:B------:R-:W-:Y:S01]  /*3740*/  FFMA R69, R28, UR7, -R101.reuse ;  /* 0x000000071c457c23 */ /* 0x100fe20008000865 */
[----:B------:R-:W-:Y:S01]  /*3750*/  @!P5 FMUL R15, R15, 0.5 ;  /* 0x3f0000000f0fd820 */ /* 0x000fe20000400000 */
[----:B------:R-:W-:Y:S01]  /*3760*/  FFMA R56, R56, UR9, -R101 ;  /* 0x0000000938387c23 */ /* 0x000fe20008000865 */
[----:B------:R-:W1:Y:S01]  /*3770*/  MUFU.EX2 R48, R48 ;  /* 0x0000003000307308 */ /* 0x000e620000000800 */
[----:B--2---:R-:W-:Y:S01]  /*3780*/  @!P4 FMUL R78, R78, R78 ;  /* 0x0000004e4e4ec220 */ /* 0x004fe20000400000 */
[----:B------:R-:W-:Y:S01]  /*3790*/  FSETP.GEU.AND P4, PT, R43, -126, PT ;  /* 0xc2fc00002b00780b */ /* 0x000fe20003f8e000 */
[--C-:B---3--:R-:W-:Y:S01]  /*37a0*/  FFMA R29, R62, UR15, -R99.reuse ;  /* 0x0000000f3e1d7c23 */ /* 0x108fe20008000863 */
[----:B------:R-:W-:Y:S01]  /*37b0*/  @!P3 FMUL R49, R49, 0.5 ;  /* 0x3f0000003131b820 */ /* 0x000fe20000400000 */
[----:B------:R-:W-:Y:S01]  /*37c0*/  FFMA R62, R71, UR25, -R99 ;  /* 0x00000019473e7c23 */ /* 0x000fe20008000863 */
[--C-:B------:R-:W-:Y:S01]  /*37d0*/  FFMA R70, R17, UR8, -R101.reuse ;  /* 0x0000000811467c23 */ /* 0x100fe20008000865 */
[----:B------:R-:W-:Y:S01]  /*37e0*/  ULDC UR11, c[0x0][0x604] ;  /* 0x00018100000b7ab9 */ /* 0x000fe20000000800 */
[----:B------:R-:W2:Y:S01]  /*37f0*/  MUFU.EX2 R65, R32 ;  /* 0x0000002000417308 */ /* 0x000ea20000000800 */
[----:B----4-:R-:W-:Y:S01]  /*3800*/  @!P6 FMUL R60, R60, R60 ;  /* 0x0000003c3c3ce220 */ /* 0x010fe20000400000 */
[----:B------:R-:W-:Y:S01]  /*3810*/  FSETP.GEU.AND P6, PT, R34, -126, PT ;  /* 0xc2fc00002200780b */ /* 0x000fe20003fce000 */
[--C-:B------:R-:W-:Y:S01]  /*3820*/  FFMA R27, R27, UR11, -R101.reuse ;  /* 0x0000000b1b1b7c23 */ /* 0x100fe20008000865 */
[----:B------:R-:W-:Y:S01]  /*3830*/  ULDC UR13, c[0x0][0x604] ;  /* 0x00018100000d7ab9 */ /* 0x000fe20000000800 */
[--C-:B------:R-:W-:Y:S01]  /*3840*/  FFMA R88, R33, UR12, -R101.reuse ;  /* 0x0000000c21587c23 */ /* 0x100fe20008000865 */
[--C-:B------:R-:W-:Y:S01]  /*3850*/  FFMA R100, R36, UR13, -R101.reuse ;  /* 0x0000000d24647c23 */ /* 0x100fe20008000865 */
[----:B------:R-:W-:Y:S01]  /*3860*/  @!P4 FMUL R43, R43, 0.5 ;  /* 0x3f0000002b2bc820 */ /* 0x000fe20000400000 */
[----:B------:R3:W4:Y:S01]  /*3870*/  MUFU.EX2 R79, R15 ;  /* 0x0000000f004f7308 */ /* 0x0007220000000800 */
[----:B-1----:R-:W-:Y:S01]  /*3880*/  @!P2 FMUL R48, R48, R48 ;  /* 0x000000303030a220 */ /* 0x002fe20000400000 */
[--C-:B------:R-:W-:Y:S01]  /*3890*/  FFMA R36, R37, UR14, -R101.reuse ;  /* 0x0000000e25247c23 */ /* 0x100fe20008000865 */
[----:B------:R-:W-:Y:S01]  /*38a0*/  FFMA R87, R57, UR24, -R101 ;  /* 0x0000001839577c23 */ /* 0x000fe20008000865 */
[----:B------:R-:W-:Y:S01]  /*38b0*/  ULDC UR15, c[0x0][0x604] ;  /* 0x00018100000f7ab9 */ /* 0x000fe20000000800 */
[----:B------:R-:W-:Y:S01]  /*38c0*/  ULDC UR21, c[0x0][0x604] ;  /* 0x0001810000157ab9 */ /* 0x000fe20000000800 */
[----:B------:R-:W-:Y:S01]  /*38d0*/  ULDC UR29, c[0x0][0x604] ;  /* 0x00018100001d7ab9 */ /* 0x000fe20000000800 */
[----:B------:R-:W-:Y:S01]  /*38e0*/  @!P6 FMUL R34, R34, 0.5 ;  /* 0x3f0000002222e820 */ /* 0x000fe20000400000 */
[----:B------:R-:W1:Y:S01]  /*38f0*/  MUFU.EX2 R49, R49 ;  /* 0x0000003100317308 */ /* 0x000e620000000800 */
[--C-:B---3--:R-:W-:Y:S01]  /*3900*/  FFMA R15, R51, UR6, -R99.reuse ;  /* 0x00000006330f7c23 */ /* 0x108fe20008000863 */
[----:B------:R-:W-:Y:S01]  /*3910*/  ULDC UR6, c[0x0][0x604] ;  /* 0x0001810000067ab9 */ /* 0x000fe20000000800 */
[----:B--2---:R-:W-:Y:S01]  /*3920*/  @!P1 FMUL R65, R65, R65 ;  /* 0x0000004141419220 */ /* 0x004fe20000400000 */
[--C-:B------:R-:W-:Y:S01]  /*3930*/  FFMA R32, R54, UR6, -R99.reuse ;  /* 0x0000000636207c23 */ /* 0x100fe20008000863 */
[--C-:B------:R-:W-:Y:S01]  /*3940*/  FFMA R51, R74, UR27, -R99.reuse ;  /* 0x0000001b4a337c23 */ /* 0x100fe20008000863 */
[----:B------:R-:W-:Y:S01]  /*3950*/  FSETP.GEU.AND P1, PT, R15, -126, PT ;  /* 0xc2fc00000f00780b */ /* 0x000fe20003f2e000 */
[----:B------:R-:W-:Y:S01]  /*3960*/  FFMA R54, R102, UR35, -R99 ;  /* 0x0000002366367c23 */ /* 0x000fe20008000863 */
[----:B------:R-:W2:Y:S01]  /*3970*/  MUFU.EX2 R43, R43 ;  /* 0x0000002b002b7308 */ /* 0x000ea20000000800 */
[----:B------:R-:W-:Y:S01]  /*3980*/  FSETP.GEU.AND P2, PT, R32, -126, PT ;  /* 0xc2fc00002000780b */ /* 0x000fe20003f4e000 */
[----:B----4-:R-:W-:Y:S01]  /*3990*/  @!P5 FMUL R79, R79, R79 ;  /* 0x0000004f4f4fd220 */ /* 0x010fe20000400000 */
[----:B------:R-:W-:Y:S01]  /*39a0*/  FSETP.GEU.AND P5, PT, R44, -126, PT ;  /* 0xc2fc00002c00780b */ /* 0x000fe20003fae000 */
[----:B------:R-:W-:Y:S01]  /*39b0*/  ULDC UR6, c[0x0][0x604] ;  /* 0x0001810000067ab9 */ /* 0x000fe20000000800 */
[--C-:B------:R-:W-:Y:S01]  /*39c0*/  FFMA R102, R40, UR16, -R101.reuse ;  /* 0x0000001028667c23 */ /* 0x100fe20008000865 */
[--C-:B------:R-:W-:Y:S01]  /*39d0*/  FFMA R25, R25, UR6, -R101.reuse ;  /* 0x0000000619197c23 */ /* 0x100fe20008000865 */
[----:B------:R-:W-:Y:S01]  /*39e0*/  ULDC UR27, c[0x0][0x604] ;  /* 0x00018100001b7ab9 */ /* 0x000fe20000000800 */
[----:B------:R-:W3:Y:S01]  /*39f0*/  MUFU.EX2 R34, R34 ;  /* 0x0000002200227308 */ /* 0x000ee20000000800 */
[----:B-1----:R-:W-:Y:S01]  /*3a00*/  @!P3 FMUL R49, R49, R49 ;  /* 0x000000313131b220 */ /* 0x002fe20000400000 */
[----:B------:R-:W-:Y:S01]  /*3a10*/  FSETP.GEU.AND P3, PT, R13, -126, PT ;  /* 0xc2fc00000d00780b */ /* 0x000fe20003f6e000 */
[----:B------:R-:W-:Y:S01]  /*3a20*/  @!P1 FMUL R15, R15, 0.5 ;  /* 0x3f0000000f0f9820 */ /* 0x000fe20000400000 */
[--C-:B------:R-:W-:Y:S01]  /*3a30*/  FFMA R75, R64, UR27, -R101.reuse ;  /* 0x0000001b404b7c23 */ /* 0x100fe20008000865 */
[--C-:B------:R-:W-:Y:S01]  /*3a40*/  FFMA R64, R63, UR30, -R101.reuse ;  /* 0x0000001e3f407c23 */ /* 0x100fe20008000865 */
[----:B------:R-:W-:Y:S01]  /*3a50*/  @!P2 FMUL R32, R32, 0.5 ;  /* 0x3f0000002020a820 */ /* 0x000fe20000400000 */
[----:B------:R-:W-:Y:S01]  /*3a60*/  ULDC UR17, c[0x0][0x604] ;  /* 0x0001810000117ab9 */ /* 0x000fe20000000800 */
[----:B------:R-:W-:Y:S01]  /*3a70*/  @!P5 FMUL R44, R44, 0.5 ;  /* 0x3f0000002c2cd820 */ /* 0x000fe20000400000 */
[----:B------:R-:W1:Y:S01]  /*3a80*/  MUFU.EX2 R15, R15 ;  /* 0x0000000f000f7308 */ /* 0x000e620000000800 */
[----:B--2---:R-:W-:Y:S01]  /*3a90*/  @!P4 FMUL R43, R43, R43 ;  /* 0x0000002b2b2bc220 */ /* 0x004fe20000400000 */
[----:B------:R-:W-:Y:S01]  /*3aa0*/  FSETP.GEU.AND P4, PT, R58, -126, PT ;  /* 0xc2fc00003a00780b */ /* 0x000fe20003f8e000 */
[----:B------:R-:W-:Y:S01]  /*3ab0*/  ULDC UR19, c[0x0][0x604] ;  /* 0x0001810000137ab9 */ /* 0x000fe20000000800 */
[----:B------:R-:W-:Y:S01]  /*3ac0*/  ULDC UR23, c[0x0][0x604] ;  /* 0x0001810000177ab9 */ /* 0x000fe20000000800 */
[----:B------:R-:W-:Y:S01]  /*3ad0*/  ULDC UR25, c[0x0][0x604] ;  /* 0x0001810000197ab9 */ /* 0x000fe20000000800 */
[----:B------:R-:W-:Y:S01]  /*3ae0*/  @!P3 FMUL R13, R13, 0.5 ;  /* 0x3f0000000d0db820 */ /* 0x000fe20000400000 */
[----:B------:R-:W-:Y:S01]  /*3af0*/  ULDC UR31, c[0x0][0x604] ;  /* 0x00018100001f7ab9 */ /* 0x000fe20000000800 */
[----:B------:R-:W2:Y:S01]  /*3b00*/  MUFU.EX2 R32, R32 ;  /* 0x0000002000207308 */ /* 0x000ea20000000800 */
[----:B---3--:R-:W-:Y:S01]  /*3b10*/  @!P6 FMUL R34, R34, R34 ;  /* 0x000000222222e220 */ /* 0x008fe20000400000 */
[----:B------:R-:W-:Y:S01]  /*3b20*/  FSETP.GEU.AND P6, PT, R29, -126, PT ;  /* 0xc2fc00001d00780b */ /* 0x000fe20003fce000 */
[----:B------:R-:W-:Y:S01]  /*3b30*/  ULDC UR33, c[0x0][0x604] ;  /* 0x0001810000217ab9 */ /* 0x000fe20000000800 */
[----:B------:R-:W-:Y:S01]  /*3b40*/  ULDC UR35, c[0x0][0x604] ;  /* 0x0001810000237ab9 */ /* 0x000fe20000000800 */
[----:B------:R-:W-:Y:S01]  /*3b50*/  ULDC UR10, c[0x0][0x604] ;  /* 0x00018100000a7ab9 */ /* 0x000fe20000000800 */
[----:B------:R-:W-:Y:S01]  /*3b60*/  ULDC UR9, c[0x0][0x604] ;  /* 0x0001810000097ab9 */ /* 0x000fe20000000800 */
[----:B------:R-:W-:Y:S01]  /*3b70*/  @!P4 FMUL R58, R58, 0.5 ;  /* 0x3f0000003a3ac820 */ /* 0x000fe20000400000 */
[----:B------:R-:W3:Y:S01]  /*3b80*/  MUFU.EX2 R44, R44 ;  /* 0x0000002c002c7308 */ /* 0x000ee20000000800 */
[----:B-1----:R-:W-:Y:S01]  /*3b90*/  @!P1 FMUL R15, R15, R15 ;  /* 0x0000000f0f0f9220 */ /* 0x002fe20000400000 */
[----:B------:R-:W-:Y:S01]  /*3ba0*/  FSETP.GEU.AND P1, PT, R30, -126, PT ;  /* 0xc2fc00001e00780b */ /* 0x000fe20003f2e000 */
[--C-:B------:R-:W-:Y:S01]  /*3bb0*/  FFMA R103, R41, UR15, -R101.reuse ;  /* 0x0000000f29677c23 */ /* 0x100fe20008000865 */
[--C-:B------:R-:W-:Y:S01]  /*3bc0*/  FFMA R152, R35, UR18, -R101.reuse ;  /* 0x0000001223987c23 */ /* 0x100fe20008000865 */
[----:B------:R-:W-:Y:S01]  /*3bd0*/  ULDC UR6, c[0x0][0x604] ;  /* 0x0001810000067ab9 */ /* 0x000fe20000000800 */
[----:B------:R-:W-:Y:S01]  /*3be0*/  ULDC UR7, c[0x0][0x604] ;  /* 0x0001810000077ab9 */ /* 0x000fe20000000800 */
[----:B------:R-:W-:Y:S01]  /*3bf0*/  @!P6 FMUL R29, R29, 0.5 ;  /* 0x3f0000001d1de820 */ /* 0x000fe20000400000 */
[----:B------:R-:W1:Y:S01]  /*3c00*/  MUFU.EX2 R13, R13 ;  /* 0x0000000d000d7308 */ /* 0x000e620000000800 */
[----:B--2---:R-:W-:Y:S01]  /*3c10*/  @!P2 FMUL R32, R32, R32 ;  /* 0x000000202020a220 */ /* 0x004fe20000400000 */
[----:B------:R-:W-:Y:S01]  /*3c20*/  FSETP.GEU.AND P2, PT, R61, -126, PT ;  /* 0xc2fc00003d00780b */ /* 0x000fe20003f4e000 */
[----:B------:R-:W-:Y:S01]  /*3c30*/  ULDC UR8, c[0x0][0x604] ;  /* 0x0001810000087ab9 */ /* 0x000fe20000000800 */
[--C-:B------:R-:W-:Y:S01]  /*3c40*/  FFMA R81, R47, UR26, -R101.reuse ;  /* 0x0000001a2f517c23 */ /* 0x100fe20008000865 */
[--C-:B------:R-:W-:Y:S01]  /*3c50*/  FFMA R71, R68, UR29, -R101.reuse ;  /* 0x0000001d44477c23 */ /* 0x100fe20008000865 */
[--C-:B------:R-:W-:Y:S01]  /*3c60*/  FFMA R41, R39, UR20, -R101.reuse ;  /* 0x0000001427297c23 */ /* 0x100fe20008000865 */
[----:B------:R-:W-:Y:S01]  /*3c70*/  @!P1 FMUL R30, R30, 0.5 ;  /* 0x3f0000001e1e9820 */ /* 0x000fe20000400000 */
[----:B------:R-:W2:Y:S01]  /*3c80*/  MUFU.EX2 R86, R58 ;  /* 0x0000003a00567308 */ /* 0x000ea20000000800 */
[----:B---3--:R-:W-:Y:S01]  /*3c90*/  @!P5 FMUL R44, R44, R44 ;  /* 0x0000002c2c2cd220 */ /* 0x008fe20000400000 */
[----:B------:R-:W-:Y:S01]  /*3ca0*/  FSETP.GEU.AND P5, PT, R59, -126, PT ;  /* 0xc2fc00003b00780b */ /* 0x000fe20003fae000 */
[--C-:B------:R-:W-:Y:S01]  /*3cb0*/  FFMA R40, R42, UR19, -R101.reuse ;  /* 0x000000132a287c23 */ /* 0x100fe20008000865 */
[--C-:B------:R-:W-:Y:S01]  /*3cc0*/  FFMA R150, R150, UR23, -R101.reuse ;  /* 0x0000001796967c23 */ /* 0x100fe20008000865 */
[--C-:B------:R-:W-:Y:S01]  /*3cd0*/  FFMA R28, R26, UR25, -R101.reuse ;  /* 0x000000191a1c7c23 */ /* 0x100fe20008000865 */
[--C-:B------:R-:W-:Y:S01]  /*3ce0*/  FFMA R74, R24, UR28, -R101.reuse ;  /* 0x0000001c184a7c23 */ /* 0x100fe20008000865 */
[----:B------:R-:W-:Y:S01]  /*3cf0*/  @!P2 FMUL R61, R61, 0.5 ;  /* 0x3f0000003d3da820 */ /* 0x000fe20000400000 */
[----:B------:R-:W3:Y:S01]  /*3d00*/  MUFU.EX2 R30, R30 ;  /* 0x0000001e001e7308 */ /* 0x000ee20000000800 */
[----:B-1----:R-:W-:Y:S01]  /*3d10*/  @!P3 FMUL R13, R13, R13 ;  /* 0x0000000d0d0db220 */ /* 0x002fe20000400000 */
[----:B------:R-:W-:Y:S01]  /*3d20*/  FSETP.GEU.AND P3, PT, R76, -126, PT ;  /* 0xc2fc00004c00780b */ /* 0x000fe20003f6e000 */
[--C-:B------:R-:W-:Y:S01]  /*3d30*/  FFMA R66, R66, UR31, -R101.reuse ;  /* 0x0000001f42427c23 */ /* 0x100fe20008000865 */
[--C-:B------:R-:W-:Y:S01]  /*3d40*/  FFMA R68, R92, UR32, -R101.reuse ;  /* 0x000000205c447c23 */ /* 0x100fe20008000865 */
[--C-:B------:R-:W-:Y:S01]  /*3d50*/  FFMA R55, R94, UR34, -R101.reuse ;  /* 0x000000225e377c23 */ /* 0x100fe20008000865 */
[--C-:B------:R-:W-:Y:S01]  /*3d60*/  FFMA R47, R95, UR35, -R101.reuse ;  /* 0x000000235f2f7c23 */ /* 0x100fe20008000865 */
[----:B------:R-:W-:Y:S01]  /*3d70*/  @!P5 FMUL R59, R59, 0.5 ;  /* 0x3f0000003b3bd820 */ /* 0x000fe20000400000 */
[----:B------:R1:W4:Y:S01]  /*3d80*/  MUFU.EX2 R77, R61 ;  /* 0x0000003d004d7308 */ /* 0x0003220000000800 */
[----:B--2---:R-:W-:Y:S01]  /*3d90*/  @!P4 FMUL R86, R86, R86 ;  /* 0x000000565656c220 */ /* 0x004fe20000400000 */
[----:B------:R-:W-:Y:S01]  /*3da0*/  FSETP.GEU.AND P4, PT, R67, -126, PT ;  /* 0xc2fc00004300780b */ /* 0x000fe20003f8e000 */
[--C-:B------:R-:W-:Y:S01]  /*3db0*/  FFMA R37, R96, UR10, -R101.reuse ;  /* 0x0000000a60257c23 */ /* 0x100fe20008000865 */
[--C-:B------:R-:W-:Y:S01]  /*3dc0*/  FFMA R33, R97, UR9, -R101.reuse ;  /* 0x0000000961217c23 */ /* 0x100fe20008000865 */
[----:B------:R-:W-:Y:S01]  /*3dd0*/  FFMA R35, R98, UR36, -R101 ;  /* 0x0000002462237c23 */ /* 0x000fe20008000865 */
[----:B------:R-:W-:Y:S01]  /*3de0*/  FFMA R82, R82, UR6, -R99 ;  /* 0x0000000652527c23 */ /* 0x000fe20008000863 */
[----:B------:R-:W-:Y:S01]  /*3df0*/  @!P3 FMUL R76, R76, 0.5 ;  /* 0x3f0000004c4cb820 */ /* 0x000fe20000400000 */
[----:B------:R2:W5:Y:S01]  /*3e00*/  MUFU.EX2 R83, R59 ;  /* 0x0000003b00537308 */ /* 0x0005620000000800 */
[----:B---3--:R-:W-:Y:S01]  /*3e10*/  @!P1 FMUL R30, R30, R30 ;  /* 0x0000001e1e1e9220 */ /* 0x008fe20000400000 */
[----:B------:R-:W-:Y:S01]  /*3e20*/  FSETP.GEU.AND P1, PT, R50, -126, PT ;  /* 0xc2fc00003200780b */ /* 0x000fe20003f2e000 */
[----:B-1----:R-:W-:Y:S01]  /*3e30*/  FFMA R61, R53, UR22, -R101 ;  /* 0x00000016353d7c23 */ /* 0x002fe20008000865 */
[----:B------:R-:W-:-:S03]  /*3e40*/  FFMA R53, R91, UR8, -R99 ;  /* 0x000000085b357c23 */ /* 0x000fc60008000863 */
[----:B------:R-:W-:Y:S01]  /*3e50*/  @!P4 FMUL R67, R67, 0.5 ;  /* 0x3f0000004343c820 */ /* 0x000fe20000400000 */
[----:B------:R-:W1:Y:S01]  /*3e60*/  MUFU.EX2 R76, R76 ;  /* 0x0000004c004c7308 */ /* 0x000e620000000800 */
[----:B----4-:R-:W-:Y:S01]  /*3e70*/  @!P2 FMUL R77, R77, R77 ;  /* 0x0000004d4d4da220 */ /* 0x010fe20000400000 */
[----:B------:R-:W-:Y:S01]  /*3e80*/  FSETP.GEU.AND P2, PT, R46, -126, PT ;  /* 0xc2fc00002e00780b */ /* 0x000fe20003f4e000 */
[----:B--2---:R-:W-:-:S04]  /*3e90*/  FFMA R59, R38, UR17, -R101 ;  /* 0x00000011263b7c23 */ /* 0x004fc80008000865 */
[----:B------:R-:W-:Y:S01]  /*3ea0*/  @!P1 FMUL R50, R50, 0.5 ;  /* 0x3f00000032329820 */ /* 0x000fe20000400000 */
[----:B------:R-:W2:Y:S01]  /*3eb0*/  MUFU.EX2 R29, R29 ;  /* 0x0000001d001d7308 */ /* 0x000ea20000000800 */
[----:B-----5:R-:W-:Y:S01]  /*3ec0*/  @!P5 FMUL R83, R83, R83 ;  /* 0x000000535353d220 */ /* 0x020fe20000400000 */
[----:B------:R-:W-:-:S05]  /*3ed0*/  FSETP.GEU.AND P5, PT, R62, -126, PT ;  /* 0xc2fc00003e00780b */ /* 0x000fca0003fae000 */
[----:B------:R-:W-:Y:S01]  /*3ee0*/  @!P2 FMUL R46, R46, 0.5 ;  /* 0x3f0000002e2ea820 */ /* 0x000fe20000400000 */
[----:B------:R-:W3:Y:S01]  /*3ef0*/  MUFU.EX2 R67, R67 ;  /* 0x0000004300437308 */ /* 0x000ee20000000800 */
[----:B-1----:R-:W-:Y:S01]  /*3f00*/  @!P3 FMUL R76, R76, R76 ;  /* 0x0000004c4c4cb220 */ /* 0x002fe20000400000 */
[----:B------:R-:W-:-:S05]  /*3f10*/  FSETP.GEU.AND P3, PT, R45, -126, PT ;  /* 0xc2fc00002d00780b */ /* 0x000fca0003f6e000 */
[----:B------:R-:W-:Y:S01]  /*3f20*/  @!P5 FMUL R62, R62, 0.5 ;  /* 0x3f0000003e3ed820 */ /* 0x000fe20000400000 */
[----:B------:R-:W1:Y:S01]  /*3f30*/  MUFU.EX2 R46, R46 ;  /* 0x0000002e002e7308 */ /* 0x000e620000000800 */
[----:B--2---:R-:W-:Y:S01]  /*3f40*/  @!P6 FMUL R29, R29, R29 ;  /* 0x0000001d1d1de220 */ /* 0x004fe20000400000 */
[----:B------:R-:W-:-:S05]  /*3f50*/  FSETP.GEU.AND P6, PT, R51, -126, PT ;  /* 0xc2fc00003300780b */ /* 0x000fca0003fce000 */
[----:B------:R-:W-:Y:S01]  /*3f60*/  @!P3 FMUL R45, R45, 0.5 ;  /* 0x3f0000002d2db820 */ /* 0x000fe20000400000 */
[----:B------:R-:W2:Y:S01]  /*3f70*/  MUFU.EX2 R62, R62 ;  /* 0x0000003e003e7308 */ /* 0x000ea20000000800 */
[----:B---3--:R-:W-:Y:S01]  /*3f80*/  @!P4 FMUL R67, R67, R67 ;  /* 0x000000434343c220 */ /* 0x008fe20000400000 */
        /* <DEDUP_REMOVED lines=14> */
[----:B------:R3:W4:Y:S01]  /*4070*/  MUFU.EX2 R17, R54 ;  /* 0x0000003600117308 */ /* 0x0007220000000800 */
[----:B-1----:R-:W-:Y:S01]  /*4080*/  @!P3 FMUL R45, R45, R45 ;  /* 0x0000002d2d2db220 */ /* 0x002fe20000400000 */
[----:B------:R-:W-:-:S05]  /*4090*/  FSETP.GEU.AND P3, PT, R70, -126, PT ;  /* 0xc2fc00004600780b */ /* 0x000fca0003f6e000 */
[----:B------:R-:W-:Y:S01]  /*40a0*/  @!P1 FMUL R25, R25, 0.5 ;  /* 0x3f00000019199820 */ /* 0x000fe20000400000 */
[----:B------:R-:W1:Y:S01]  /*40b0*/  MUFU.EX2 R69, R69 ;  /* 0x0000004500457308 */ /* 0x000e620000000800 */
[----:B--2---:R-:W-:Y:S01]  /*40c0*/  @!P6 FMUL R51, R51, R51 ;  /* 0x000000333333e220 */ /* 0x004fe20000400000 */
[----:B------:R-:W2:Y:S01]  /*40d0*/  SYNCS.PHASECHK.TRANS64.TRYWAIT P6, [R2+URZ+0x1f808], R89 ;  /* 0x01f80859020075a7 */ /* 0x000ea200080c017f */
[----:B---3--:R-:W-:-:S04]  /*40e0*/  FFMA R54, R93, UR33, -R101 ;  /* 0x000000215d367c23 */ /* 0x008fc80008000865 */
[----:B------:R-:W-:Y:S01]  /*40f0*/  @!P3 FMUL R70, R70, 0.5 ;  /* 0x3f0000004646b820 */ /* 0x000fe20000400000 */
[----:B------:R3:W5:Y:S01]  /*4100*/  MUFU.EX2 R73, R56 ;  /* 0x0000003800497308 */ /* 0x0007620000000800 */
[----:B----4-:R-:W-:Y:S01]  /*4110*/  @!P4 FMUL R17, R17, R17 ;  /* 0x000000111111c220 */ /* 0x010fe20000400000 */
[----:B------:R-:W-:-:S06]  /*4120*/  FSETP.GEU.AND P4, PT, R27, -126, PT ;  /* 0xc2fc00001b00780b */ /* 0x000fcc0003f8e000 */
[----:B------:R-:W4:Y:S01]  /*4130*/  MUFU.EX2 R72, R25 ;  /* 0x0000001900487308 */ /* 0x000f220000000800 */
[----:B-1----:R-:W-:Y:S01]  /*4140*/  @!P2 FMUL R69, R69, R69 ;  /* 0x000000454545a220 */ /* 0x002fe20000400000 */
[----:B------:R-:W-:Y:S01]  /*4150*/  FSETP.GEU.AND P2, PT, R36, -126, PT ;  /* 0xc2fc00002400780b */ /* 0x000fe20003f4e000 */
[----:B---3--:R-:W-:Y:S01]  /*4160*/  FFMA R56, R52, UR21, -R101 ;  /* 0x0000001534387c23 */ /* 0x008fe20008000865 */
[----:B------:R-:W-:-:S03]  /*4170*/  FFMA R52, R90, UR7, -R99 ;  /* 0x000000075a347c23 */ /* 0x000fc60008000863 */
[----:B------:R-:W-:Y:S01]  /*4180*/  @!P4 FMUL R27, R27, 0.5 ;  /* 0x3f0000001b1bc820 */ /* 0x000fe20000400000 */
[----:B------:R-:W1:Y:S01]  /*4190*/  MUFU.EX2 R70, R70 ;  /* 0x0000004600467308 */ /* 0x000e620000000800 */
[----:B-----5:R-:W-:Y:S01]  /*41a0*/  @!P5 FMUL R73, R73, R73 ;  /* 0x000000494949d220 */ /* 0x020fe20000400000 */
[----:B------:R-:W-:-:S04]  /*41b0*/  FSETP.GEU.AND P5, PT, R88, -126, PT ;  /* 0xc2fc00005800780b */ /* 0x000fc80003fae000 */
[----:B------:R-:W-:Y:S01]  /*41c0*/  P2R R24, PR, RZ, 0x20 ;  /* 0x00000020ff187803 */ /* 0x000fe20000000000 */
[----:B------:R-:W-:Y:S01]  /*41d0*/  @!P2 FMUL R36, R36, 0.5 ;  /* 0x3f0000002424a820 */ /* 0x000fe20000400000 */
[----:B------:R-:W3:Y:S01]  /*41e0*/  MUFU.EX2 R58, R27 ;  /* 0x0000001b003a7308 */ /* 0x000ee20000000800 */
[----:B----4-:R-:W-:Y:S01]  /*41f0*/  @!P1 FMUL R72, R72, R72 ;  /* 0x0000004848489220 */ /* 0x010fe20000400000 */
[----:B------:R-:W-:-:S05]  /*4200*/  FSETP.GEU.AND P1, PT, R100, -126, PT ;  /* 0xc2fc00006400780b */ /* 0x000fca0003f2e000 */
[----:B------:R-:W-:Y:S01]  /*4210*/  @!P5 FMUL R88, R88, 0.5 ;  /* 0x3f0000005858d820 */ /* 0x000fe20000400000 */
[----:B------:R-:W4:Y:S01]  /*4220*/  MUFU.EX2 R36, R36 ;  /* 0x0000002400247308 */ /* 0x000f220000000800 */
[----:B-1----:R-:W-:Y:S01]  /*4230*/  @!P3 FMUL R70, R70, R70 ;  /* 0x000000464646b220 */ /* 0x002fe20000400000 */
[----:B------:R-:W-:Y:S02]  /*4240*/  FSETP.GEU.AND P3, PT, R102, -126, PT ;  /* 0xc2fc00006600780b */ /* 0x000fe40003f6e000 */
[----:B------:R-:W-:-:S03]  /*4250*/  FSETP.GEU.AND P5, PT, R152, -126, PT ;  /* 0xc2fc00009800780b */ /* 0x000fc60003fae000 */
[----:B------:R-:W-:Y:S01]  /*4260*/  @!P1 FMUL R100, R100, 0.5 ;  /* 0x3f00000064649820 */ /* 0x000fe20000400000 */
[----:B------:R1:W1:Y:S01]  /*4270*/  MUFU.EX2 R63, R88 ;  /* 0x00000058003f7308 */ /* 0x0002620000000800 */
[----:B---3--:R-:W-:Y:S01]  /*4280*/  @!P4 FMUL R58, R58, R58 ;  /* 0x0000003a3a3ac220 */ /* 0x008fe20000400000 */
[----:B------:R-:W-:-:S05]  /*4290*/  FSETP.GEU.AND P4, PT, R103, -126, PT ;  /* 0xc2fc00006700780b */ /* 0x000fca0003f8e000 */
[----:B------:R-:W-:Y:S01]  /*42a0*/  @!P3 FMUL R102, R102, 0.5 ;  /* 0x3f0000006666b820 */ /* 0x000fe20000400000 */
[----:B------:R3:W1:Y:S01]  /*42b0*/  MUFU.EX2 R57, R100 ;  /* 0x0000006400397308 */ /* 0x0006620000000800 */
[----:B--2-4-:R-:W-:Y:S06]  /*42c0*/  @!P6 BRA `(.L_x_23) ;  /* 0x000000d800c4e947 */ /* 0x014fec0003800000 */
.L_x_89:
[----:B------:R-:W-:Y:S01]  /*42d0*/  R2UR UR9, R11 ;  /* 0x000000000b0972ca */ /* 0x000fe200000e0000 */
[----:B------:R-:W-:Y:S01]  /*42e0*/  UMOV UR7, 0xc0000010 ;  /* 0xc000001000077882 */ /* 0x000fe20000000000 */
[----:B------:R-:W-:Y:S01]  /*42f0*/  ISETP.NE.AND P6, PT, R24, RZ, PT ;  /* 0x000000ff1800720c */ /* 0x000fe20003fc5270 */
[----:B------:R-:W-:Y:S01]  /*4300*/  UMOV UR15, 0xc0000010 ;  /* 0xc0000010000f7882 */ /* 0x000fe20000000000 */
[----:B------:R-:W-:Y:S01]  /*4310*/  F2FP.F16.F32.PACK_AB R25, R80, R85 ;  /* 0x000000555019723e */ /* 0x000fe200000000ff */
[----:B------:R-:W-:Y:S01]  /*4320*/  UMOV UR11, 0xc0000010 ;  /* 0xc0000010000b7882 */ /* 0x000fe20000000000 */
[----:B------:R-:W-:Y:S01]  /*4330*/  F2FP.F16.F32.PACK_AB R27, R31, R84 ;  /* 0x000000541f1b723e */ /* 0x000fe200000000ff */
[----:B------:R-:W-:Y:S01]  /*4340*/  @!P4 FMUL R103, R103, 0.5 ;  /* 0x3f0000006767c820 */ /* 0x000fe20000400000 */
[----:B------:R-:W-:Y:S01]  /*4350*/  F2FP.F16.F32.PACK_AB R24, R72, R73 ;  /* 0x000000494818723e */ /* 0x000fe200000000ff */
[----:B------:R-:W4:Y:S01]  /*4360*/  MUFU.EX2 R42, R102 ;  /* 0x00000066002a7308 */ /* 0x000f220000000800 */
[----:B------:R-:W-:Y:S01]  /*4370*/  F2FP.F16.F32.PACK_AB R26, R70, R69 ;  /* 0x00000045461a723e */ /* 0x000fe200000000ff */
[----:B-1----:R-:W-:Y:S01]  /*4380*/  @!P1 FMUL R57, R57, R57 ;  /* 0x0000003939399220 */ /* 0x002fe20000400000 */
[----:B------:R-:W-:Y:S01]  /*4390*/  @!P2 FMUL R36, R36, R36 ;  /* 0x000000242424a220 */ /* 0x000fe20000400000 */
[----:B------:R-:W-:Y:S01]  /*43a0*/  UIADD3 UR6, UR9, 0x700, URZ ;  /* 0x0000070009067890 */ /* 0x000fe2000fffe03f */
[----:B------:R-:W-:Y:S01]  /*43b0*/  WARPGROUP.ARRIVE ;  /* 0x00000000000079c5 */ /* 0x000fe20000000000 */
[----:B------:R-:W-:Y:S01]  /*43c0*/  UIADD3 UR8, UR9, 0x800, URZ ;  /* 0x0000080009087890 */ /* 0x000fe2000fffe03f */
[----:B------:R-:W-:Y:S01]  /*43d0*/  @!P6 FMUL R63, R63, R63 ;  /* 0x0000003f3f3fe220 */ /* 0x000fe20000400000 */
[----:B------:R-:W-:Y:S01]  /*43e0*/  UIADD3 UR10, UR9, 0x900, URZ ;  /* 0x00000900090a7890 */ /* 0x000fe2000fffe03f */
[----:B------:R-:W1:Y:S01]  /*43f0*/  MUFU.EX2 R39, R103 ;  /* 0x0000006700277308 */ /* 0x000e620000000800 */
[----:B------:R-:W-:Y:S01]  /*4400*/  FSETP.GEU.AND P6, PT, R59, -126, PT ;  /* 0xc2fc00003b00780b */ /* 0x000fe20003fce000 */
[----:B------:R-:W-:Y:S01]  /*4410*/  @!P5 FMUL R152, R152, 0.5 ;  /* 0x3f0000009898d820 */ /* 0x000fe20000400000 */
[----:B------:R-:W-:Y:S01]  /*4420*/  FSETP.GEU.AND P2, PT, R40, -126, PT ;  /* 0xc2fc00002800780b */ /* 0x000fe20003f4e000 */
[----:B------:R-:W-:Y:S01]  /*4430*/  HGMMA.64x16x16.F32 R136, R24, gdesc[UR4].tnspB, RZ, !UPT, gsb0 ;  /* 0x4020000418887df0 */ /* 0x000fe2000c0008ff */
[----:B------:R-:W-:Y:S01]  /*4440*/  UMOV UR14, UR8 ;  /* 0x00000008000e7c82 */ /* 0x000fe20008000000 */
[----:B------:R-:W-:Y:S01]  /*4450*/  UIADD3 UR6, UR9, 0xa00, URZ ;  /* 0x00000a0009067890 */ /* 0x000fe2000fffe03f */
[----:B------:R-:W-:Y:S01]  /*4460*/  FSETP.GEU.AND P1, PT, R41, -126, PT ;  /* 0xc2fc00002900780b */ /* 0x000fe20003f2e000 */
[----:B------:R-:W-:Y:S01]  /*4470*/  UMOV UR7, 0xc0000010 ;  /* 0xc000001000077882 */ /* 0x000fe20000000000 */
[----:B------:R-:W-:Y:S01]  /*4480*/  UIADD3 UR8, UR9, 0xb00, URZ ;  /* 0x00000b0009087890 */ /* 0x000fe2000fffe03f */
[----:B------:R-:W5:Y:S01]  /*4490*/  MUFU.EX2 R38, R152 ;  /* 0x0000009800267308 */ /* 0x000f620000000800 */
[----:B----4-:R-:W-:Y:S01]  /*44a0*/  @!P3 FMUL R42, R42, R42 ;  /* 0x0000002a2a2ab220 */ /* 0x010fe20000400000 */
[----:B------:R-:W-:Y:S01]  /*44b0*/  FSETP.GEU.AND P3, PT, R56, -126, PT ;  /* 0xc2fc00003800780b */ /* 0x000fe20003f6e000 */
[----:B------:R-:W-:Y:S01]  /*44c0*/  FADD R80, R80, R83 ;  /* 0x0000005350507221 */ /* 0x000fe20000000000 */
[----:B------:R-:W-:Y:S01]  /*44d0*/  @!P6 FMUL R59, R59, 0.5 ;  /* 0x3f0000003b3be820 */ /* 0x000fe20000400000 */
[----:B------:R-:W-:Y:S01]  /*44e0*/  FADD R84, R84, R29 ;  /* 0x0000001d54547221 */ /* 0x000fe20000000000 */
[----:B------:R-:W-:Y:S01]  /*44f0*/  @!P2 FMUL R40, R40, 0.5 ;  /* 0x3f0000002828a820 */ /* 0x000fe20000400000 */
[----:B-1----:R-:W-:Y:S01]  /*4500*/  @!P4 FMUL R39, R39, R39 ;  /* 0x000000272727c220 */ /* 0x002fe20000400000 */
[----:B------:R-:W-:Y:S01]  /*4510*/  FSETP.GEU.AND P4, PT, R61, -126, PT ;  /* 0xc2fc00003d00780b */ /* 0x000fe20003f8e000 */
[----:B------:R-:W-:Y:S01]  /*4520*/  FADD R85, R85, R86 ;  /* 0x0000005655557221 */ /* 0x000fe20000000000 */
[----:B------:R-:W1:Y:S01]  /*4530*/  MUFU.EX2 R59, R59 ;  /* 0x0000003b003b7308 */ /* 0x000e620000000800 */
[----:B------:R-:W-:Y:S01]  /*4540*/  @!P1 FMUL R41, R41, 0.5 ;  /* 0x3f00000029299820 */ /* 0x000fe20000400000 */
[----:B------:R-:W-:Y:S01]  /*4550*/  ULDC UR61, c[0x0][0x604] ;  /* 0x00018100003d7ab9 */ /* 0x000fe20000000800 */
[----:B------:R-:W-:Y:S01]  /*4560*/  VIADD R12, R12, 0x80 ;  /* 0x000000800c0c7836 */ /* 0x000fe20000000000 */
[----:B------:R-:W-:Y:S01]  /*4570*/  LEA.HI.SX32 R151, R151, 0xffffffff, 0x19 ;  /* 0xffffffff97977811 */ /* 0x000fe200078fcaff */
[----:B------:R-:W-:Y:S01]  /*4580*/  @!P3 FMUL R56, R56, 0.5 ;  /* 0x3f0000003838b820 */ /* 0x000fe20000400000 */
[----:B-----5:R-:W-:-:S02]  /*4590*/  @!P5 FMUL R38, R38, R38 ;  /* 0x000000262626d220 */ /* 0x020fc40000400000 */
[----:B------:R-:W4:Y:S01]  /*45a0*/  MUFU.EX2 R40, R40 ;  /* 0x0000002800287308 */ /* 0x000f220000000800 */
[----:B------:R-:W-:Y:S02]  /*45b0*/  FSETP.GEU.AND P5, PT, R150, -126, PT ;  /* 0xc2fc00009600780b */ /* 0x000fe40003fae000 */
[----:B------:R-:W-:-:S05]  /*45c0*/  @!P4 FMUL R61, R61, 0.5 ;  /* 0x3f0000003d3dc820 */ /* 0x000fca0000400000 */
[----:B------:R-:W5:Y:S01]  /*45d0*/  MUFU.EX2 R41, R41 ;  /* 0x0000002900297308 */ /* 0x000f620000000800 */
[----:B-1----:R-:W-:Y:S01]  /*45e0*/  @!P6 FMUL R59, R59, R59 ;  /* 0x0000003b3b3be220 */ /* 0x002fe20000400000 */
[----:B------:R-:W-:-:S04]  /*45f0*/  FSETP.GEU.AND P6, PT, R87, -126, PT ;  /* 0xc2fc00005700780b */ /* 0x000fc80003fce000 */
[----:B------:R-:W-:Y:S02]  /*4600*/  @!P5 FMUL R150, R150, 0.5 ;  /* 0x3f0000009696d820 */ /* 0x000fe40000400000 */
[----:B------:R-:W1:Y:S01]  /*4610*/  MUFU.EX2 R56, R56 ;  /* 0x0000003800387308 */ /* 0x000e620000000800 */
[----:B----4-:R-:W-:Y:S01]  /*4620*/  @!P2 FMUL R40, R40, R40 ;  /* 0x000000282828a220 */ /* 0x010fe20000400000 */
[----:B------:R-:W-:Y:S02]  /*4630*/  WARPGROUP.DEPBAR.LE gsb0, 0x0 ;  /* 0x00008000000079c5 */ /* 0x000fe40000010000 */
[----:B------:R-:W-:Y:S01]  /*4640*/  WARPGROUP.ARRIVE ;  /* 0x00000000000079c5 */ /* 0x000fe20000000000 */
[----:B------:R-:W-:Y:S02]  /*4650*/  FSETP.GEU.AND P2, PT, R28, -126, PT ;  /* 0xc2fc00001c00780b */ /* 0x000fe40003f4e000 */
[----:B------:R-:W-:Y:S01]  /*4660*/  @!P6 FMUL R87, R87, 0.5 ;  /* 0x3f0000005757e820 */ /* 0x000fe20000400000 */
[----:B------:R-:W4:Y:S01]  /*4670*/  MUFU.EX2 R61, R61 ;  /* 0x0000003d003d7308 */ /* 0x000f220000000800 */
[----:B-----5:R-:W-:Y:S01]  /*4680*/  @!P1 FMUL R41, R41, R41 ;  /* 0x0000002929299220 */ /* 0x020fe20000400000 */
[----:B------:R-:W-:Y:S01]  /*4690*/  HGMMA.64x16x16.F32 R128, R24, gdesc[UR12].tnspB, RZ, !UPT, gsb0 ;  /* 0x4020000c18807df0 */ /* 0x000fe2000c0008ff */
[----:B------:R-:W-:Y:S01]  /*46a0*/  UMOV UR14, UR8 ;  /* 0x00000008000e7c82 */ /* 0x000fe20008000000 */
[----:B------:R-:W-:Y:S01]  /*46b0*/  UMOV UR15, 0xc0000010 ;  /* 0xc0000010000f7882 */ /* 0x000fe20000000000 */
[----:B------:R-:W-:Y:S01]  /*46c0*/  UIADD3 UR8, UR9, 0x820, URZ ;  /* 0x0000082009087890 */ /* 0x000fe2000fffe03f */
[----:B------:R-:W-:-:S02]  /*46d0*/  FSETP.GEU.AND P1, PT, R82, -126, PT ;  /* 0xc2fc00005200780b */ /* 0x000fc40003f2e000 */
[----:B------:R-:W5:Y:S01]  /*46e0*/  MUFU.EX2 R150, R150 ;  /* 0x0000009600967308 */ /* 0x000f620000000800 */
[----:B-1----:R-:W-:Y:S01]  /*46f0*/  @!P3 FMUL R56, R56, R56 ;  /* 0x000000383838b220 */ /* 0x002fe20000400000 */
[----:B------:R-:W-:Y:S01]  /*4700*/  @!P2 FMUL R28, R28, 0.5 ;  /* 0x3f0000001c1ca820 */ /* 0x000fe20000400000 */
[----:B------:R-:W-:-:S05]  /*4710*/  FSETP.GEU.AND P3, PT, R81, -126, PT ;  /* 0xc2fc00005100780b */ /* 0x000fca0003f6e000 */
[----:B------:R-:W1:Y:S01]  /*4720*/  MUFU.EX2 R87, R87 ;  /* 0x0000005700577308 */ /* 0x000e620000000800 */
[----:B----4-:R-:W-:Y:S01]  /*4730*/  @!P4 FMUL R61, R61, R61 ;  /* 0x0000003d3d3dc220 */ /* 0x010fe20000400000 */
[----:B------:R-:W-:Y:S01]  /*4740*/  FSETP.GEU.AND P4, PT, R75, -126, PT ;  /* 0xc2fc00004b00780b */ /* 0x000fe20003f8e000 */
[----:B------:R-:W-:-:S05]  /*4750*/  @!P1 FMUL R82, R82, 0.5 ;  /* 0x3f00000052529820 */ /* 0x000fca0000400000 */
[----:B------:R-:W-:Y:S01]  /*4760*/  @!P3 FMUL R81, R81, 0.5 ;  /* 0x3f0000005151b820 */ /* 0x000fe20000400000 */
[----:B-----5:R-:W-:Y:S01]  /*4770*/  @!P5 FMUL R150, R150, R150 ;  /* 0x000000969696d220 */ /* 0x020fe20000400000 */
[----:B------:R-:W-:Y:S01]  /*4780*/  FSETP.GEU.AND P5, PT, R74, -126, PT ;  /* 0xc2fc00004a00780b */ /* 0x000fe20003fae000 */
[----:B------:R-:W4:Y:S02]  /*4790*/  MUFU.EX2 R82, R82 ;  /* 0x0000005200527308 */ /* 0x000f240000000800 */
[----:B------:R-:W-:Y:S02]  /*47a0*/  FADD R73, R73, R150 ;  /* 0x0000009649497221 */ /* 0x000fe40000000000 */
[----:B------:R-:W-:Y:S01]  /*47b0*/  @!P4 FMUL R75, R75, 0.5 ;  /* 0x3f0000004b4bc820 */ /* 0x000fe20000400000 */
[----:B-1----:R-:W-:Y:S01]  /*47c0*/  @!P6 FMUL R87, R87, R87 ;  /* 0x000000575757e220 */ /* 0x002fe20000400000 */
[----:B------:R-:W-:Y:S02]  /*47d0*/  FSETP.GEU.AND P6, PT, R71, -126, PT ;  /* 0xc2fc00004700780b */ /* 0x000fe40003fce000 */
[----:B------:R-:W1:Y:S01]  /*47e0*/  MUFU.EX2 R81, R81 ;  /* 0x0000005100517308 */ /* 0x000e620000000800 */
[----:B------:R-:W-:-:S03]  /*47f0*/  FADD R72, R72, R87 ;  /* 0x0000005748487221 */ /* 0x000fc60000000000 */
[----:B------:R-:W-:-:S04]  /*4800*/  @!P5 FMUL R74, R74, 0.5 ;  /* 0x3f0000004a4ad820 */ /* 0x000fc80000400000 */
[----:B------:R-:W5:Y:S01]  /*4810*/  MUFU.EX2 R75, R75 ;  /* 0x0000004b004b7308 */ /* 0x000f620000000800 */
[----:B------:R-:W-:Y:S02]  /*4820*/  WARPGROUP.DEPBAR.LE gsb0, 0x0 ;  /* 0x00008000000079c5 */ /* 0x000fe40000010000 */
[----:B------:R-:W-:Y:S01]  /*4830*/  WARPGROUP.ARRIVE ;  /* 0x00000000000079c5 */ /* 0x000fe20000000000 */
[----:B------:R-:W-:Y:S01]  /*4840*/  @!P6 FMUL R71, R71, 0.5 ;  /* 0x3f0000004747e820 */ /* 0x000fe20000400000 */
[----:B----4-:R-:W-:Y:S01]  /*4850*/  @!P1 FMUL R82, R82, R82 ;  /* 0x0000005252529220 */ /* 0x010fe20000400000 */
[----:B------:R-:W-:-:S03]  /*4860*/  FSETP.GEU.AND P1, PT, R68, -126, PT ;  /* 0xc2fc00004400780b */ /* 0x000fc60003f2e000 */
[----:B------:R-:W-:Y:S01]  /*4870*/  HGMMA.64x16x16.F32 R120, R24, gdesc[UR8].tnspB, RZ, !UPT, gsb0 ;  /* 0x4020000818787df0 */ /* 0x000fe2000c0008ff */
[----:B------:R-:W-:Y:S01]  /*4880*/  UIADD3 UR10, UR9, 0xc00, URZ ;  /* 0x00000c00090a7890 */ /* 0x000fe2000fffe03f */
[----:B-1----:R-:W-:Y:S01]  /*4890*/  @!P3 FMUL R81, R81, R81 ;  /* 0x000000515151b220 */ /* 0x002fe20000400000 */
[----:B------:R-:W-:Y:S01]  /*48a0*/  UMOV UR11, 0xc0000010 ;  /* 0xc0000010000b7882 */ /* 0x000fe20000000000 */
[----:B------:R-:W-:Y:S02]  /*48b0*/  FSETP.GEU.AND P3, PT, R66, -126, PT ;  /* 0xc2fc00004200780b */ /* 0x000fe40003f6e000 */
[----:B------:R-:W-:Y:S01]  /*48c0*/  FADD R70, R70, R81 ;  /* 0x0000005146467221 */ /* 0x000fe20000000000 */
[----:B-----5:R-:W-:Y:S01]  /*48d0*/  @!P4 FMUL R75, R75, R75 ;  /* 0x0000004b4b4bc220 */ /* 0x020fe20000400000 */
[----:B------:R-:W-:Y:S02]  /*48e0*/  FSETP.GEU.AND P4, PT, R54, -126, PT ;  /* 0xc2fc00003600780b */ /* 0x000fe40003f8e000 */
[----:B------:R-:W-:-:S07]  /*48f0*/  @!P1 FMUL R68, R68, 0.5 ;  /* 0x3f00000044449820 */ /* 0x000fce0000400000 */
[----:B------:R-:W-:-:S04]  /*4900*/  @!P3 FMUL R66, R66, 0.5 ;  /* 0x3f0000004242b820 */ /* 0x000fc80000400000 */
[----:B------:R-:W-:Y:S01]  /*4910*/  @!P4 FMUL R54, R54, 0.5 ;  /* 0x3f0000003636c820 */ /* 0x000fe20000400000 */
[----:B------:R-:W-:Y:S02]  /*4920*/  WARPGROUP.DEPBAR.LE gsb0, 0x0 ;  /* 0x00008000000079c5 */ /* 0x000fe40000010000 */
[----:B------:R-:W-:-:S06]  /*4930*/  WARPGROUP.ARRIVE ;  /* 0x00000000000079c5 */ /* 0x000fcc0000000000 */
[----:B------:R-:W-:Y:S01]  /*4940*/  HGMMA.64x16x16.F32 R112, R24, gdesc[UR4].tnspB, RZ, !UPT, gsb0 ;  /* 0x4020000418707df0 */ /* 0x000fe2000c0008ff */
[----:B------:R-:W-:Y:S01]  /*4950*/  UIADD3 UR6, UR9, 0xd00, URZ ;  /* 0x00000d0009067890 */ /* 0x000fe2000fffe03f */
[----:B------:R-:W-:Y:S01]  /*4960*/  UMOV UR7, 0xc0000010 ;  /* 0xc000001000077882 */ /* 0x000fe20000000000 */
[----:B------:R-:W-:Y:S02]  /*4970*/  WARPGROUP.DEPBAR.LE gsb0, 0x0 ;  /* 0x00008000000079c5 */ /* 0x000fe40000010000 */
[----:B------:R-:W-:-:S06]  /*4980*/  WARPGROUP.ARRIVE ;  /* 0x00000000000079c5 */ /* 0x000fcc0000000000 */
[----:B------:R-:W-:Y:S01]  /*4990*/  HGMMA.64x16x16.F32 R104, R24, gdesc[UR12].tnspB, RZ, !UPT, gsb0 ;  /* 0x4020000c18687df0 */ /* 0x000fe2000c0008ff */
[----:B------:R-:W-:Y:S01]  /*49a0*/  UMOV UR14, UR8 ;  /* 0x00000008000e7c82 */ /* 0x000fe20008000000 */
[----:B------:R-:W-:Y:S01]  /*49b0*/  UMOV UR15, 0xc0000010 ;  /* 0xc0000010000f7882 */ /* 0x000fe20000000000 */
[----:B------:R-:W-:Y:S01]  /*49c0*/  UIADD3 UR8, UR9, 0xb20, URZ ;  /* 0x00000b2009087890 */ /* 0x000fe2000fffe03f */
[----:B------:R-:W-:Y:S02]  /*49d0*/  WARPGROUP.DEPBAR.LE gsb0, 0x0 ;  /* 0x00008000000079c5 */ /* 0x000fe40000010000 */
[----:B---3--:R-:W-:-:S06]  /*49e0*/  WARPGROUP.ARRIVE ;  /* 0x00000000000079c5 */ /* 0x008fcc0000000000 */
[----:B------:R-:W-:Y:S01]  /*49f0*/  HGMMA.64x16x16.F32 R96, R24, gdesc[UR8].tnspB, RZ, !UPT, gsb0 ;  /* 0x4020000818607df0 */ /* 0x000fe2000c0008ff */
[----:B------:R-:W-:Y:S01]  /*4a00*/  UIADD3 UR10, UR9, 0x920, URZ ;  /* 0x00000920090a7890 */ /* 0x000fe2000fffe03f */
[----:B------:R-:W-:Y:S01]  /*4a10*/  UMOV UR11, 0xc0000010 ;  /* 0xc0000010000b7882 */ /* 0x000fe20000000000 */
[----:B------:R-:W-:Y:S02]  /*4a20*/  WARPGROUP.DEPBAR.LE gsb0, 0x0 ;  /* 0x00008000000079c5 */ /* 0x000fe40000010000 */
[----:B--2---:R-:W-:-:S06]  /*4a30*/  WARPGROUP.ARRIVE ;  /* 0x00000000000079c5 */ /* 0x004fcc0000000000 */
[----:B------:R-:W-:Y:S01]  /*4a40*/  HGMMA.64x16x16.F32 R88, R24, gdesc[UR4].tnspB, RZ, !UPT, gsb0 ;  /* 0x4020000418587df0 */ /* 0x000fe2000c0008ff */
[----:B------:R-:W-:Y:S01]  /*4a50*/  UIADD3 UR6, UR9, 0x720, URZ ;  /* 0x0000072009067890 */ /* 0x000fe2000fffe03f */
[----:B------:R-:W-:Y:S01]  /*4a60*/  UMOV UR7, 0xc0000010 ;  /* 0xc000001000077882 */ /* 0x000fe20000000000 */
[----:B------:R-:W-:Y:S02]  /*4a70*/  WARPGROUP.DEPBAR.LE gsb0, 0x0 ;  /* 0x00008000000079c5 */ /* 0x000fe40000010000 */
[----:B------:R-:W-:Y:S01]  /*4a80*/  F2FP.F16.F32.PACK_AB R25, R79, R78 ;  /* 0x0000004e4f19723e */ /* 0x000fe200000000ff */
[----:B------:R-:W-:Y:S01]  /*4a90*/  FADD R78, R78, R77 ;  /* 0x0000004d4e4e7221 */ /* 0x000fe20000000000 */
[----:B------:R-:W-:Y:S01]  /*4aa0*/  F2FP.F16.F32.PACK_AB R27, R65, R60 ;  /* 0x0000003c411b723e */ /* 0x000fe200000000ff */
[----:B------:R-:W-:Y:S01]  /*4ab0*/  FADD R60, R60, R67 ;  /* 0x000000433c3c7221 */ /* 0x000fe20000000000 */
[----:B------:R-:W-:Y:S01]  /*4ac0*/  F2FP.F16.F32.PACK_AB R24, R63, R58 ;  /* 0x0000003a3f18723e */ /* 0x000fe200000000ff */
[----:B------:R-:W-:Y:S01]  /*4ad0*/  FADD R79, R79, R76 ;  /* 0x0000004c4f4f7221 */ /* 0x000fe20000000000 */
[----:B------:R-:W-:Y:S01]  /*4ae0*/  F2FP.F16.F32.PACK_AB R26, R36, R57 ;  /* 0x00000039241a723e */ /* 0x000fe200000000ff */
[----:B------:R-:W-:Y:S01]  /*4af0*/  FADD R65, R65, R62 ;  /* 0x0000003e41417221 */ /* 0x000fe20000000000 */
[----:B------:R-:W-:-:S02]  /*4b00*/  FADD R58, R58, R75 ;  /* 0x0000004b3a3a7221 */ /* 0x000fc40000000000 */
[----:B------:R-:W-:-:S06]  /*4b10*/  WARPGROUP.ARRIVE ;  /* 0x00000000000079c5 */ /* 0x000fcc0000000000 */
[----:B------:R-:W-:Y:S01]  /*4b20*/  HGMMA.64x16x16.F32 R136, R24, gdesc[UR4].tnspB, R136, gsb0 ;  /* 0x4020000418887df0 */ /* 0x000fe20008000888 */
[----:B------:R-:W-:Y:S01]  /*4b30*/  UIADD3 UR6, UR9, 0xa20, URZ ;  /* 0x00000a2009067890 */ /* 0x000fe2000fffe03f */
[----:B------:R-:W-:Y:S01]  /*4b40*/  UMOV UR7, 0xc0000010 ;  /* 0xc000001000077882 */ /* 0x000fe20000000000 */
[----:B------:R-:W-:Y:S02]  /*4b50*/  WARPGROUP.DEPBAR.LE gsb0, 0x0 ;  /* 0x00008000000079c5 */ /* 0x000fe40000010000 */
[----:B------:R-:W-:-:S06]  /*4b60*/  WARPGROUP.ARRIVE ;  /* 0x00000000000079c5 */ /* 0x000fcc0000000000 */
[----:B------:R-:W-:Y:S01]  /*4b70*/  HGMMA.64x16x16.F32 R128, R24, gdesc[UR12].tnspB, R128, gsb0 ;  /* 0x4020000c18807df0 */ /* 0x000fe20008000880 */
[----:B------:R-:W-:Y:S01]  /*4b80*/  UMOV UR14, UR8 ;  /* 0x00000008000e7c82 */ /* 0x000fe20008000000 */
[----:B------:R-:W-:Y:S01]  /*4b90*/  UMOV UR15, 0xc0000010 ;  /* 0xc0000010000f7882 */ /* 0x000fe20000000000 */
[----:B------:R-:W-:Y:S01]  /*4ba0*/  UIADD3 UR8, UR9, 0x840, URZ ;  /* 0x0000084009087890 */ /* 0x000fe2000fffe03f */
[----:B------:R-:W-:Y:S02]  /*4bb0*/  WARPGROUP.DEPBAR.LE gsb0, 0x0 ;  /* 0x00008000000079c5 */ /* 0x000fe40000010000 */
[----:B------:R-:W-:-:S06]  /*4bc0*/  WARPGROUP.ARRIVE ;  /* 0x00000000000079c5 */ /* 0x000fcc0000000000 */
[----:B------:R-:W-:Y:S01]  /*4bd0*/  HGMMA.64x16x16.F32 R120, R24, gdesc[UR8].tnspB, R120, gsb0 ;  /* 0x4020000818787df0 */ /* 0x000fe20008000878 */
[----:B------:R-:W-:Y:S01]  /*4be0*/  UIADD3 UR10, UR9, 0xc20, URZ ;  /* 0x00000c20090a7890 */ /* 0x000fe2000fffe03f */
[----:B------:R-:W-:Y:S01]  /*4bf0*/  UMOV UR11, 0xc0000010 ;  /* 0xc0000010000b7882 */ /* 0x000fe20000000000 */
        /* <DEDUP_REMOVED lines=22> */
[C---:B------:R-:W-:Y:S01]  /*4d60*/  F2FP.F16.F32.PACK_AB R25, R49.reuse, R48 ;  /* 0x000000303119723e */ /* 0x040fe200000000ff */
[----:B------:R-:W-:Y:S01]  /*4d70*/  FADD R48, R48, R51 ;  /* 0x0000003330307221 */ /* 0x000fe20000000000 */
[C---:B------:R-:W-:Y:S01]  /*4d80*/  F2FP.F16.F32.PACK_AB R27, R44.reuse, R43 ;  /* 0x0000002b2c1b723e */ /* 0x040fe200000000ff */
[----:B------:R-:W-:Y:S01]  /*4d90*/  FADD R49, R49, R50 ;  /* 0x0000003231317221 */ /* 0x000fe20000000000 */
[----:B------:R-:W-:Y:S01]  /*4da0*/  F2FP.F16.F32.PACK_AB R24, R39, R42 ;  /* 0x0000002a2718723e */ /* 0x000fe200000000ff */
[----:B------:R-:W-:Y:S01]  /*4db0*/  FADD R43, R43, R46 ;  /* 0x0000002e2b2b7221 */ /* 0x000fe20000000000 */
[----:B------:R-:W-:Y:S01]  /*4dc0*/  F2FP.F16.F32.PACK_AB R26, R59, R38 ;  /* 0x000000263b1a723e */ /* 0x000fe200000000ff */
[----:B------:R-:W-:Y:S01]  /*4dd0*/  FADD R44, R44, R45 ;  /* 0x0000002d2c2c7221 */ /* 0x000fe20000000000 */
[----:B------:R-:W-:Y:S01]  /*4de0*/  FADD R48, R85, R48 ;  /* 0x0000003055307221 */ /* 0x000fe20000000000 */
[----:B------:R-:W-:Y:S01]  /*4df0*/  FADD R49, R80, R49 ;  /* 0x0000003150317221 */ /* 0x000fe20000000000 */
[----:B------:R-:W-:Y:S01]  /*4e00*/  WARPGROUP.ARRIVE ;  /* 0x00000000000079c5 */ /* 0x000fe20000000000 */
[----:B------:R-:W-:-:S05]  /*4e10*/  FADD R43, R84, R43 ;  /* 0x0000002b542b7221 */ /* 0x000fca0000000000 */
        /* <DEDUP_REMOVED lines=36> */
[----:B------:R-:W-:Y:S01]  /*5060*/  F2FP.F16.F32.PACK_AB R25, R83, R86 ;  /* 0x000000565319723e */ /* 0x000fe200000000ff */
[----:B------:R-:W-:Y:S01]  /*5070*/  FADD R83, R31, R30 ;  /* 0x0000001e1f537221 */ /* 0x000fe20000000000 */
[----:B------:R-:W-:Y:S01]  /*5080*/  F2FP.F16.F32.PACK_AB R27, R30, R29 ;  /* 0x0000001d1e1b723e */ /* 0x000fe200000000ff */
[----:B------:R1:W2:Y:S01]  /*5090*/  MUFU.EX2 R26, R28 ;  /* 0x0000001c001a7308 */ /* 0x0002a20000000800 */
[----:B------:R-:W-:Y:S01]  /*50a0*/  F2FP.F16.F32.PACK_AB R29, R15, R34 ;  /* 0x000000220f1d723e */ /* 0x000fe200000000ff */
[----:B------:R-:W-:Y:S01]  /*50b0*/  FADD R44, R83, R44 ;  /* 0x0000002c532c7221 */ /* 0x000fe20000000000 */
[----:B------:R-:W-:-:S02]  /*50c0*/  F2FP.F16.F32.PACK_AB R31, R13, R32 ;  /* 0x000000200d1f723e */ /* 0x000fc400000000ff */
[----:B------:R-:W-:Y:S02]  /*50d0*/  F2FP.F16.F32.PACK_AB R30, R61, R56 ;  /* 0x000000383d1e723e */ /* 0x000fe400000000ff */
[----:B------:R-:W-:Y:S02]  /*50e0*/  F2FP.F16.F32.PACK_AB R24, R87, R150 ;  /* 0x000000965718723e */ /* 0x000fe400000000ff */
[----:B-1----:R-:W-:-:S04]  /*50f0*/  F2FP.F16.F32.PACK_AB R28, R40, R41 ;  /* 0x00000029281c723e */ /* 0x002fc800000000ff */
[----:B------:R-:W-:Y:S01]  /*5100*/  WARPGROUP.ARRIVE ;  /* 0x00000000000079c5 */ /* 0x000fe20000000000 */
[----:B--2---:R-:W-:Y:S01]  /*5110*/  @!P2 FMUL R26, R26, R26 ;  /* 0x0000001a1a1aa220 */ /* 0x004fe20000400000 */
[----:B------:R-:W-:-:S04]  /*5120*/  FSETP.GEU.AND P2, PT, R64, -126, PT ;  /* 0xc2fc00004000780b */ /* 0x000fc80003f4e000 */
[----:B------:R-:W-:Y:S01]  /*5130*/  HGMMA.64x16x16.F32 R136, R28, gdesc[UR4].tnspB, R136, gsb0 ;  /* 0x402000041c887df0 */ /* 0x000fe20008000888 */
[----:B------:R-:W-:Y:S01]  /*5140*/  UIADD3 UR6, UR9, 0xa60, URZ ;  /* 0x00000a6009067890 */ /* 0x000fe2000fffe03f */
[----:B------:R-:W-:Y:S01]  /*5150*/  FADD R69, R69, R26 ;  /* 0x0000001a45457221 */ /* 0x000fe20000000000 */
[----:B------:R-:W-:Y:S01]  /*5160*/  UMOV UR7, 0xc0000010 ;  /* 0xc000001000077882 */ /* 0x000fe20000000000 */
[----:B------:R-:W-:-:S05]  /*5170*/  F2FP.F16.F32.PACK_AB R26, R81, R26 ;  /* 0x0000001a511a723e */ /* 0x000fca00000000ff */
[----:B------:R-:W-:Y:S01]  /*5180*/  @!P2 FMUL R64, R64, 0.5 ;  /* 0x3f0000004040a820 */ /* 0x000fe20000400000 */
        /* <DEDUP_REMOVED lines=33> */
[----:B------:R-:W-:Y:S01]  /*53a0*/  WARPGROUP.ARRIVE ;  /* 0x00000000000079c5 */ /* 0x000fe20000000000 */
[----:B------:R-:W-:Y:S01]  /*53b0*/  F2FP.F16.F32.PACK_AB R29, R76, R77 ;  /* 0x0000004d4c1d723e */ /* 0x000fe200000000ff */
[----:B------:R-:W1:Y:S01]  /*53c0*/  MUFU.EX2 R28, R74 ;  /* 0x0000004a001c7308 */ /* 0x000e620000000800 */
[----:B------:R-:W-:-:S03]  /*53d0*/  F2FP.F16.F32.PACK_AB R31, R62, R67 ;  /* 0x000000433e1f723e */ /* 0x000fc600000000ff */
[----:B------:R-:W-:Y:S01]  /*53e0*/  HGMMA.64x16x16.F32 R136, R24, gdesc[UR4].tnspB, R136, gsb0 ;  /* 0x4020000418887df0 */ /* 0x000fe20008000888 */
[----:B------:R-:W-:Y:S01]  /*53f0*/  UIADD3 UR6, UR9, 0xa80, URZ ;  /* 0x00000a8009067890 */ /* 0x000fe2000fffe03f */
[----:B------:R-:W-:Y:S02]  /*5400*/  UMOV UR7, 0xc0000010 ;  /* 0xc000001000077882 */ /* 0x000fe40000000000 */
[----:B------:R-:W2:Y:S08]  /*5410*/  MUFU.EX2 R30, R71 ;  /* 0x00000047001e7308 */ /* 0x000eb00000000800 */
[----:B------:R-:W3:Y:S01]  /*5420*/  MUFU.EX2 R77, R64 ;  /* 0x00000040004d7308 */ /* 0x000ee20000000800 */
[----:B-1----:R-:W-:Y:S01]  /*5430*/  @!P5 FMUL R28, R28, R28 ;  /* 0x0000001c1c1cd220 */ /* 0x002fe20000400000 */
[----:B------:R-:W-:-:S03]  /*5440*/  FSETP.GEU.AND P5, PT, R52, -126, PT ;  /* 0xc2fc00003400780b */ /* 0x000fc60003fae000 */
[----:B------:R-:W-:Y:S01]  /*5450*/  FADD R63, R63, R28 ;  /* 0x0000001c3f3f7221 */ /* 0x000fe20000000000 */
[----:B------:R-:W-:Y:S02]  /*5460*/  F2FP.F16.F32.PACK_AB R28, R28, R75 ;  /* 0x0000004b1c1c723e */ /* 0x000fe400000000ff */
[----:B------:R-:W1:Y:S01]  /*5470*/  MUFU.EX2 R71, R66 ;  /* 0x0000004200477308 */ /* 0x000e620000000800 */
[----:B--2---:R-:W-:Y:S01]  /*5480*/  @!P6 FMUL R30, R30, R30 ;  /* 0x0000001e1e1ee220 */ /* 0x004fe20000400000 */
[----:B------:R-:W-:-:S03]  /*5490*/  FSETP.GEU.AND P6, PT, R55, -126, PT ;  /* 0xc2fc00003700780b */ /* 0x000fc60003fce000 */
[----:B------:R-:W-:Y:S02]  /*54a0*/  FADD R57, R57, R30 ;  /* 0x0000001e39397221 */ /* 0x000fe40000000000 */
[----:B------:R-:W-:Y:S01]  /*54b0*/  @!P5 FMUL R52, R52, 0.5 ;  /* 0x3f0000003434d820 */ /* 0x000fe20000400000 */
[----:B------:R-:W2:Y:S01]  /*54c0*/  MUFU.EX2 R67, R54 ;  /* 0x0000003600437308 */ /* 0x000ea20000000800 */
[----:B---3--:R-:W-:Y:S01]  /*54d0*/  @!P2 FMUL R77, R77, R77 ;  /* 0x0000004d4d4da220 */ /* 0x008fe20000400000 */
[----:B------:R-:W-:-:S03]  /*54e0*/  FSETP.GEU.AND P2, PT, R53, -126, PT ;  /* 0xc2fc00003500780b */ /* 0x000fc60003f4e000 */
[----:B------:R-:W-:Y:S01]  /*54f0*/  FADD R36, R36, R77 ;  /* 0x0000004d24247221 */ /* 0x000fe20000000000 */
[----:B------:R-:W-:Y:S01]  /*5500*/  F2FP.F16.F32.PACK_AB R30, R77, R30 ;  /* 0x0000001e4d1e723e */ /* 0x000fe200000000ff */
[----:B------:R-:W-:Y:S01]  /*5510*/  @!P6 FMUL R55, R55, 0.5 ;  /* 0x3f0000003737e820 */ /* 0x000fe20000400000 */
[----:B-1----:R-:W-:Y:S01]  /*5520*/  @!P3 FMUL R71, R71, R71 ;  /* 0x000000474747b220 */ /* 0x002fe20000400000 */
[----:B------:R-:W-:-:S03]  /*5530*/  FSETP.GEU.AND P3, PT, R47, -126, PT ;  /* 0xc2fc00002f00780b */ /* 0x000fc60003f6e000 */
[----:B------:R-:W-:Y:S01]  /*5540*/  FADD R42, R42, R71 ;  /* 0x000000472a2a7221 */ /* 0x000fe20000000000 */
[----:B------:R-:W-:Y:S02]  /*5550*/  WARPGROUP.DEPBAR.LE gsb0, 0x0 ;  /* 0x00008000000079c5 */ /* 0x000fe40000010000 */
[----:B------:R-:W-:Y:S01]  /*5560*/  WARPGROUP.ARRIVE ;  /* 0x00000000000079c5 */ /* 0x000fe20000000000 */
[----:B--2---:R-:W-:Y:S01]  /*5570*/  @!P4 FMUL R67, R67, R67 ;  /* 0x000000434343c220 */ /* 0x004fe20000400000 */
[----:B------:R-:W-:Y:S01]  /*5580*/  FSETP.GEU.AND P4, PT, R33, -126, PT ;  /* 0xc2fc00002100780b */ /* 0x000fe20003f8e000 */
[----:B------:R-:W-:Y:S01]  /*5590*/  @!P2 FMUL R53, R53, 0.5 ;  /* 0x3f0000003535a820 */ /* 0x000fe20000400000 */
[----:B------:R-:W-:Y:S01]  /*55a0*/  FADD R42, R73, R42 ;  /* 0x0000002a492a7221 */ /* 0x000fe20000000000 */
[----:B------:R-:W-:Y:S01]  /*55b0*/  FADD R38, R38, R67 ;  /* 0x0000004326267221 */ /* 0x000fe20000000000 */
[----:B------:R-:W-:Y:S01]  /*55c0*/  HGMMA.64x16x16.F32 R128, R24, gdesc[UR12].tnspB, R128, gsb0 ;  /* 0x4020000c18807df0 */ /* 0x000fe20008000880 */
[----:B------:R-:W-:Y:S01]  /*55d0*/  UMOV UR14, UR8 ;  /* 0x00000008000e7c82 */ /* 0x000fe20008000000 */
[----:B------:R-:W-:Y:S01]  /*55e0*/  UMOV UR15, 0xc0000010 ;  /* 0xc0000010000f7882 */ /* 0x000fe20000000000 */
[----:B------:R-:W-:Y:S01]  /*55f0*/  UIADD3 UR8, UR9, 0x8a0, URZ ;  /* 0x000008a009087890 */ /* 0x000fe2000fffe03f */
[----:B------:R-:W-:Y:S01]  /*5600*/  @!P3 FMUL R47, R47, 0.5 ;  /* 0x3f0000002f2fb820 */ /* 0x000fe20000400000 */
[----:B------:R-:W1:Y:S01]  /*5610*/  MUFU.EX2 R54, R53 ;  /* 0x0000003500367308 */ /* 0x000e620000000800 */
[----:B------:R-:W-:-:S03]  /*5620*/  FADD R38, R69, R38 ;  /* 0x0000002645267221 */ /* 0x000fc60000000000 */
[----:B------:R-:W-:-:S06]  /*5630*/  @!P4 FMUL R33, R33, 0.5 ;  /* 0x3f0000002121c820 */ /* 0x000fcc0000400000 */
[----:B------:R-:W2:Y:S01]  /*5640*/  MUFU.EX2 R33, R33 ;  /* 0x0000002100217308 */ /* 0x000ea20000000800 */
[----:B-1----:R-:W-:Y:S01]  /*5650*/  @!P2 FMUL R54, R54, R54 ;  /* 0x000000363636a220 */ /* 0x002fe20000400000 */
[----:B--2---:R-:W-:-:S04]  /*5660*/  @!P4 FMUL R33, R33, R33 ;  /* 0x000000212121c220 */ /* 0x004fc80000400000 */
[----:B------:R-:W-:-:S04]  /*5670*/  FADD R56, R56, R33 ;  /* 0x0000002138387221 */ /* 0x000fc80000000000 */
[----:B------:R-:W-:Y:S01]  /*5680*/  FADD R57, R57, R56 ;  /* 0x0000003839397221 */ /* 0x000fe20000000000 */
[----:B------:R-:W-:Y:S02]  /*5690*/  WARPGROUP.DEPBAR.LE gsb0, 0x0 ;  /* 0x00008000000079c5 */ /* 0x000fe40000010000 */
        /* <DEDUP_REMOVED lines=28> */
[----:B------:R-:W1:Y:S01]  /*5860*/  MUFU.EX2 R24, R68 ;  /* 0x0000004400187308 */ /* 0x000e620000000800 */
[----:B------:R-:W-:Y:S02]  /*5870*/  F2FP.F16.F32.PACK_AB R25, R50, R51 ;  /* 0x000000333219723e */ /* 0x000fe400000000ff */
[----:B------:R-:W-:Y:S02]  /*5880*/  F2FP.F16.F32.PACK_AB R27, R45, R46 ;  /* 0x0000002e2d1b723e */ /* 0x000fe400000000ff */
[----:B------:R-:W-:Y:S01]  /*5890*/  HGMMA.64x16x16.F32 R136, R28, gdesc[UR4].tnspB, R136, gsb0 ;  /* 0x402000041c887df0 */ /* 0x000fe20008000888 */
[----:B------:R-:W-:Y:S01]  /*58a0*/  UIADD3 UR6, UR9, 0xaa0, URZ ;  /* 0x00000aa009067890 */ /* 0x000fe2000fffe03f */
[----:B------:R-:W-:Y:S01]  /*58b0*/  UMOV UR7, 0xc0000010 ;  /* 0xc000001000077882 */ /* 0x000fe20000000000 */
[----:B------:R-:W2:Y:S01]  /*58c0*/  MUFU.EX2 R26, R55 ;  /* 0x00000037001a7308 */ /* 0x000ea20000000800 */
[----:B-1----:R-:W-:Y:S01]  /*58d0*/  @!P1 FMUL R24, R24, R24 ;  /* 0x0000001818189220 */ /* 0x002fe20000400000 */
[----:B------:R-:W-:-:S06]  /*58e0*/  FSETP.GEU.AND P1, PT, R37, -126, PT ;  /* 0xc2fc00002500780b */ /* 0x000fcc0003f2e000 */
[----:B------:R-:W1:Y:S01]  /*58f0*/  MUFU.EX2 R55, R52 ;  /* 0x0000003400377308 */ /* 0x000e620000000800 */
[----:B------:R-:W-:Y:S01]  /*5900*/  FADD R39, R39, R24 ;  /* 0x0000001827277221 */ /* 0x000fe20000000000 */
[----:B------:R-:W-:-:S03]  /*5910*/  F2FP.F16.F32.PACK_AB R24, R24, R71 ;  /* 0x000000471818723e */ /* 0x000fc600000000ff */
[----:B------:R-:W-:Y:S01]  /*5920*/  FADD R39, R72, R39 ;  /* 0x0000002748277221 */ /* 0x000fe20000000000 */
[----:B--2---:R-:W-:Y:S01]  /*5930*/  @!P6 FMUL R26, R26, R26 ;  /* 0x0000001a1a1ae220 */ /* 0x004fe20000400000 */
[----:B------:R-:W-:-:S03]  /*5940*/  FSETP.GEU.AND P6, PT, R35, -126, PT ;  /* 0xc2fc00002300780b */ /* 0x000fc60003fce000 */
[----:B------:R-:W-:Y:S01]  /*5950*/  FADD R59, R59, R26 ;  /* 0x0000001a3b3b7221 */ /* 0x000fe20000000000 */
[----:B------:R-:W-:Y:S01]  /*5960*/  F2FP.F16.F32.PACK_AB R26, R26, R67 ;  /* 0x000000431a1a723e */ /* 0x000fe200000000ff */
[----:B------:R-:W-:Y:S02]  /*5970*/  @!P1 FMUL R37, R37, 0.5 ;  /* 0x3f00000025259820 */ /* 0x000fe40000400000 */
[----:B------:R-:W-:Y:S01]  /*5980*/  FADD R59, R70, R59 ;  /* 0x0000003b463b7221 */ /* 0x000fe20000000000 */
[----:B-1----:R-:W-:-:S03]  /*5990*/  @!P5 FMUL R55, R55, R55 ;  /* 0x000000373737d220 */ /* 0x002fc60000400000 */
[----:B------:R-:W1:Y:S02]  /*59a0*/  MUFU.EX2 R37, R37 ;  /* 0x0000002500257308 */ /* 0x000e640000000800 */
[----:B------:R-:W-:Y:S01]  /*59b0*/  @!P6 FMUL R35, R35, 0.5 ;  /* 0x3f0000002323e820 */ /* 0x000fe20000400000 */
[----:B------:R-:W-:Y:S02]  /*59c0*/  WARPGROUP.DEPBAR.LE gsb0, 0x0 ;  /* 0x00008000000079c5 */ /* 0x000fe40000010000 */
[----:B------:R-:W-:-:S06]  /*59d0*/  WARPGROUP.ARRIVE ;  /* 0x00000000000079c5 */ /* 0x000fcc0000000000 */
[----:B------:R-:W-:Y:S01]  /*59e0*/  HGMMA.64x16x16.F32 R128, R28, gdesc[UR12].tnspB, R128, gsb0 ;  /* 0x4020000c1c807df0 */ /* 0x000fe20008000880 */
[----:B------:R-:W-:Y:S01]  /*59f0*/  UMOV UR14, UR8 ;  /* 0x00000008000e7c82 */ /* 0x000fe20008000000 */
[----:B------:R-:W-:Y:S01]  /*5a00*/  UMOV UR15, 0xc0000010 ;  /* 0xc0000010000f7882 */ /* 0x000fe20000000000 */
[----:B------:R-:W-:Y:S01]  /*5a10*/  UIADD3 UR8, UR9, 0x8c0, URZ ;  /* 0x000008c009087890 */ /* 0x000fe2000fffe03f */
[----:B-1----:R-:W-:Y:S01]  /*5a20*/  @!P1 FMUL R37, R37, R37 ;  /* 0x0000002525259220 */ /* 0x002fe20000400000 */
[----:B------:R-:W-:-:S03]  /*5a30*/  ISETP.GE.AND P1, PT, R14, 0x101, PT ;  /* 0x000001010e00780c */ /* 0x000fc60003f26270 */
[----:B------:R-:W-:-:S04]  /*5a40*/  FADD R40, R40, R37 ;  /* 0x0000002528287221 */ /* 0x000fc80000000000 */
[----:B------:R-:W-:-:S04]  /*5a50*/  FADD R40, R63, R40 ;  /* 0x000000283f287221 */ /* 0x000fc80000000000 */
[----:B------:R-:W-:Y:S01]  /*5a60*/  FADD R39, R39, R40 ;  /* 0x0000002827277221 */ /* 0x000fe20000000000 */
        /* <DEDUP_REMOVED lines=29> */
[----:B------:R-:W-:Y:S01]  /*5c40*/  FADD R29, R34, R17 ;  /* 0x00000011221d7221 */ /* 0x000fe20000000000 */
[----:B------:R-:W-:Y:S01]  /*5c50*/  FADD R34, R15, R82 ;  /* 0x000000520f227221 */ /* 0x000fe20000000000 */
[----:B------:R-:W-:Y:S01]  /*5c60*/  FADD R15, R32, R55 ;  /* 0x00000037200f7221 */ /* 0x000fe20000000000 */
[----:B------:R-:W-:Y:S01]  /*5c70*/  FADD R32, R13, R54 ;  /* 0x000000360d207221 */ /* 0x000fe20000000000 */
[----:B------:R-:W-:Y:S01]  /*5c80*/  HGMMA.64x16x16.F32 R136, R24, gdesc[UR4].tnspB, R136, gsb0 ;  /* 0x4020000418887df0 */ /* 0x000fe20008000888 */
[----:B------:R-:W-:Y:S01]  /*5c90*/  UIADD3 UR6, UR9, 0xac0, URZ ;  /* 0x00000ac009067890 */ /* 0x000fe2000fffe03f */
[----:B------:R-:W-:Y:S01]  /*5ca0*/  FADD R29, R78, R29 ;  /* 0x0000001d4e1d7221 */ /* 0x000fe20000000000 */
[----:B------:R-:W-:Y:S01]  /*5cb0*/  UMOV UR7, 0xc0000010 ;  /* 0xc000001000077882 */ /* 0x000fe20000000000 */
[----:B------:R-:W2:Y:S01]  /*5cc0*/  MUFU.EX2 R30, R35 ;  /* 0x00000023001e7308 */ /* 0x000ea20000000800 */
[----:B------:R-:W-:Y:S01]  /*5cd0*/  FADD R34, R79, R34 ;  /* 0x000000224f227221 */ /* 0x000fe20000000000 */
[----:B------:R-:W-:Y:S01]  /*5ce0*/  FADD R60, R60, R15 ;  /* 0x0000000f3c3c7221 */ /* 0x000fe20000000000 */
[----:B------:R-:W-:Y:S01]  /*5cf0*/  FADD R65, R65, R32 ;  /* 0x0000002041417221 */ /* 0x000fe20000000000 */
[----:B------:R-:W-:-:S02]  /*5d00*/  VIADD R13, R2, 0x1f820 ;  /* 0x0001f820020d7836 */ /* 0x000fc40000000000 */
[----:B------:R-:W-:Y:S01]  /*5d10*/  FADD R29, R48, R29 ;  /* 0x0000001d301d7221 */ /* 0x000fe20000000000 */
[----:B------:R-:W-:Y:S01]  /*5d20*/  FADD R34, R49, R34 ;  /* 0x0000002231227221 */ /* 0x000fe20000000000 */
[----:B------:R-:W-:Y:S01]  /*5d30*/  FADD R60, R43, R60 ;  /* 0x0000003c2b3c7221 */ /* 0x000fe20000000000 */
[----:B-1----:R-:W-:Y:S01]  /*5d40*/  @!P3 FMUL R28, R28, R28 ;  /* 0x0000001c1c1cb220 */ /* 0x002fe20000400000 */
[----:B------:R-:W-:Y:S01]  /*5d50*/  FADD R65, R44, R65 ;  /* 0x000000412c417221 */ /* 0x000fe20000000000 */
[----:B------:R-:W-:Y:S01]  /*5d60*/  PRMT R15, RZ, 0x654, R13 ;  /* 0x00000654ff0f7816 */ /* 0x000fe2000000000d */
[----:B------:R-:W-:Y:S01]  /*5d70*/  FADD R29, R29, R60 ;  /* 0x0000003c1d1d7221 */ /* 0x000fe20000000000 */
[----:B------:R-:W-:Y:S01]  /*5d80*/  FADD R41, R41, R28 ;  /* 0x0000001c29297221 */ /* 0x000fe20000000000 */
[----:B------:R-:W-:-:S03]  /*5d90*/  FADD R34, R34, R65 ;  /* 0x0000004122227221 */ /* 0x000fc60000000000 */
[----:B------:R-:W-:Y:S01]  /*5da0*/  FADD R41, R58, R41 ;  /* 0x000000293a297221 */ /* 0x000fe20000000000 */
[----:B--2---:R-:W-:Y:S01]  /*5db0*/  @!P6 FMUL R30, R30, R30 ;  /* 0x0000001e1e1ee220 */ /* 0x004fe20000400000 */
[----:B------:R-:W-:Y:S02]  /*5dc0*/  FADD R14, R29, R34 ;  /* 0x000000221d0e7221 */ /* 0x000fe40000000000 */
[----:B------:R-:W-:Y:S01]  /*5dd0*/  FADD R41, R42, R41 ;  /* 0x000000292a297221 */ /* 0x000fe20000000000 */
[----:B------:R-:W-:-:S03]  /*5de0*/  FADD R61, R61, R30 ;  /* 0x0000001e3d3d7221 */ /* 0x000fc60000000000 */
[----:B------:R-:W-:Y:S01]  /*5df0*/  FADD R38, R41, R38 ;  /* 0x0000002629267221 */ /* 0x000fe20000000000 */
[----:B------:R-:W-:-:S04]  /*5e00*/  FADD R36, R36, R61 ;  /* 0x0000003d24247221 */ /* 0x000fc80000000000 */
[----:B------:R-:W-:-:S04]  /*5e10*/  FADD R36, R59, R36 ;  /* 0x000000243b247221 */ /* 0x000fc80000000000 */
[----:B------:R-:W-:Y:S01]  /*5e20*/  FADD R39, R39, R36 ;  /* 0x0000002427277221 */ /* 0x000fe20000000000 */
        /* <DEDUP_REMOVED lines=33> */
[----:B------:R-:W-:Y:S02]  /*6040*/  F2FP.F16.F32.PACK_AB R25, R82, R17 ;  /* 0x000000115219723e */ /* 0x000fe400000000ff */
[----:B------:R-:W-:Y:S02]  /*6050*/  F2FP.F16.F32.PACK_AB R27, R54, R55 ;  /* 0x00000037361b723e */ /* 0x000fe400000000ff */
[----:B------:R-:W-:Y:S02]  /*6060*/  F2FP.F16.F32.PACK_AB R24, R37, R28 ;  /* 0x0000001c2518723e */ /* 0x000fe400000000ff */
[----:B------:R-:W-:-:S02]  /*6070*/  F2FP.F16.F32.PACK_AB R26, R30, R33 ;  /* 0x000000211e1a723e */ /* 0x000fc400000000ff */
[----:B------:R-:W-:Y:S02]  /*6080*/  MOV R17, 0x2 ;  /* 0x0000000200117802 */ /* 0x000fe40000000f00 */
        /* <DEDUP_REMOVED lines=21> */
[----:B------:R-:W-:Y:S03]  /*61e0*/  HGMMA.64x16x16.F32 R104, R24, gdesc[UR12].tnspB, R104, gsb0 ;  /* 0x4020000c18687df0 */ /* 0x000fe60008000868 */
[----:B------:R-:W-:Y:S02]  /*61f0*/  WARPGROUP.DEPBAR.LE gsb0, 0x0 ;  /* 0x00008000000079c5 */ /* 0x000fe40000010000 */
[----:B------:R-:W-:-:S06]  /*6200*/  WARPGROUP.ARRIVE ;  /* 0x00000000000079c5 */ /* 0x000fcc0000000000 */
[----:B------:R-:W-:Y:S03]  /*6210*/  HGMMA.64x16x16.F32 R96, R24, gdesc[UR8].tnspB, R96, gsb0 ;  /* 0x4020000818607df0 */ /* 0x000fe60008000860 */
[----:B------:R-:W-:Y:S02]  /*6220*/  WARPGROUP.DEPBAR.LE gsb0, 0x0 ;  /* 0x00008000000079c5 */ /* 0x000fe40000010000 */
[----:B------:R-:W-:-:S06]  /*6230*/  WARPGROUP.ARRIVE ;  /* 0x00000000000079c5 */ /* 0x000fcc0000000000 */
[----:B------:R-:W-:Y:S03]  /*6240*/  HGMMA.64x16x16.F32 R88, R24, gdesc[UR4].tnspB, R88, gsb0 ;  /* 0x4020000418587df0 */ /* 0x000fe60008000858 */
[----:B------:R-:W-:Y:S02]  /*6250*/  WARPGROUP.DEPBAR.LE gsb0, 0x0 ;  /* 0x00008000000079c5 */ /* 0x000fe40000010000 */
[----:B------:R1:W-:Y:S02]  /*6260*/  SYNCS.ARRIVE.TRANS64.RED.A1T0 RZ, [R15+URZ], RZ ;  /* 0x000000ff0fff79a7 */ /* 0x0003e4000810043f */
[----:B-1----:R-:W-:Y:S01]  /*6270*/  FADD R15, R38, R39 ;  /* 0x00000027260f7221 */ /* 0x002fe20000000000 */
[----:B------:R-:W-:Y:S06]  /*6280*/  @!P1 BRA `(.L_x_24) ;  /* 0x0000004400889947 */ /* 0x000fec0003800000 */
[----:B------:R-:W-:Y:S01]  /*6290*/  IMAD.MOV.U32 R155, RZ, RZ, R147 ;  /* 0x000000ffff9b7224 */ /* 0x000fe200078e0093 */
[----:B------:R-:W-:Y:S01]  /*62a0*/  MOV R17, 0x2 ;  /* 0x0000000200117802 */ /* 0x000fe20000000f00 */
[----:B------:R-:W-:Y:S01]  /*62b0*/  IMAD.MOV.U32 R153, RZ, RZ, R146 ;  /* 0x000000ffff997224 */ /* 0x000fe200078e0092 */
[----:B------:R-:W-:Y:S01]  /*62c0*/  ULDC UR60, c[0x0][0x604] ;  /* 0x00018100003c7ab9 */ /* 0x000fe20000000800 */
[----:B------:R-:W-:Y:S02]  /*62d0*/  IMAD.MOV.U32 R6, RZ, RZ, 0x1 ;  /* 0x00000001ff067424 */ /* 0x000fe400078e00ff */
[----:B------:R-:W-:-:S07]  /*62e0*/  IMAD.MOV.U32 R3, RZ, RZ, RZ ;  /* 0x000000ffff037224 */ /* 0x000fce00078e00ff */
.L_x_36:
[----:B------:R-:W-:Y:S01]  /*62f0*/  LEA R25, R17, R2, 0x3 ;  /* 0x0000000211197211 */ /* 0x000fe200078e18ff */
[----:B------:R-:W-:Y:S05]  /*6300*/  YIELD ;  /* 0x0000000000007946 */ /* 0x000fea0003800000 */
[----:B------:R-:W-:Y:S02]  /*6310*/  SHF.L.U32 R24, R3, 0x1f, RZ ;  /* 0x0000001f03187819 */ /* 0x000fe400000006ff */
[C---:B------:R-:W-:Y:S01]  /*6320*/  ISETP.GT.AND P1, PT, R151.reuse, 0x2, PT ;  /* 0x000000029700780c */ /* 0x040fe20003f24270 */
[----:B------:R-:W-:Y:S01]  /*6330*/  VIADD R151, R151, 0xffffffff ;  /* 0xffffffff97977836 */ /* 0x000fe20000000000 */
[----:B------:R-:W1:Y:S02]  /*6340*/  SYNCS.PHASECHK.TRANS64.TRYWAIT P2, [R25+URZ+0x1f800], R24 ;  /* 0x01f80018190075a7 */ /* 0x000e64000804017f */
[----:B-1----:R-:W-:Y:S09]  /*6350*/  @!P2 BRA `(.L_x_25) ;  /* 0x000000b800b4a947 */ /* 0x002ff20003800000 */
.L_x_90:
[----:B------:R-:W-:Y:S05]  /*6360*/  WARPSYNC.ALL ;  /* 0x0000000000007948 */ /* 0x000fea0003800000 */
[----:B------:R-:W-:Y:S01]  /*6370*/  R2UR UR7, R10 ;  /* 0x000000000a0772ca */ /* 0x000fe200000e0000 */
[----:B-1----:R-:W-:Y:S01]  /*6380*/  WARPGROUP.ARRIVE ;  /* 0x00000000000079c5 */ /* 0x002fe20000000000 */
[----:B------:R-:W-:Y:S01]  /*6390*/  R2UR UR6, R17 ;  /* 0x00000000110672ca */ /* 0x000fe200000e0000 */
[----:B------:R-:W-:Y:S01]  /*63a0*/  UMOV UR27, 0xc0000010 ;  /* 0xc0000010001b7882 */ /* 0x000fe20000000000 */
        /* <DEDUP_REMOVED lines=11> */
[----:B------:R-:W-:Y:S01]  /*6460*/  UIMAD UR6, UR6, 0x700, UR7 ;  /* 0x00000700060678a4 */ /* 0x000fe2000f8e0207 */
[----:B------:R-:W-:-:S02]  /*6470*/  R2UR UR12, R20 ;  /* 0x00000000140c72ca */ /* 0x000fc400000e0000 */
[----:B------:R-:W-:Y:S01]  /*6480*/  R2UR UR13, R21 ;  /* 0x00000000150d72ca */ /* 0x000fe200000e0000 */
[----:B------:R-:W-:Y:S01]  /*6490*/  UIADD3 UR7, UR6, 0x100, URZ ;  /* 0x0000010006077890 */ /* 0x000fe2000fffe03f */
[----:B------:R-:W-:Y:S01]  /*64a0*/  R2UR UR8, R18 ;  /* 0x00000000120872ca */ /* 0x000fe200000e0000 */
[----:B------:R-:W-:Y:S01]  /*64b0*/  UIADD3 UR58, UR6, 0x500, URZ ;  /* 0x00000500063a7890 */ /* 0x000fe2000fffe03f */
[----:B------:R-:W-:Y:S01]  /*64c0*/  R2UR UR9, R19 ;  /* 0x00000000130972ca */ /* 0x000fe200000e0000 */
[----:B------:R-:W-:Y:S01]  /*64d0*/  UMOV UR26, UR6 ;  /* 0x00000006001a7c82 */ /* 0x000fe20008000000 */
[----:B------:R-:W-:Y:S01]  /*64e0*/  ISETP.NE.AND P2, PT, R9, RZ, PT ;  /* 0x000000ff0900720c */ /* 0x000fe20003f45270 */
[----:B------:R-:W-:Y:S01]  /*64f0*/  HGMMA.64x128x16.F32 R24, gdesc[UR24], RZ, !UPT, gsb0 ;  /* 0x01e00000181879f0 */ /* 0x000fe2000c0008ff */
[----:B------:R-:W-:Y:S01]  /*6500*/  UMOV UR22, UR7 ;  /* 0x0000000700167c82 */ /* 0x000fe20008000000 */
[----:B------:R-:W-:-:S07]  /*6510*/  UIADD3 UR7, UR6, 0x200, URZ ;  /* 0x0000020006077890 */ /* 0x000fce000fffe03f */
[----:B------:R-:W-:Y:S01]  /*6520*/  UMOV UR18, UR7 ;  /* 0x0000000700127c82 */ /* 0x000fe20008000000 */
[----:B------:R-:W-:-:S07]  /*6530*/  UIADD3 UR7, UR6, 0x300, URZ ;  /* 0x0000030006077890 */ /* 0x000fce000fffe03f */
[----:B------:R-:W-:Y:S01]  /*6540*/  UMOV UR14, UR7 ;  /* 0x00000007000e7c82 */ /* 0x000fe20008000000 */
[----:B------:R-:W-:Y:S02]  /*6550*/  UIADD3 UR7, UR6, 0x400, URZ ;  /* 0x0000040006077890 */ /* 0x000fe4000fffe03f */
[----:B------:R-:W-:-:S05]  /*6560*/  UIADD3 UR6, UR6, 0x600, URZ ;  /* 0x0000060006067890 */ /* 0x000fca000fffe03f */
[----:B------:R-:W-:Y:S01]  /*6570*/  UMOV UR10, UR7 ;  /* 0x00000007000a7c82 */ /* 0x000fe20008000000 */
[----:B------:R-:W-:Y:S01]  /*6580*/  UMOV UR7, 0xc0000010 ;  /* 0xc000001000077882 */ /* 0x000fe20000000000 */
[----:B------:R-:W-:Y:S02]  /*6590*/  WARPGROUP.DEPBAR.LE gsb0, 0x0 ;  /* 0x00008000000079c5 */ /* 0x000fe40000010000 */
[----:B------:R-:W-:-:S06]  /*65a0*/  WARPGROUP.ARRIVE ;  /* 0x00000000000079c5 */ /* 0x000fcc0000000000 */
[----:B------:R-:W-:Y:S03]  /*65b0*/  HGMMA.64x128x16.F32 R24, gdesc[UR20], R24, gsb0 ;  /* 0x01e00000141879f0 */ /* 0x000fe60008000818 */
[----:B------:R-:W-:Y:S02]  /*65c0*/  WARPGROUP.DEPBAR.LE gsb0, 0x0 ;  /* 0x00008000000079c5 */ /* 0x000fe40000010000 */
[----:B------:R-:W-:-:S07]  /*65d0*/  WARPGROUP.ARRIVE ;  /* 0x00000000000079c5 */ /* 0x000fce0000000000 */
        /* <DEDUP_REMOVED lines=14> */
[----:B------:R-:W-:Y:S05]  /*66c0*/  @P2 BRA `(.L_x_26) ;  /* 0x0000000400202947 */ /* 0x000fea0003800000 */
[----:B------:R-:W-:-:S13]  /*66d0*/  ISETP.LT.OR P3, PT, R7, 0x1, !P0 ;  /* 0x000000010700780c */ /* 0x000fda0004761670 */
[----:B------:R-:W-:Y:S05]  /*66e0*/  @P3 BRA `(.L_x_27) ;  /* 0x0000000400143947 */ /* 0x000fea0003800000 */
[----:B------:R-:W-:Y:S01]  /*66f0*/  IMAD R146, R5, 0x8, R2 ;  /* 0x0000000805927824 */ /* 0x000fe200078e0202 */
[----:B------:R-:W-:Y:S02]  /*6700*/  SHF.L.U32 R147, R4, 0x1f, RZ ;  /* 0x0000001f04937819 */ /* 0x000fe400000006ff */
[----:B------:R-:W-:Y:S02]  /*6710*/  ISETP.NE.AND P4, PT, R0, RZ, PT ;  /* 0x000000ff0000720c */ /* 0x000fe40003f85270 */
[----:B------:R-:W1:Y:S02]  /*6720*/  SYNCS.PHASECHK.TRANS64.TRYWAIT P3, [R146+URZ+0x1f820], R147 ;  /* 0x01f82093920075a7 */ /* 0x000e64000806017f */
[----:B-1----:R-:W-:Y:S09]  /*6730*/  @!P3 BRA `(.L_x_28) ;  /* 0x000000b400d0b947 */ /* 0x002ff20003800000 */
.L_x_91:
[----:B------:R-:W-:Y:S05]  /*6740*/  @P4 BRA `(.L_x_29) ;  /* 0x0000000000144947 */ /* 0x000fea0003800000 */
[----:B------:R-:W-:Y:S02]  /*6750*/  LOP3.LUT P3, RZ, R16, 0x1f, RZ, 0xc0, !PT ;  /* 0x0000001f10ff7812 */ /* 0x000fe4000786c0ff */
[----:B-1----:R-:W-:-:S04]  /*6760*/  MOV R147, 0x7000 ;  /* 0x0000700000937802 */ /* 0x002fc80000000f00 */
[----:B------:R2:W-:Y:S07]  /*6770*/  SYNCS.ARRIVE.TRANS64 RZ, [R146+URZ+0x1f800], R147 ;  /* 0x01f8009392ff79a7 */ /* 0x0005ee000800003f */
[----:B------:R-:W-:Y:S05]  /*6780*/  @!P3 BRA `(.L_x_29) ;  /* 0x000000000004b947 */ /* 0x000fea0003800000 */
[----:B------:R-:W-:Y:S01]  /*6790*/  BPT.TRAP 0x1 ;  /* 0x000000040000795c */ /* 0x000fe20000300000 */
.L_x_29:
[----:B-12---:R-:W-:Y:S01]  /*67a0*/  IMAD R147, R5, 0x7000, R2 ;  /* 0x0000700005937824 */ /* 0x006fe200078e0202 */
        /* <DEDUP_REMOVED lines=8> */
[----:B------:R-:W-:Y:S01]  /*6830*/  VIADD R5, R5, 0x1 ;  /* 0x0000000105057836 */ /* 0x000fe20000000000 */
[----:B------:R-:W-:Y:S01]  /*6840*/  UMOV UR50, URZ ;  /* 0x0000003f00327c82 */ /* 0x000fe20008000000 */
[----:B------:R-:W-:Y:S01]  /*6850*/  UMOV UR42, 0x10 ;  /* 0x00000010002a7882 */ /* 0x000fe20000000000 */
[----:B------:R-:W-:Y:S01]  /*6860*/  UMOV UR44, UR52 ;  /* 0x00000034002c7c82 */ /* 0x000fe20008000000 */
[----:B------:R-:W-:Y:S01]  /*6870*/  UMOV UR45, UR53 ;  /* 0x00000035002d7c82 */ /* 0x000fe20008000000 */
[----:B------:R-:W-:Y:S01]  /*6880*/  UIADD3 UR49, UR49, 0x1f800, URZ ;  /* 0x0001f80031317890 */ /* 0x000fe2000fffe03f */
[----:B------:R-:W-:Y:S01]  /*6890*/  ISETP.NE.AND P3, PT, R5, 0x4, PT ;  /* 0x000000040500780c */ /* 0x000fe20003f65270 */
[----:B------:R-:W-:-:S02]  /*68a0*/  USHF.L.U32 UR51, UR51, 0x7, URZ ;  /* 0x0000000733337899 */ /* 0x000fc4000800063f */
[----:B------:R-:W-:Y:S01]  /*68b0*/  UIADD3 UR48, UR17, 0x3800, URZ ;  /* 0x0000380011307890 */ /* 0x000fe2000fffe03f */
[----:B------:R-:W-:Y:S01]  /*68c0*/  SEL R147, RZ, 0x1, P3 ;  /* 0x00000001ff937807 */ /* 0x000fe20001800000 */
[----:B------:R-:W-:Y:S01]  /*68d0*/  UIADD3 UR40, UR17, 0x4800, URZ ;  /* 0x0000480011287890 */ /* 0x000fe2000fffe03f */
[----:B------:R-:W-:Y:S01]  /*68e0*/  SEL R5, R5, RZ, P3 ;  /* 0x000000ff05057207 */ /* 0x000fe20001800000 */
[----:B------:R-:W-:Y:S01]  /*68f0*/  UIADD3 UR8, UR17, 0x5800, URZ ;  /* 0x0000580011087890 */ /* 0x000fe2000fffe03f */
[----:B------:R-:W-:Y:S01]  /*6900*/  LOP3.LUT R4, R4, R147, RZ, 0x3c, !PT ;  /* 0x0000009304047212 */ /* 0x000fe200078e3cff */
        /* <DEDUP_REMOVED lines=23> */
[----:B------:R-:W-:Y:S01]  /*6a80*/  UMOV UR18, 0x50 ;  /* 0x0000005000127882 */ /* 0x000fe20000000000 */
[----:B------:R-:W-:Y:S01]  /*6a90*/  UMOV UR20, UR52 ;  /* 0x0000003400147c82 */ /* 0x000fe20008000000 */
[----:B------:R-:W-:Y:S01]  /*6aa0*/  UMOV UR21, UR53 ;  /* 0x0000003500157c82 */ /* 0x000fe20008000000 */
[----:B------:R-:W-:Y:S01]  /*6ab0*/  UMOV UR19, UR51 ;  /* 0x0000003300137c82 */ /* 0x000fe20008000000 */
[----:B------:R2:W-:Y:S01]  /*6ac0*/  UTMALDG.4D [UR32], [UR6], desc[UR14] ;  /* 0x00000e20060075b4 */ /* 0x0005e20008019000 */
[----:B------:R2:W-:Y:S01]  /*6ad0*/  UTMALDG.4D [UR24], [UR6], desc[UR14] ;  /* 0x00000e18060075b4 */ /* 0x0005e20008019000 */
[----:B-1----:R-:W-:Y:S01]  /*6ae0*/  UIADD3 UR8, UR17, 0x9800, URZ ;  /* 0x0000980011087890 */ /* 0x002fe2000fffe03f */
[----:B------:R-:W-:-:S02]  /*6af0*/  UMOV UR10, 0x60 ;  /* 0x00000060000a7882 */ /* 0x000fc40000000000 */
[----:B------:R-:W-:Y:S02]  /*6b00*/  UMOV UR17, UR49 ;  /* 0x0000003100117c82 */ /* 0x000fe40008000000 */
[----:B------:R2:W-:Y:S04]  /*6b10*/  UTMALDG.4D [UR16], [UR6], desc[UR14] ;  /* 0x00000e10060075b4 */ /* 0x0005e80008019000 */
[----:B------:R2:W-:Y:S02]  /*6b20*/  UTMALDG.4D [UR8], [UR6], desc[UR14] ;  /* 0x00000e08060075b4 */ /* 0x0005e40008019000 */
[----:B--2---:R-:W-:Y:S01]  /*6b30*/  NOP ;  /* 0x0000000000007918 */ /* 0x004fe20000000000 */
.L_x_27:
[----:B------:R-:W-:-:S07]  /*6b40*/  VIADD R7, R7, 0xffffffff ;  /* 0xffffffff07077836 */ /* 0x000fce0000000000 */
.L_x_26:
[----:B------:R-:W-:Y:S01]  /*6b50*/  IADD3 R17, R17, 0x1, RZ ;  /* 0x0000000111117810 */ /* 0x000fe20007ffe0ff */
[----:B------:R-:W-:Y:S05]  /*6b60*/  WARPSYNC.ALL ;  /* 0x0000000000007948 */ /* 0x000fea0003800000 */
[----:B------:R-:W-:-:S04]  /*6b70*/  ISETP.NE.AND P3, PT, R17, 0x4, PT ;  /* 0x000000041100780c */ /* 0x000fc80003f65270 */
[----:B------:R-:W-:Y:S02]  /*6b80*/  SEL R146, RZ, 0x1, P3 ;  /* 0x00000001ff927807 */ /* 0x000fe40001800000 */
[----:B------:R-:W-:Y:S02]  /*6b90*/  SEL R17, R17, RZ, P3 ;  /* 0x000000ff11117207 */ /* 0x000fe40001800000 */
[----:B------:R-:W-:Y:S02]  /*6ba0*/  LOP3.LUT R3, R3, R146, RZ, 0x3c, !PT ;  /* 0x0000009203037212 */ /* 0x000fe400078e3cff */
[----:B------:R-:W-:Y:S01]  /*6bb0*/  FMNMX R146, R24, R155, !PT ;  /* 0x0000009b18927209 */ /* 0x000fe20007800000 */
[----:B------:R-:W-:Y:S01]  /*6bc0*/  IMAD R158, R6, 0x8, R13 ;  /* 0x00000008069e7824 */ /* 0x000fe200078e020d */
[----:B------:R-:W-:Y:S01]  /*6bd0*/  FMNMX R150, R26, R153, !PT ;  /* 0x000000991a967209 */ /* 0x000fe20007800000 */
[----:B------:R-:W-:Y:S01]  /*6be0*/  IMAD R156, R17, 0x8, R2 ;  /* 0x00000008119c7824 */ /* 0x000fe200078e0202 */
[----:B------:R-:W-:-:S02]  /*6bf0*/  FMNMX R147, R25, R146, !PT ;  /* 0x0000009219937209 */ /* 0x000fc40007800000 */
[----:B------:R-:W-:Y:S02]  /*6c00*/  FMNMX R157, R27, R150, !PT ;  /* 0x000000961b9d7209 */ /* 0x000fe40007800000 */
[----:B------:R-:W-:Y:S02]  /*6c10*/  FMNMX R146, R28, R147, !PT ;  /* 0x000000931c927209 */ /* 0x000fe40007800000 */
[----:B------:R-:W-:Y:S02]  /*6c20*/  FMNMX R150, R30, R157, !PT ;  /* 0x0000009d1e967209 */ /* 0x000fe40007800000 */
[----:B------:R-:W-:Y:S02]  /*6c30*/  FMNMX R147, R29, R146, !PT ;  /* 0x000000921d937209 */ /* 0x000fe40007800000 */
[----:B------:R-:W-:Y:S02]  /*6c40*/  FMNMX R157, R31, R150, !PT ;  /* 0x000000961f9d7209 */ /* 0x000fe40007800000 */
        /* <DEDUP_REMOVED lines=51> */
[----:B------:R-:W-:Y:S02]  /*6f80*/  PRMT R158, RZ, 0x654, R158 ;  /* 0x00000654ff9e7816 */ /* 0x000fe4000000009e */
[----:B------:R-:W-:Y:S02]  /*6f90*/  FMNMX R146, R84, R147, !PT ;  /* 0x0000009354927209 */ /* 0x000fe40007800000 */
[----:B------:R-:W-:Y:S01]  /*6fa0*/  FMNMX R147, R83, R150, !PT ;  /* 0x0000009653937209 */ /* 0x000fe20007800000 */
[----:B------:R1:W-:Y:S01]  /*6fb0*/  SYNCS.ARRIVE.TRANS64.RED.A1T0 RZ, [R158+URZ], RZ ;  /* 0x000000ff9eff79a7 */ /* 0x0003e2000810043f */
[----:B------:R-:W-:-:S02]  /*6fc0*/  FMNMX R150, R85, R146, !PT ;  /* 0x0000009255967209 */ /* 0x000fc40007800000 */
[----:B------:R-:W-:-:S03]  /*6fd0*/  FMNMX R146, R86, R147, !PT ;  /* 0x0000009356927209 */ /* 0x000fc60007800000 */
[----:B------:R-:W2:Y:S01]  /*6fe0*/  SHFL.BFLY PT, R147, R150, 0x1, 0x1f ;  /* 0x0c201f0096937f89 */ /* 0x000ea200000e0000 */
[----:B------:R-:W-:-:S05]  /*6ff0*/  FMNMX R152, R87, R146, !PT ;  /* 0x0000009257987209 */ /* 0x000fca0007800000 */
[----:B------:R-:W3:Y:S01]  /*7000*/  SHFL.BFLY PT, R159, R152, 0x1, 0x1f ;  /* 0x0c201f00989f7f89 */ /* 0x000ee200000e0000 */
[----:B--2---:R-:W-:-:S05]  /*7010*/  FMNMX R157, R150, R147, !PT ;  /* 0x00000093969d7209 */ /* 0x004fca0007800000 */
[----:B------:R-:W2:Y:S01]  /*7020*/  SHFL.BFLY PT, R146, R157, 0x2, 0x1f ;  /* 0x0c401f009d927f89 */ /* 0x000ea200000e0000 */
[----:B---3--:R-:W-:-:S05]  /*7030*/  FMNMX R159, R152, R159, !PT ;  /* 0x0000009f989f7209 */ /* 0x008fca0007800000 */
[----:B------:R-:W3:Y:S01]  /*7040*/  SHFL.BFLY PT, R154, R159, 0x2, 0x1f ;  /* 0x0c401f009f9a7f89 */ /* 0x000ee200000e0000 */
[----:B--2---:R-:W-:-:S04]  /*7050*/  FMNMX R147, R157, R146, !PT ;  /* 0x000000929d937209 */ /* 0x004fc80007800000 */
[----:B------:R-:W-:Y:S02]  /*7060*/  FSETP.NEU.AND P3, PT, R147, -INF , PT ;  /* 0xff8000009300780b */ /* 0x000fe40003f6d000 */
[----:B---3--:R-:W-:Y:S02]  /*7070*/  FMNMX R146, R159, R154, !PT ;  /* 0x0000009a9f927209 */ /* 0x008fe40007800000 */
[----:B------:R-:W-:Y:S02]  /*7080*/  FSEL R154, R147, RZ, P3 ;  /* 0x000000ff939a7208 */ /* 0x000fe40001800000 */
[----:B------:R-:W-:-:S03]  /*7090*/  FSETP.NEU.AND P3, PT, R146, -INF , PT ;  /* 0xff8000009200780b */ /* 0x000fc60003f6d000 */
[----:B------:R-:W-:Y:S01]  /*70a0*/  FADD R150, -R154, R155 ;  /* 0x0000009b9a967221 */ /* 0x000fe20000000100 */
[----:B------:R-:W-:Y:S02]  /*70b0*/  SHF.L.U32 R155, R3, 0x1f, RZ ;  /* 0x0000001f039b7819 */ /* 0x000fe400000006ff */
[----:B------:R-:W-:Y:S01]  /*70c0*/  FSEL R160, R146, RZ, P3 ;  /* 0x000000ff92a07208 */ /* 0x000fe20001800000 */
[----:B------:R-:W-:Y:S01]  /*70d0*/  FMUL R152, R150, UR60 ;  /* 0x0000003c96987c20 */ /* 0x000fe20008400000 */
[----:B------:R-:W2:Y:S03]  /*70e0*/  SYNCS.PHASECHK.TRANS64.TRYWAIT P5, [R156+URZ+0x1f800], R155 ;  /* 0x01f8009b9c0075a7 */ /* 0x000ea600080a017f */
[----:B------:R-:W-:Y:S01]  /*70f0*/  FADD R150, -R160, R153 ;  /* 0x00000099a0967221 */ /* 0x000fe20000000100 */
[----:B------:R-:W-:-:S03]  /*7100*/  FSETP.GEU.AND P3, PT, R152, -126, PT ;  /* 0xc2fc00009800780b */ /* 0x000fc60003f6e000 */
[----:B------:R-:W-:Y:S01]  /*7110*/  FMUL R153, R150, UR60 ;  /* 0x0000003c96997c20 */ /* 0x000fe20008400000 */
[----:B------:R-:W-:-:S04]  /*7120*/  FMUL R150, R160, UR60 ;  /* 0x0000003ca0967c20 */ /* 0x000fc80008400000 */
[----:B------:R-:W-:Y:S01]  /*7130*/  FSETP.GEU.AND P4, PT, R153, -126, PT ;  /* 0xc2fc00009900780b */ /* 0x000fe20003f8e000 */
[--C-:B------:R-:W-:Y:S01]  /*7140*/  FFMA R157, R26, UR60, -R150.reuse ;  /* 0x0000003c1a9d7c23 */ /* 0x100fe20008000896 */
[----:B-1----:R-:W-:-:S03]  /*7150*/  FFMA R158, R27, UR60, -R150 ;  /* 0x0000003c1b9e7c23 */ /* 0x002fc60008000896 */
[----:B------:R-:W-:Y:S01]  /*7160*/  @!P3 FMUL R152, R152, 0.5 ;  /* 0x3f0000009898b820 */ /* 0x000fe20000400000 */
[----:B------:R-:W-:-:S05]  /*7170*/  FSETP.GEU.AND P6, PT, R157, -126, PT ;  /* 0xc2fc00009d00780b */ /* 0x000fca0003fce000 */
[----:B------:R-:W1:Y:S02]  /*7180*/  MUFU.EX2 R152, R152 ;  /* 0x0000009800987308 */ /* 0x000e640000000800 */
[----:B------:R-:W-:-:S06]  /*7190*/  @!P4 FMUL R153, R153, 0.5 ;  /* 0x3f0000009999c820 */ /* 0x000fcc0000400000 */
[----:B------:R-:W3:Y:S01]  /*71a0*/  MUFU.EX2 R153, R153 ;  /* 0x0000009900997308 */ /* 0x000ee20000000800 */
[----:B-12---:R-:W-:Y:S05]  /*71b0*/  @!P5 BRA `(.L_x_30) ;  /* 0x000000ac0044d947 */ /* 0x006fea0003800000 */
.L_x_92:
[----:B------:R-:W-:Y:S01]  /*71c0*/  @!P6 FMUL R157, R157, 0.5 ;  /* 0x3f0000009d9de820 */ /* 0x000fe20000400000 */
[--C-:B------:R-:W-:Y:S01]  /*71d0*/  FFMA R30, R30, UR60, -R150.reuse ;  /* 0x0000003c1e1e7c23 */ /* 0x100fe20008000896 */
[--C-:B-1----:R-:W-:Y:S01]  /*71e0*/  FFMA R156, R34, UR60, -R150.reuse ;  /* 0x0000003c229c7c23 */ /* 0x102fe20008000896 */
[----:B------:R-:W-:Y:S01]  /*71f0*/  @!P3 FMUL R152, R152, R152 ;  /* 0x000000989898b220 */ /* 0x000fe20000400000 */
[----:B------:R1:W2:Y:S01]  /*7200*/  MUFU.EX2 R26, R157 ;  /* 0x0000009d001a7308 */ /* 0x0002a20000000800 */
[----:B------:R-:W-:Y:S01]  /*7210*/  FSETP.GEU.AND P5, PT, R158, -126, PT ;  /* 0xc2fc00009e00780b */ /* 0x000fe20003fae000 */
[--C-:B------:R-:W-:Y:S01]  /*7220*/  FFMA R159, R39, UR60, -R150.reuse ;  /* 0x0000003c279f7c23 */ /* 0x100fe20008000896 */
[----:B------:R-:W-:Y:S01]  /*7230*/  FSETP.GEU.AND P3, PT, R30, -126, PT ;  /* 0xc2fc00001e00780b */ /* 0x000fe20003f6e000 */
[--C-:B------:R-:W-:Y:S01]  /*7240*/  FFMA R31, R31, UR60, -R150.reuse ;  /* 0x0000003c1f1f7c23 */ /* 0x100fe20008000896 */
[----:B------:R-:W-:Y:S01]  /*7250*/  FMUL R39, R154, UR60 ;  /* 0x0000003c9a277c20 */ /* 0x000fe20008400000 */
[----:B---3--:R-:W-:Y:S01]  /*7260*/  @!P4 FMUL R153, R153, R153 ;  /* 0x000000999999c220 */ /* 0x008fe20000400000 */
[----:B------:R-:W-:Y:S01]  /*7270*/  R2UR UR7, R11 ;  /* 0x000000000b0772ca */ /* 0x000fe200000e0000 */
[----:B------:R-:W-:Y:S01]  /*7280*/  FMUL R136, R136, R152 ;  /* 0x0000009888887220 */ /* 0x000fe20000400000 */
[----:B-1----:R-:W-:Y:S01]  /*7290*/  FFMA R157, R35, UR60, -R150 ;  /* 0x0000003c239d7c23 */ /* 0x002fe20008000896 */
[--C-:B------:R-:W-:Y:S01]  /*72a0*/  FFMA R154, R24, UR60, -R39.reuse ;  /* 0x0000003c189a7c23 */ /* 0x100fe20008000827 */
[----:B------:R-:W-:Y:S01]  /*72b0*/  FSETP.GEU.AND P4, PT, R31, -126, PT ;  /* 0xc2fc00001f00780b */ /* 0x000fe20003f8e000 */
[--C-:B------:R-:W-:Y:S01]  /*72c0*/  FFMA R25, R25, UR60, -R39.reuse ;  /* 0x0000003c19197c23 */ /* 0x100fe20008000827 */
[--C-:B------:R-:W-:Y:S01]  /*72d0*/  FFMA R28, R28, UR60, -R39.reuse ;  /* 0x0000003c1c1c7c23 */ /* 0x100fe20008000827 */
[----:B------:R-:W-:Y:S01]  /*72e0*/  @!P5 FMUL R158, R158, 0.5 ;  /* 0x3f0000009e9ed820 */ /* 0x000fe20000400000 */
[--C-:B------:R-:W-:Y:S01]  /*72f0*/  FFMA R160, R40, UR60, -R39.reuse ;  /* 0x0000003c28a07c23 */ /* 0x100fe20008000827 */
[----:B------:R-:W-:Y:S01]  /*7300*/  @!P3 FMUL R30, R30, 0.5 ;  /* 0x3f0000001e1eb820 */ /* 0x000fe20000400000 */
[----:B--2---:R-:W-:Y:S01]  /*7310*/  @!P6 FMUL R26, R26, R26 ;  /* 0x0000001a1a1ae220 */ /* 0x004fe20000400000 */
[----:B------:R-:W-:Y:S01]  /*7320*/  FSETP.GEU.AND P6, PT, R156, -126, PT ;  /* 0xc2fc00009c00780b */ /* 0x000fe20003fce000 */
[----:B------:R1:W2:Y:S01]  /*7330*/  MUFU.EX2 R27, R158 ;  /* 0x0000009e001b7308 */ /* 0x0002a20000000800 */
[--C-:B------:R-:W-:Y:S01]  /*7340*/  FFMA R29, R29, UR60, -R39.reuse ;  /* 0x0000003c1d1d7c23 */ /* 0x100fe20008000827 */
[--C-:B------:R-:W-:Y:S01]  /*7350*/  FFMA R41, R41, UR60, -R39.reuse ;  /* 0x0000003c29297c23 */ /* 0x100fe20008000827 */
[----:B------:R-:W-:Y:S01]  /*7360*/  R2UR UR6, R17 ;  /* 0x00000000110672ca */ /* 0x000fe200000e0000 */
[----:B------:R-:W-:Y:S01]  /*7370*/  FFMA R14, R153, R14, R26 ;  /* 0x0000000e990e7223 */ /* 0x000fe2000000001a */
[----:B------:R-:W-:Y:S01]  /*7380*/  @!P4 FMUL R31, R31, 0.5 ;  /* 0x3f0000001f1fc820 */ /* 0x000fe20000400000 */
[-C--:B------:R-:W-:Y:S01]  /*7390*/  FMUL R137, R137, R152.reuse ;  /* 0x0000009889897220 */ /* 0x080fe20000400000 */
[-C--:B------:R-:W-:Y:S01]  /*73a0*/  FMUL R140, R140, R152.reuse ;  /* 0x000000988c8c7220 */ /* 0x080fe20000400000 */
[----:B------:R-:W3:Y:S01]  /*73b0*/  MUFU.EX2 R34, R30 ;  /* 0x0000001e00227308 */ /* 0x000ee20000000800 */
[----:B-1----:R-:W-:Y:S01]  /*73c0*/  FFMA R158, R38, UR60, -R150 ;  /* 0x0000003c269e7c23 */ /* 0x002fe20008000896 */
[-C--:B------:R-:W-:Y:S01]  /*73d0*/  FMUL R141, R141, R152.reuse ;  /* 0x000000988d8d7220 */ /* 0x080fe20000400000 */
[-C--:B------:R-:W-:Y:S01]  /*73e0*/  FMUL R138, R138, R153.reuse ;  /* 0x000000998a8a7220 */ /* 0x080fe20000400000 */
[----:B------:R-:W-:Y:S01]  /*73f0*/  @!P6 FMUL R156, R156, 0.5 ;  /* 0x3f0000009c9ce820 */ /* 0x000fe20000400000 */
[-C--:B------:R-:W-:Y:S01]  /*7400*/  FMUL R139, R139, R153.reuse ;  /* 0x000000998b8b7220 */ /* 0x080fe20000400000 */
[-C--:B------:R-:W-:Y:S01]  /*7410*/  FMUL R142, R142, R153.reuse ;  /* 0x000000998e8e7220 */ /* 0x080fe20000400000 */
[----:B------:R-:W-:Y:S01]  /*7420*/  FMUL R143, R143, R153 ;  /* 0x000000998f8f7220 */ /* 0x000fe20000400000 */
[----:B------:R1:W4:Y:S01]  /*7430*/  MUFU.EX2 R30, R156 ;  /* 0x0000009c001e7308 */ /* 0x0003220000000800 */
[----:B--2---:R-:W-:Y:S01]  /*7440*/  @!P5 FMUL R27, R27, R27 ;  /* 0x0000001b1b1bd220 */ /* 0x004fe20000400000 */
[----:B------:R-:W-:Y:S01]  /*7450*/  FSETP.GEU.AND P5, PT, R157, -126, PT ;  /* 0xc2fc00009d00780b */ /* 0x000fe20003fae000 */
[----:B------:R-:W-:Y:S01]  /*7460*/  UIMAD UR6, UR6, 0x700, UR7 ;  /* 0x00000700060678a4 */ /* 0x000fe2000f8e0207 */
[-C--:B------:R-:W-:Y:S01]  /*7470*/  FMUL R128, R128, R152.reuse ;  /* 0x0000009880807220 */ /* 0x080fe20000400000 */
[-C--:B------:R-:W-:Y:S01]  /*7480*/  FMUL R129, R129, R152.reuse ;  /* 0x0000009881817220 */ /* 0x080fe20000400000 */
[----:B------:R-:W-:Y:S01]  /*7490*/  UMOV UR7, 0xc0000010 ;  /* 0xc000001000077882 */ /* 0x000fe20000000000 */
[----:B------:R-:W-:Y:S01]  /*74a0*/  FMUL R132, R132, R152 ;  /* 0x0000009884847220 */ /* 0x000fe20000400000 */
[----:B------:R-:W2:Y:S01]  /*74b0*/  MUFU.EX2 R155, R31 ;  /* 0x0000001f009b7308 */ /* 0x000ea20000000800 */
[----:B---3--:R-:W-:Y:S01]  /*74c0*/  @!P3 FMUL R34, R34, R34 ;  /* 0x000000222222b220 */ /* 0x008fe20000400000 */
[----:B------:R-:W-:Y:S01]  /*74d0*/  FSETP.GEU.AND P3, PT, R158, -126, PT ;  /* 0xc2fc00009e00780b */ /* 0x000fe20003f6e000 */
[--C-:B-1----:R-:W-:Y:S01]  /*74e0*/  FFMA R156, R32, UR60, -R39.reuse ;  /* 0x0000003c209c7c23 */ /* 0x102fe20008000827 */
[----:B------:R-:W-:Y:S01]  /*74f0*/  FMUL R133, R133, R152 ;  /* 0x0000009885857220 */ /* 0x000fe20000400000 */
[-C--:B------:R-:W-:Y:S01]  /*7500*/  FMUL R130, R130, R153.reuse ;  /* 0x0000009982827220 */ /* 0x080fe20000400000 */
[-C--:B------:R-:W-:Y:S01]  /*7510*/  FMUL R131, R131, R153.reuse ;  /* 0x0000009983837220 */ /* 0x080fe20000400000 */
[----:B------:R-:W-:Y:S01]  /*7520*/  @!P5 FMUL R157, R157, 0.5 ;  /* 0x3f0000009d9dd820 */ /* 0x000fe20000400000 */
[-C--:B------:R-:W-:Y:S01]  /*7530*/  FMUL R134, R134, R153.reuse ;  /* 0x0000009986867220 */ /* 0x080fe20000400000 */
[----:B----4-:R-:W-:Y:S01]  /*7540*/  @!P6 FMUL R30, R30, R30 ;  /* 0x0000001e1e1ee220 */ /* 0x010fe20000400000 */
[----:B------:R-:W-:Y:S01]  /*7550*/  FSETP.GEU.AND P6, PT, R154, -126, PT ;  /* 0xc2fc00009a00780b */ /* 0x000fe20003fce000 */
[----:B------:R-:W1:Y:S01]  /*7560*/  MUFU.EX2 R31, R157 ;  /* 0x0000009d001f7308 */ /* 0x000e620000000800 */
[----:B------:R-:W-:Y:S01]  /*7570*/  FMUL R135, R135, R153 ;  /* 0x0000009987877220 */ /* 0x000fe20000400000 */
[----:B------:R-:W-:Y:S01]  /*7580*/  UIADD3 UR8, UR6, 0x100, URZ ;  /* 0x0000010006087890 */ /* 0x000fe2000fffe03f */
[-C--:B------:R-:W-:Y:S01]  /*7590*/  FMUL R120, R120, R152.reuse ;  /* 0x0000009878787220 */ /* 0x080fe20000400000 */
[----:B------:R-:W-:Y:S01]  /*75a0*/  @!P3 FMUL R158, R158, 0.5 ;  /* 0x3f0000009e9eb820 */ /* 0x000fe20000400000 */
[----:B------:R-:W-:Y:S01]  /*75b0*/  UMOV UR23, 0xc0000010 ;  /* 0xc000001000177882 */ /* 0x000fe20000000000 */
[----:B--2---:R-:W-:Y:S01]  /*75c0*/  @!P4 FMUL R155, R155, R155 ;  /* 0x0000009b9b9bc220 */ /* 0x004fe20000400000 */
[----:B------:R-:W-:Y:S01]  /*75d0*/  FSETP.GEU.AND P4, PT, R159, -126, PT ;  /* 0xc2fc00009f00780b */ /* 0x000fe20003f8e000 */
[----:B------:R2:W3:Y:S01]  /*75e0*/  MUFU.EX2 R35, R158 ;  /* 0x0000009e00237308 */ /* 0x0004e20000000800 */
[----:B------:R-:W-:Y:S01]  /*75f0*/  UMOV UR22, UR8 ;  /* 0x0000000800167c82 */ /* 0x000fe20008000000 */
[-C--:B------:R-:W-:Y:S01]  /*7600*/  FMUL R121, R121, R152.reuse ;  /* 0x0000009879797220 */ /* 0x080fe20000400000 */
[-C--:B------:R-:W-:Y:S01]  /*7610*/  FMUL R124, R124, R152.reuse ;  /* 0x000000987c7c7220 */ /* 0x080fe20000400000 */
[----:B------:R-:W-:Y:S01]  /*7620*/  @!P6 FMUL R154, R154, 0.5 ;  /* 0x3f0000009a9ae820 */ /* 0x000fe20000400000 */
[-C--:B------:R-:W-:Y:S01]  /*7630*/  FMUL R125, R125, R152.reuse ;  /* 0x000000987d7d7220 */ /* 0x080fe20000400000 */
[-C--:B------:R-:W-:Y:S01]  /*7640*/  FMUL R122, R122, R153.reuse ;  /* 0x000000997a7a7220 */ /* 0x080fe20000400000 */
[----:B------:R-:W-:Y:S01]  /*7650*/  FMUL R123, R123, R153 ;  /* 0x000000997b7b7220 */ /* 0x000fe20000400000 */
[----:B------:R4:W5:Y:S01]  /*7660*/  MUFU.EX2 R157, R154 ;  /* 0x0000009a009d7308 */ /* 0x0009620000000800 */
[----:B-1----:R-:W-:Y:S01]  /*7670*/  @!P5 FMUL R31, R31, R31 ;  /* 0x0000001f1f1fd220 */ /* 0x002fe20000400000 */
[----:B------:R-:W-:Y:S01]  /*7680*/  FSETP.GEU.AND P5, PT, R25, -126, PT ;  /* 0xc2fc00001900780b */ /* 0x000fe20003fae000 */
[--C-:B--2---:R-:W-:Y:S01]  /*7690*/  FFMA R158, R37, UR60, -R39.reuse ;  /* 0x0000003c259e7c23 */ /* 0x104fe20008000827 */
[----:B------:R-:W-:Y:S01]  /*76a0*/  @!P4 FMUL R159, R159, 0.5 ;  /* 0x3f0000009f9fc820 */ /* 0x000fe20000400000 */
[-C--:B------:R-:W-:Y:S01]  /*76b0*/  FMUL R126, R126, R153.reuse ;  /* 0x000000997e7e7220 */ /* 0x080fe20000400000 */
[----:B------:R-:W-:Y:S01]  /*76c0*/  FMUL R127, R127, R153 ;  /* 0x000000997f7f7220 */ /* 0x000fe20000400000 */
[----:B------:R-:W-:Y:S01]  /*76d0*/  UIADD3 UR10, UR6, 0x200, URZ ;  /* 0x00000200060a7890 */ /* 0x000fe2000fffe03f */
[----:B------:R-:W1:Y:S01]  /*76e0*/  MUFU.EX2 R38, R159 ;  /* 0x0000009f00267308 */ /* 0x000e620000000800 */
[----:B---3--:R-:W-:Y:S01]  /*76f0*/  @!P3 FMUL R35, R35, R35 ;  /* 0x000000232323b220 */ /* 0x008fe20000400000 */
[----:B------:R-:W-:Y:S01]  /*7700*/  FSETP.GEU.AND P3, PT, R28, -126, PT ;  /* 0xc2fc00001c00780b */ /* 0x000fe20003f6e000 */
[----:B----4-:R-:W-:Y:S01]  /*7710*/  FFMA R154, R33, UR60, -R39 ;  /* 0x0000003c219a7c23 */ /* 0x010fe20008000827 */
[----:B------:R-:W-:Y:S01]  /*7720*/  UMOV UR11, 0xc0000010 ;  /* 0xc0000010000b7882 */ /* 0x000fe20000000000 */
[-C--:B------:R-:W-:Y:S01]  /*7730*/  FMUL R112, R112, R152.reuse ;  /* 0x0000009870707220 */ /* 0x080fe20000400000 */
[-C--:B------:R-:W-:Y:S01]  /*7740*/  FMUL R113, R113, R152.reuse ;  /* 0x0000009871717220 */ /* 0x080fe20000400000 */
[----:B------:R-:W-:Y:S01]  /*7750*/  @!P5 FMUL R25, R25, 0.5 ;  /* 0x3f0000001919d820 */ /* 0x000fe20000400000 */
[-C--:B------:R-:W-:Y:S01]  /*7760*/  FMUL R116, R116, R152.reuse ;  /* 0x0000009874747220 */ /* 0x080fe20000400000 */
[----:B-----5:R-:W-:Y:S01]  /*7770*/  @!P6 FMUL R157, R157, R157 ;  /* 0x0000009d9d9de220 */ /* 0x020fe20000400000 */
[----:B------:R-:W-:Y:S01]  /*7780*/  FSETP.GEU.AND P6, PT, R156, -126, PT ;  /* 0xc2fc00009c00780b */ /* 0x000fe20003fce000 */
[----:B------:R2:W3:Y:S01]  /*7790*/  MUFU.EX2 R24, R25 ;  /* 0x0000001900187308 */ /* 0x0004e20000000800 */
[----:B------:R-:W-:Y:S01]  /*77a0*/  FMUL R117, R117, R152 ;  /* 0x0000009875757220 */ /* 0x000fe20000400000 */
[----:B------:R-:W-:Y:S01]  /*77b0*/  FFMA R15, R152, R15, R157 ;  /* 0x0000000f980f7223 */ /* 0x000fe2000000009d */
[-C--:B------:R-:W-:Y:S01]  /*77c0*/  FMUL R114, R114, R153.reuse ;  /* 0x0000009972727220 */ /* 0x080fe20000400000 */
[----:B------:R-:W-:Y:S01]  /*77d0*/  @!P3 FMUL R28, R28, 0.5 ;  /* 0x3f0000001c1cb820 */ /* 0x000fe20000400000 */
[-C--:B------:R-:W-:Y:S01]  /*77e0*/  FMUL R115, R115, R153.reuse ;  /* 0x0000009973737220 */ /* 0x080fe20000400000 */
[----:B-1----:R-:W-:Y:S01]  /*77f0*/  @!P4 FMUL R38, R38, R38 ;  /* 0x000000262626c220 */ /* 0x002fe20000400000 */
[----:B------:R-:W-:Y:S01]  /*7800*/  FSETP.GEU.AND P4, PT, R29, -126, PT ;  /* 0xc2fc00001d00780b */ /* 0x000fe20003f8e000 */
[----:B------:R-:W1:Y:S01]  /*7810*/  MUFU.EX2 R32, R28 ;  /* 0x0000001c00207308 */ /* 0x000e620000000800 */
[--C-:B--2---:R-:W-:Y:S01]  /*7820*/  FFMA R25, R36, UR60, -R39.reuse ;  /* 0x0000003c24197c23 */ /* 0x104fe20008000827 */
[-C--:B------:R-:W-:Y:S01]  /*7830*/  FMUL R118, R118, R153.reuse ;  /* 0x0000009976767220 */ /* 0x080fe20000400000 */
[----:B------:R-:W-:Y:S01]  /*7840*/  FMUL R119, R119, R153 ;  /* 0x0000009977777220 */ /* 0x000fe20000400000 */
[----:B------:R-:W-:Y:S01]  /*7850*/  @!P6 FMUL R156, R156, 0.5 ;  /* 0x3f0000009c9ce820 */ /* 0x000fe20000400000 */
[----:B------:R-:W-:Y:S01]  /*7860*/  UIADD3 UR12, UR6, 0x300, URZ ;  /* 0x00000300060c7890 */ /* 0x000fe2000fffe03f */
[-C--:B------:R-:W-:Y:S01]  /*7870*/  FMUL R104, R104, R152.reuse ;  /* 0x0000009868687220 */ /* 0x080fe20000400000 */
[----:B------:R-:W-:Y:S01]  /*7880*/  FMUL R105, R105, R152 ;  /* 0x0000009869697220 */ /* 0x000fe20000400000 */
[----:B------:R2:W4:Y:S01]  /*7890*/  MUFU.EX2 R28, R156 ;  /* 0x0000009c001c7308 */ /* 0x0005220000000800 */
[----:B---3--:R-:W-:Y:S01]  /*78a0*/  @!P5 FMUL R24, R24, R24 ;  /* 0x000000181818d220 */ /* 0x008fe20000400000 */
[----:B------:R-:W-:Y:S01]  /*78b0*/  FSETP.GEU.AND P5, PT, R154, -126, PT ;  /* 0xc2fc00009a00780b */ /* 0x000fe20003fae000 */
[-C--:B------:R-:W-:Y:S01]  /*78c0*/  FMUL R108, R108, R152.reuse ;  /* 0x000000986c6c7220 */ /* 0x080fe20000400000 */
[----:B------:R-:W-:Y:S01]  /*78d0*/  @!P4 FMUL R29, R29, 0.5 ;  /* 0x3f0000001d1dc820 */ /* 0x000fe20000400000 */
[----:B------:R-:W-:Y:S01]  /*78e0*/  FADD R15, R15, R24 ;  /* 0x000000180f0f7221 */ /* 0x000fe20000000000 */
[----:B------:R-:W-:Y:S01]  /*78f0*/  F2FP.F16.F32.PACK_AB R24, R24, R157 ;  /* 0x0000009d1818723e */ /* 0x000fe200000000ff */
[----:B------:R-:W-:Y:S01]  /*7900*/  FMUL R109, R109, R152 ;  /* 0x000000986d6d7220 */ /* 0x000fe20000400000 */
[----:B------:R-:W3:Y:S01]  /*7910*/  MUFU.EX2 R159, R29 ;  /* 0x0000001d009f7308 */ /* 0x000ee20000000800 */
[----:B-1----:R-:W-:Y:S01]  /*7920*/  @!P3 FMUL R32, R32, R32 ;  /* 0x000000202020b220 */ /* 0x002fe20000400000 */
[----:B------:R-:W-:Y:S01]  /*7930*/  FSETP.GEU.AND P3, PT, R25, -126, PT ;  /* 0xc2fc00001900780b */ /* 0x000fe20003f6e000 */
[--C-:B--2---:R-:W-:Y:S01]  /*7940*/  FFMA R156, R42, UR60, -R150.reuse ;  /* 0x0000003c2a9c7c23 */ /* 0x104fe20008000896 */
[-C--:B------:R-:W-:Y:S01]  /*7950*/  FMUL R106, R106, R153.reuse ;  /* 0x000000996a6a7220 */ /* 0x080fe20000400000 */
[-C--:B------:R-:W-:Y:S01]  /*7960*/  FMUL R107, R107, R153.reuse ;  /* 0x000000996b6b7220 */ /* 0x080fe20000400000 */
[-C--:B------:R-:W-:Y:S01]  /*7970*/  FMUL R110, R110, R153.reuse ;  /* 0x000000996e6e7220 */ /* 0x080fe20000400000 */
[----:B------:R-:W-:Y:S01]  /*7980*/  @!P5 FMUL R154, R154, 0.5 ;  /* 0x3f0000009a9ad820 */ /* 0x000fe20000400000 */
[----:B------:R-:W-:Y:S01]  /*7990*/  FMUL R111, R111, R153 ;  /* 0x000000996f6f7220 */ /* 0x000fe20000400000 */
[----:B----4-:R-:W-:Y:S01]  /*79a0*/  @!P6 FMUL R28, R28, R28 ;  /* 0x0000001c1c1ce220 */ /* 0x010fe20000400000 */
[----:B------:R-:W-:Y:S01]  /*79b0*/  FSETP.GEU.AND P6, PT, R160, -126, PT ;  /* 0xc2fc0000a000780b */ /* 0x000fe20003fce000 */
[----:B------:R1:W2:Y:S01]  /*79c0*/  MUFU.EX2 R33, R154 ;  /* 0x0000009a00217308 */ /* 0x0002a20000000800 */
[----:B------:R-:W-:Y:S01]  /*79d0*/  UIADD3 UR14, UR6, 0x400, URZ ;  /* 0x00000400060e7890 */ /* 0x000fe2000fffe03f */
[--C-:B------:R-:W-:Y:S01]  /*79e0*/  FFMA R161, R43, UR60, -R150.reuse ;  /* 0x0000003c2ba17c23 */ /* 0x100fe20008000896 */
[----:B------:R-:W-:Y:S01]  /*79f0*/  UMOV UR15, 0xc0000010 ;  /* 0xc0000010000f7882 */ /* 0x000fe20000000000 */
[----:B------:R-:W-:Y:S01]  /*7a00*/  @!P3 FMUL R25, R25, 0.5 ;  /* 0x3f0000001919b820 */ /* 0x000fe20000400000 */
[-C--:B------:R-:W-:Y:S01]  /*7a10*/  FMUL R96, R96, R152.reuse ;  /* 0x0000009860607220 */ /* 0x080fe20000400000 */
[----:B---3--:R-:W-:Y:S01]  /*7a20*/  @!P4 FMUL R159, R159, R159 ;  /* 0x0000009f9f9fc220 */ /* 0x008fe20000400000 */
[----:B------:R-:W-:Y:S01]  /*7a30*/  FSETP.GEU.AND P4, PT, R158, -126, PT ;  /* 0xc2fc00009e00780b */ /* 0x000fe20003f8e000 */
[----:B------:R3:W-:Y:S01]  /*7a40*/  MUFU.EX2 R29, R25 ;  /* 0x00000019001d7308 */ /* 0x0007e20000000800 */
[--C-:B-1----:R-:W-:Y:S01]  /*7a50*/  FFMA R154, R45, UR60, -R39.reuse ;  /* 0x0000003c2d9a7c23 */ /* 0x102fe20008000827 */
[--C-:B------:R-:W-:Y:S01]  /*7a60*/  FFMA R45, R46, UR60, -R150.reuse ;  /* 0x0000003c2e2d7c23 */ /* 0x100fe20008000896 */
[--C-:B------:R-:W-:Y:S01]  /*7a70*/  FFMA R46, R47, UR60, -R150.reuse ;  /* 0x0000003c2f2e7c23 */ /* 0x100fe20008000896 */
[----:B------:R-:W-:Y:S01]  /*7a80*/  @!P6 FMUL R160, R160, 0.5 ;  /* 0x3f000000a0a0e820 */ /* 0x000fe20000400000 */
[-C--:B------:R-:W-:Y:S01]  /*7a90*/  FMUL R97, R97, R152.reuse ;  /* 0x0000009861617220 */ /* 0x080fe20000400000 */
[-C--:B------:R-:W-:Y:S01]  /*7aa0*/  FMUL R100, R100, R152.reuse ;  /* 0x0000009864647220 */ /* 0x080fe20000400000 */
[-C--:B------:R-:W-:Y:S01]  /*7ab0*/  FMUL R101, R101, R152.reuse ;  /* 0x0000009865657220 */ /* 0x080fe20000400000 */
[----:B------:R-:W1:Y:S01]  /*7ac0*/  MUFU.EX2 R37, R160 ;  /* 0x000000a000257308 */ /* 0x000e620000000800 */
[--C-:B---3--:R-:W-:Y:S01]  /*7ad0*/  FFMA R25, R44, UR60, -R39.reuse ;  /* 0x0000003c2c197c23 */ /* 0x108fe20008000827 */
[----:B--2---:R-:W-:Y:S01]  /*7ae0*/  @!P5 FMUL R33, R33, R33 ;  /* 0x000000212121d220 */ /* 0x004fe20000400000 */
[----:B------:R-:W-:Y:S01]  /*7af0*/  FSETP.GEU.AND P5, PT, R41, -126, PT ;  /* 0xc2fc00002900780b */ /* 0x000fe20003fae000 */
[----:B------:R-:W-:Y:S01]  /*7b00*/  @!P4 FMUL R158, R158, 0.5 ;  /* 0x3f0000009e9ec820 */ /* 0x000fe20000400000 */
[-C--:B------:R-:W-:Y:S01]  /*7b10*/  FMUL R98, R98, R153.reuse ;  /* 0x0000009962627220 */ /* 0x080fe20000400000 */
[-C--:B------:R-:W-:Y:S01]  /*7b20*/  FMUL R99, R99, R153.reuse ;  /* 0x0000009963637220 */ /* 0x080fe20000400000 */
[-C--:B------:R-:W-:Y:S01]  /*7b30*/  FMUL R102, R102, R153.reuse ;  /* 0x0000009966667220 */ /* 0x080fe20000400000 */
[----:B------:R-:W2:Y:S01]  /*7b40*/  MUFU.EX2 R36, R158 ;  /* 0x0000009e00247308 */ /* 0x000ea20000000800 */
[----:B------:R-:W-:Y:S01]  /*7b50*/  FMUL R103, R103, R153 ;  /* 0x0000009967677220 */ /* 0x000fe20000400000 */
[----:B------:R-:W-:Y:S01]  /*7b60*/  UIADD3 UR16, UR6, 0x500, URZ ;  /* 0x0000050006107890 */ /* 0x000fe2000fffe03f */
[--C-:B------:R-:W-:Y:S01]  /*7b70*/  FFMA R47, R48, UR60, -R39.reuse ;  /* 0x0000003c302f7c23 */ /* 0x100fe20008000827 */
[----:B------:R-:W-:Y:S01]  /*7b80*/  FFMA R48, R49, UR60, -R39 ;  /* 0x0000003c31307c23 */ /* 0x000fe20008000827 */
[--C-:B------:R-:W-:Y:S01]  /*7b90*/  FFMA R49, R50, UR60, -R150.reuse ;  /* 0x0000003c32317c23 */ /* 0x100fe20008000896 */
[--C-:B------:R-:W-:Y:S01]  /*7ba0*/  FFMA R50, R51, UR60, -R150.reuse ;  /* 0x0000003c33327c23 */ /* 0x100fe20008000896 */
[-C--:B------:R-:W-:Y:S01]  /*7bb0*/  FMUL R88, R88, R152.reuse ;  /* 0x0000009858587220 */ /* 0x080fe20000400000 */
[----:B------:R-:W-:Y:S01]  /*7bc0*/  @!P5 FMUL R41, R41, 0.5 ;  /* 0x3f0000002929d820 */ /* 0x000fe20000400000 */
[----:B-1----:R-:W-:Y:S01]  /*7bd0*/  @!P6 FMUL R37, R37, R37 ;  /* 0x000000252525e220 */ /* 0x002fe20000400000 */
[----:B------:R-:W-:Y:S01]  /*7be0*/  FSETP.GEU.AND P6, PT, R25, -126, PT ;  /* 0xc2fc00001900780b */ /* 0x000fe20003fce000 */
[-C--:B------:R-:W-:Y:S01]  /*7bf0*/  FMUL R89, R89, R152.reuse ;  /* 0x0000009859597220 */ /* 0x080fe20000400000 */
[----:B------:R-:W1:Y:S01]  /*7c00*/  MUFU.EX2 R42, R41 ;  /* 0x00000029002a7308 */ /* 0x000e620000000800 */
[-C--:B------:R-:W-:Y:S01]  /*7c10*/  FMUL R92, R92, R152.reuse ;  /* 0x000000985c5c7220 */ /* 0x080fe20000400000 */
[----:B------:R-:W-:Y:S01]  /*7c20*/  FMUL R93, R93, R152 ;  /* 0x000000985d5d7220 */ /* 0x000fe20000400000 */
[-C--:B------:R-:W-:Y:S01]  /*7c30*/  FMUL R90, R90, R153.reuse ;  /* 0x000000995a5a7220 */ /* 0x080fe20000400000 */
[-C--:B------:R-:W-:Y:S01]  /*7c40*/  FMUL R91, R91, R153.reuse ;  /* 0x000000995b5b7220 */ /* 0x080fe20000400000 */
[----:B--2---:R-:W-:Y:S01]  /*7c50*/  @!P4 FMUL R36, R36, R36 ;  /* 0x000000242424c220 */ /* 0x004fe20000400000 */
[----:B------:R-:W-:Y:S01]  /*7c60*/  FSETP.GEU.AND P4, PT, R161, -126, PT ;  /* 0xc2fc0000a100780b */ /* 0x000fe20003f8e000 */
[-C--:B------:R-:W-:Y:S01]  /*7c70*/  FMUL R94, R94, R153.reuse ;  /* 0x000000995e5e7220 */ /* 0x080fe20000400000 */
[----:B------:R-:W-:Y:S01]  /*7c80*/  FMUL R95, R95, R153 ;  /* 0x000000995f5f7220 */ /* 0x000fe20000400000 */
[----:B------:R-:W-:Y:S01]  /*7c90*/  UIADD3 UR18, UR6, 0x600, URZ ;  /* 0x0000060006127890 */ /* 0x000fe2000fffe03f */
[--C-:B------:R-:W-:Y:S01]  /*7ca0*/  FFMA R55, R55, UR60, -R150.reuse ;  /* 0x0000003c37377c23 */ /* 0x100fe20008000896 */
[----:B------:R-:W-:Y:S01]  /*7cb0*/  @!P6 FMUL R25, R25, 0.5 ;  /* 0x3f0000001919e820 */ /* 0x000fe20000400000 */
[----:B------:R-:W-:Y:S01]  /*7cc0*/  UMOV UR19, 0xc0000010 ;  /* 0xc000001000137882 */ /* 0x000fe20000000000 */
[----:B------:R-:W-:Y:S01]  /*7cd0*/  FFMA R51, R54, UR60, -R150 ;  /* 0x0000003c36337c23 */ /* 0x000fe20008000896 */
[----:B------:R-:W-:Y:S01]  /*7ce0*/  @!P3 FMUL R29, R29, R29 ;  /* 0x0000001d1d1db220 */ /* 0x000fe20000400000 */
[----:B------:R2:W3:Y:S01]  /*7cf0*/  MUFU.EX2 R41, R25 ;  /* 0x0000001900297308 */ /* 0x0004e20000000800 */
[----:B------:R-:W-:Y:S01]  /*7d00*/  UIADD3 UR8, UR6, 0x20, URZ ;  /* 0x0000002006087890 */ /* 0x000fe2000fffe03f */
[----:B------:R-:W-:Y:S01]  /*7d10*/  FSETP.GEU.AND P3, PT, R156, -126, PT ;  /* 0xc2fc00009c00780b */ /* 0x000fe20003f6e000 */
[----:B------:R-:W-:Y:S01]  /*7d20*/  UIADD3 UR20, UR6, 0x620, URZ ;  /* 0x0000062006147890 */ /* 0x000fe2000fffe03f */
[----:B------:R-:W-:Y:S01]  /*7d30*/  @!P4 FMUL R161, R161, 0.5 ;  /* 0x3f000000a1a1c820 */ /* 0x000fe20000400000 */
[----:B-1----:R-:W-:Y:S01]  /*7d40*/  @!P5 FMUL R42, R42, R42 ;  /* 0x0000002a2a2ad220 */ /* 0x002fe20000400000 */
[----:B------:R-:W-:Y:S01]  /*7d50*/  FSETP.GEU.AND P5, PT, R154, -126, PT ;  /* 0xc2fc00009a00780b */ /* 0x000fe20003fae000 */
[----:B------:R-:W-:Y:S01]  /*7d60*/  UIADD3 UR24, UR6, 0x40, URZ ;  /* 0x0000004006187890 */ /* 0x000fe2000fffe03f */
[----:B------:R-:W1:Y:S01]  /*7d70*/  MUFU.EX2 R43, R161 ;  /* 0x000000a1002b7308 */ /* 0x000e620000000800 */
[----:B--2---:R-:W-:Y:S01]  /*7d80*/  FADD R25, R14, R27 ;  /* 0x0000001b0e197221 */ /* 0x004fe20000000000 */
[----:B------:R-:W-:Y:S01]  /*7d90*/  UIADD3 UR26, UR6, 0x140, URZ ;  /* 0x00000140061a7890 */ /* 0x000fe2000fffe03f */
[--C-:B------:R-:W-:Y:S01]  /*7da0*/  FFMA R52, R52, UR60, -R39.reuse ;  /* 0x0000003c34347c23 */ /* 0x100fe20008000827 */
[----:B------:R-:W-:Y:S01]  /*7db0*/  UMOV UR27, 0xc0000010 ;  /* 0xc0000010001b7882 */ /* 0x000fe20000000000 */
[----:B------:R-:W-:Y:S01]  /*7dc0*/  FADD R14, R25, R34 ;  /* 0x00000022190e7221 */ /* 0x000fe20000000000 */
[----:B------:R-:W-:Y:S01]  /*7dd0*/  F2FP.F16.F32.PACK_AB R25, R27, R26 ;  /* 0x0000001a1b19723e */ /* 0x000fe200000000ff */
[----:B------:R-:W-:Y:S01]  /*7de0*/  @!P3 FMUL R156, R156, 0.5 ;  /* 0x3f0000009c9cb820 */ /* 0x000fe20000400000 */
[----:B------:R-:W-:Y:S01]  /*7df0*/  F2FP.F16.F32.PACK_AB R27, R155, R34 ;  /* 0x000000229b1b723e */ /* 0x000fe200000000ff */
[----:B---3--:R-:W-:Y:S01]  /*7e00*/  @!P6 FMUL R41, R41, R41 ;  /* 0x000000292929e220 */ /* 0x008fe20000400000 */
[----:B------:R-:W-:Y:S01]  /*7e10*/  F2FP.F16.F32.PACK_AB R26, R159, R32 ;  /* 0x000000209f1a723e */ /* 0x000fe200000000ff */
[----:B------:R-:W2:Y:S01]  /*7e20*/  MUFU.EX2 R40, R156 ;  /* 0x0000009c00287308 */ /* 0x000ea20000000800 */
[----:B------:R-:W-:Y:S01]  /*7e30*/  @!P5 FMUL R154, R154, 0.5 ;  /* 0x3f0000009a9ad820 */ /* 0x000fe20000400000 */
[----:B------:R-:W-:Y:S01]  /*7e40*/  FSETP.GEU.AND P6, PT, R47, -126, PT ;  /* 0xc2fc00002f00780b */ /* 0x000fe20003fce000 */
[----:B------:R-:W-:Y:S01]  /*7e50*/  WARPGROUP.ARRIVE ;  /* 0x00000000000079c5 */ /* 0x000fe20000000000 */
[--C-:B------:R-:W-:Y:S01]  /*7e60*/  FFMA R53, R53, UR60, -R39.reuse ;  /* 0x0000003c35357c23 */ /* 0x100fe20008000827 */
[--C-:B------:R-:W-:Y:S01]  /*7e70*/  FFMA R56, R56, UR60, -R39.reuse ;  /* 0x0000003c38387c23 */ /* 0x100fe20008000827 */
[----:B-1----:R-:W-:Y:S01]  /*7e80*/  @!P4 FMUL R43, R43, R43 ;  /* 0x0000002b2b2bc220 */ /* 0x002fe20000400000 */
[----:B------:R-:W-:Y:S01]  /*7e90*/  FSETP.GEU.AND P4, PT, R46, -126, PT ;  /* 0xc2fc00002e00780b */ /* 0x000fe20003f8e000 */
[----:B------:R-:W1:Y:S01]  /*7ea0*/  MUFU.EX2 R44, R154 ;  /* 0x0000009a002c7308 */ /* 0x000e620000000800 */
[----:B------:R-:W-:Y:S01]  /*7eb0*/  HGMMA.64x16x16.F32 R136, R24, gdesc[UR4].tnspB, R136, gsb0 ;  /* 0x4020000418887df0 */ /* 0x000fe20008000888 */
[--C-:B------:R-:W-:Y:S01]  /*7ec0*/  FFMA R57, R57, UR60, -R39.reuse ;  /* 0x0000003c39397c23 */ /* 0x100fe20008000827 */
[--C-:B------:R-:W-:Y:S01]  /*7ed0*/  FFMA R58, R58, UR60, -R150.reuse ;  /* 0x0000003c3a3a7c23 */ /* 0x100fe20008000896 */
[--C-:B------:R-:W-:Y:S01]  /*7ee0*/  FFMA R59, R59, UR60, -R150.reuse ;  /* 0x0000003c3b3b7c23 */ /* 0x100fe20008000896 */
[--C-:B------:R-:W-:Y:S01]  /*7ef0*/  FFMA R60, R60, UR60, -R39.reuse ;  /* 0x0000003c3c3c7c23 */ /* 0x100fe20008000827 */
[--C-:B------:R-:W-:Y:S01]  /*7f00*/  FFMA R61, R61, UR60, -R39.reuse ;  /* 0x0000003c3d3d7c23 */ /* 0x100fe20008000827 */
[----:B------:R-:W-:Y:S01]  /*7f10*/  @!P6 FMUL R47, R47, 0.5 ;  /* 0x3f0000002f2fe820 */ /* 0x000fe20000400000 */
[--C-:B------:R-:W-:Y:S01]  /*7f20*/  FFMA R62, R62, UR60, -R150.reuse ;  /* 0x0000003c3e3e7c23 */ /* 0x100fe20008000896 */
[----:B--2---:R-:W-:Y:S01]  /*7f30*/  @!P3 FMUL R40, R40, R40 ;  /* 0x000000282828b220 */ /* 0x004fe20000400000 */
[----:B------:R-:W-:Y:S01]  /*7f40*/  FSETP.GEU.AND P3, PT, R45, -126, PT ;  /* 0xc2fc00002d00780b */ /* 0x000fe20003f6e000 */
[--C-:B------:R-:W-:Y:S01]  /*7f50*/  FFMA R63, R63, UR60, -R150.reuse ;  /* 0x0000003c3f3f7c23 */ /* 0x100fe20008000896 */
[----:B------:R-:W-:Y:S01]  /*7f60*/  @!P4 FMUL R46, R46, 0.5 ;  /* 0x3f0000002e2ec820 */ /* 0x000fe20000400000 */
[----:B------:R-:W2:Y:S01]  /*7f70*/  MUFU.EX2 R47, R47 ;  /* 0x0000002f002f7308 */ /* 0x000ea20000000800 */
[--C-:B------:R-:W-:Y:S01]  /*7f80*/  FFMA R64, R64, UR60, -R39.reuse ;  /* 0x0000003c40407c23 */ /* 0x100fe20008000827 */
[--C-:B------:R-:W-:Y:S01]  /*7f90*/  FFMA R65, R65, UR60, -R39.reuse ;  /* 0x0000003c41417c23 */ /* 0x100fe20008000827 */
[--C-:B------:R-:W-:Y:S01]  /*7fa0*/  FFMA R66, R66, UR60, -R150.reuse ;  /* 0x0000003c42427c23 */ /* 0x100fe20008000896 */
[----:B-1----:R-:W-:Y:S01]  /*7fb0*/  @!P5 FMUL R44, R44, R44 ;  /* 0x0000002c2c2cd220 */ /* 0x002fe20000400000 */
[----:B------:R-:W-:Y:S01]  /*7fc0*/  FSETP.GEU.AND P5, PT, R48, -126, PT ;  /* 0xc2fc00003000780b */ /* 0x000fe20003fae000 */
[--C-:B------:R-:W-:Y:S01]  /*7fd0*/  FFMA R67, R67, UR60, -R150.reuse ;  /* 0x0000003c43437c23 */ /* 0x100fe20008000896 */
[--C-:B------:R-:W-:Y:S01]  /*7fe0*/  FFMA R68, R68, UR60, -R39.reuse ;  /* 0x0000003c44447c23 */ /* 0x100fe20008000827 */
[----:B------:R-:W1:Y:S01]  /*7ff0*/  MUFU.EX2 R46, R46 ;  /* 0x0000002e002e7308 */ /* 0x000e620000000800 */
[--C-:B------:R-:W-:Y:S01]  /*8000*/  FFMA R69, R69, UR60, -R39.reuse ;  /* 0x0000003c45457c23 */ /* 0x100fe20008000827 */
[----:B------:R-:W-:Y:S01]  /*8010*/  @!P3 FMUL R45, R45, 0.5 ;  /* 0x3f0000002d2db820 */ /* 0x000fe20000400000 */
[--C-:B------:R-:W-:Y:S01]  /*8020*/  FFMA R70, R70, UR60, -R150.reuse ;  /* 0x0000003c46467c23 */ /* 0x100fe20008000896 */
[--C-:B------:R-:W-:Y:S01]  /*8030*/  FFMA R71, R71, UR60, -R150.reuse ;  /* 0x0000003c47477c23 */ /* 0x100fe20008000896 */
[--C-:B------:R-:W-:Y:S01]  /*8040*/  FFMA R72, R72, UR60, -R39.reuse ;  /* 0x0000003c48487c23 */ /* 0x100fe20008000827 */
[--C-:B------:R-:W-:Y:S01]  /*8050*/  FFMA R73, R73, UR60, -R39.reuse ;  /* 0x0000003c49497c23 */ /* 0x100fe20008000827 */
[--C-:B------:R-:W-:Y:S01]  /*8060*/  FFMA R74, R74, UR60, -R150.reuse ;  /* 0x0000003c4a4a7c23 */ /* 0x100fe20008000896 */
[----:B------:R-:W3:Y:S01]  /*8070*/  MUFU.EX2 R45, R45 ;  /* 0x0000002d002d7308 */ /* 0x000ee20000000800 */
[----:B--2---:R-:W-:Y:S01]  /*8080*/  @!P6 FMUL R47, R47, R47 ;  /* 0x0000002f2f2fe220 */ /* 0x004fe20000400000 */
[----:B------:R-:W-:Y:S01]  /*8090*/  @!P5 FMUL R48, R48, 0.5 ;  /* 0x3f0000003030d820 */ /* 0x000fe20000400000 */
[----:B------:R-:W-:Y:S01]  /*80a0*/  FSETP.GEU.AND P6, PT, R52, -126, PT ;  /* 0xc2fc00003400780b */ /* 0x000fe20003fce000 */
[--C-:B------:R-:W-:Y:S01]  /*80b0*/  FFMA R75, R75, UR60, -R150.reuse ;  /* 0x0000003c4b4b7c23 */ /* 0x100fe20008000896 */
[--C-:B------:R-:W-:Y:S01]  /*80c0*/  FFMA R76, R76, UR60, -R39.reuse ;  /* 0x0000003c4c4c7c23 */ /* 0x100fe20008000827 */
[--C-:B------:R-:W-:Y:S01]  /*80d0*/  FFMA R77, R77, UR60, -R39.reuse ;  /* 0x0000003c4d4d7c23 */ /* 0x100fe20008000827 */
[--C-:B------:R-:W-:Y:S01]  /*80e0*/  FFMA R78, R78, UR60, -R150.reuse ;  /* 0x0000003c4e4e7c23 */ /* 0x100fe20008000896 */
[----:B------:R-:W2:Y:S01]  /*80f0*/  MUFU.EX2 R48, R48 ;  /* 0x0000003000307308 */ /* 0x000ea20000000800 */
[----:B-1----:R-:W-:Y:S01]  /*8100*/  @!P4 FMUL R46, R46, R46 ;  /* 0x0000002e2e2ec220 */ /* 0x002fe20000400000 */
[----:B------:R-:W-:Y:S01]  /*8110*/  FSETP.GEU.AND P4, PT, R50, -126, PT ;  /* 0xc2fc00003200780b */ /* 0x000fe20003f8e000 */
[--C-:B------:R-:W-:Y:S01]  /*8120*/  FFMA R79, R79, UR60, -R150.reuse ;  /* 0x0000003c4f4f7c23 */ /* 0x100fe20008000896 */
[----:B------:R-:W-:Y:S01]  /*8130*/  FFMA R81, R81, UR60, -R39 ;  /* 0x0000003c51517c23 */ /* 0x000fe20008000827 */
[----:B------:R-:W-:Y:S01]  /*8140*/  FFMA R82, R82, UR60, -R150 ;  /* 0x0000003c52527c23 */ /* 0x000fe20008000896 */
[----:B------:R-:W-:-:S02]  /*8150*/  WARPGROUP.DEPBAR.LE gsb0, 0x0 ;  /* 0x00008000000079c5 */ /* 0x000fc40000010000 */
[----:B------:R-:W-:Y:S01]  /*8160*/  WARPGROUP.ARRIVE ;  /* 0x00000000000079c5 */ /* 0x000fe20000000000 */
[----:B---3--:R-:W-:Y:S01]  /*8170*/  @!P3 FMUL R45, R45, R45 ;  /* 0x0000002d2d2db220 */ /* 0x008fe20000400000 */
[----:B------:R-:W-:Y:S01]  /*8180*/  FSETP.GEU.AND P3, PT, R49, -126, PT ;  /* 0xc2fc00003100780b */ /* 0x000fe20003f6e000 */
[----:B------:R-:W-:Y:S01]  /*8190*/  @!P6 FMUL R52, R52, 0.5 ;  /* 0x3f0000003434e820 */ /* 0x000fe20000400000 */
[--C-:B------:R-:W-:Y:S01]  /*81a0*/  FFMA R83, R83, UR60, -R150.reuse ;  /* 0x0000003c53537c23 */ /* 0x100fe20008000896 */
[--C-:B------:R-:W-:Y:S01]  /*81b0*/  FFMA R80, R80, UR60, -R39.reuse ;  /* 0x0000003c50507c23 */ /* 0x100fe20008000827 */
[----:B------:R-:W-:Y:S01]  /*81c0*/  HGMMA.64x16x16.F32 R128, R24, gdesc[UR20].tnspB, R128, gsb0 ;  /* 0x4020001418807df0 */ /* 0x000fe20008000880 */
[----:B------:R-:W-:Y:S01]  /*81d0*/  @!P4 FMUL R50, R50, 0.5 ;  /* 0x3f0000003232c820 */ /* 0x000fe20000400000 */
[----:B------:R-:W-:Y:S01]  /*81e0*/  UMOV UR22, UR8 ;  /* 0x0000000800167c82 */ /* 0x000fe20008000000 */
[----:B------:R-:W-:Y:S01]  /*81f0*/  UMOV UR23, 0xc0000010 ;  /* 0xc000001000177882 */ /* 0x000fe20000000000 */
[----:B------:R-:W-:Y:S01]  /*8200*/  UIADD3 UR8, UR6, 0x240, URZ ;  /* 0x0000024006087890 */ /* 0x000fe2000fffe03f */
[----:B--2---:R-:W-:Y:S01]  /*8210*/  @!P5 FMUL R48, R48, R48 ;  /* 0x000000303030d220 */ /* 0x004fe20000400000 */
[----:B------:R-:W-:Y:S01]  /*8220*/  FSETP.GEU.AND P5, PT, R53, -126, PT ;  /* 0xc2fc00003500780b */ /* 0x000fe20003fae000 */
[----:B------:R-:W1:Y:S01]  /*8230*/  MUFU.EX2 R50, R50 ;  /* 0x0000003200327308 */ /* 0x000e620000000800 */
[--C-:B------:R-:W-:Y:S01]  /*8240*/  FFMA R84, R84, UR60, -R39.reuse ;  /* 0x0000003c54547c23 */ /* 0x100fe20008000827 */
[----:B------:R-:W-:Y:S01]  /*8250*/  @!P3 FMUL R49, R49, 0.5 ;  /* 0x3f0000003131b820 */ /* 0x000fe20000400000 */
[----:B------:R-:W-:Y:S01]  /*8260*/  FFMA R39, R85, UR60, -R39 ;  /* 0x0000003c55277c23 */ /* 0x000fe20008000827 */
[--C-:B------:R-:W-:Y:S01]  /*8270*/  FFMA R86, R86, UR60, -R150.reuse ;  /* 0x0000003c56567c23 */ /* 0x100fe20008000896 */
[----:B------:R-:W-:Y:S01]  /*8280*/  FFMA R87, R87, UR60, -R150 ;  /* 0x0000003c57577c23 */ /* 0x000fe20008000896 */
[----:B------:R-:W-:Y:S01]  /*8290*/  UMOV UR7, 0xc0000010 ;  /* 0xc000001000077882 */ /* 0x000fe20000000000 */
[----:B------:R-:W-:Y:S01]  /*82a0*/  IADD3 R6, R6, 0x1, RZ ;  /* 0x0000000106067810 */ /* 0x000fe20007ffe0ff */
[----:B------:R-:W2:Y:S01]  /*82b0*/  MUFU.EX2 R49, R49 ;  /* 0x0000003100317308 */ /* 0x000ea20000000800 */
[----:B------:R-:W-:-:S03]  /*82c0*/  VIADD R17, R17, 0x1 ;  /* 0x0000000111117836 */ /* 0x000fc60000000000 */
[----:B------:R-:W-:-:S04]  /*82d0*/  @!P5 FMUL R53, R53, 0.5 ;  /* 0x3f0000003535d820 */ /* 0x000fc80000400000 */
[----:B------:R-:W3:Y:S01]  /*82e0*/  MUFU.EX2 R52, R52 ;  /* 0x0000003400347308 */ /* 0x000ee20000000800 */
[----:B-1----:R-:W-:Y:S01]  /*82f0*/  @!P4 FMUL R50, R50, R50 ;  /* 0x000000323232c220 */ /* 0x002fe20000400000 */
[----:B------:R-:W-:-:S06]  /*8300*/  FSETP.GEU.AND P4, PT, R55, -126, PT ;  /* 0xc2fc00003700780b */ /* 0x000fcc0003f8e000 */
[----:B------:R-:W1:Y:S01]  /*8310*/  MUFU.EX2 R53, R53 ;  /* 0x0000003500357308 */ /* 0x000e620000000800 */
[----:B--2---:R-:W-:Y:S01]  /*8320*/  @!P3 FMUL R49, R49, R49 ;  /* 0x000000313131b220 */ /* 0x004fe20000400000 */
[----:B------:R-:W-:-:S05]  /*8330*/  FSETP.GEU.AND P3, PT, R51, -126, PT ;  /* 0xc2fc00003300780b */ /* 0x000fca0003f6e000 */
[----:B------:R-:W-:Y:S01]  /*8340*/  @!P4 FMUL R55, R55, 0.5 ;  /* 0x3f0000003737c820 */ /* 0x000fe20000400000 */
[----:B---3--:R-:W-:Y:S01]  /*8350*/  @!P6 FMUL R52, R52, R52 ;  /* 0x000000343434e220 */ /* 0x008fe20000400000 */
[----:B------:R-:W-:Y:S01]  /*8360*/  FSETP.GEU.AND P6, PT, R56, -126, PT ;  /* 0xc2fc00003800780b */ /* 0x000fe20003fce000 */
[----:B------:R-:W-:Y:S02]  /*8370*/  WARPGROUP.DEPBAR.LE gsb0, 0x0 ;  /* 0x00008000000079c5 */ /* 0x000fe40000010000 */
[----:B------:R-:W-:Y:S01]  /*8380*/  WARPGROUP.ARRIVE ;  /* 0x00000000000079c5 */ /* 0x000fe20000000000 */
[----:B------:R2:W3:Y:S02]  /*8390*/  MUFU.EX2 R54, R55 ;  /* 0x0000003700367308 */ /* 0x0004e40000000800 */
[----:B------:R-:W-:Y:S01]  /*83a0*/  @!P3 FMUL R51, R51, 0.5 ;  /* 0x3f0000003333b820 */ /* 0x000fe20000400000 */
[----:B-1----:R-:W-:Y:S01]  /*83b0*/  @!P5 FMUL R53, R53, R53 ;  /* 0x000000353535d220 */ /* 0x002fe20000400000 */
[----:B------:R-:W-:Y:S01]  /*83c0*/  FSETP.GEU.AND P5, PT, R57, -126, PT ;  /* 0xc2fc00003900780b */ /* 0x000fe20003fae000 */
[----:B------:R-:W-:Y:S01]  /*83d0*/  HGMMA.64x16x16.F32 R120, R24, gdesc[UR8].tnspB, R120, gsb0 ;  /* 0x4020000818787df0 */ /* 0x000fe20008000878 */
[----:B------:R-:W-:Y:S01]  /*83e0*/  UMOV UR10, UR12 ;  /* 0x0000000c000a7c82 */ /* 0x000fe20008000000 */
[----:B------:R-:W-:Y:S01]  /*83f0*/  UMOV UR11, 0xc0000010 ;  /* 0xc0000010000b7882 */ /* 0x000fe20000000000 */
[----:B------:R-:W-:Y:S01]  /*8400*/  UIADD3 UR12, UR6, 0x220, URZ ;  /* 0x00000220060c7890 */ /* 0x000fe2000fffe03f */
[----:B--2---:R-:W-:Y:S01]  /*8410*/  FADD R55, R14, R155 ;  /* 0x0000009b0e377221 */ /* 0x004fe20000000000 */
[----:B------:R-:W-:Y:S01]  /*8420*/  FADD R14, R15, R32 ;  /* 0x000000200f0e7221 */ /* 0x000fe20000000000 */
[----:B------:R-:W1:Y:S01]  /*8430*/  MUFU.EX2 R51, R51 ;  /* 0x0000003300337308 */ /* 0x000e620000000800 */
[----:B------:R-:W-:-:S02]  /*8440*/  @!P6 FMUL R56, R56, 0.5 ;  /* 0x3f0000003838e820 */ /* 0x000fc40000400000 */
[----:B------:R-:W-:Y:S01]  /*8450*/  FADD R15, R14, R159 ;  /* 0x0000009f0e0f7221 */ /* 0x000fe20000000000 */
[----:B------:R-:W-:Y:S01]  /*8460*/  FADD R14, R55, R30 ;  /* 0x0000001e370e7221 */ /* 0x000fe20000000000 */
[----:B---3--:R-:W-:Y:S01]  /*8470*/  @!P4 FMUL R54, R54, R54 ;  /* 0x000000363636c220 */ /* 0x008fe20000400000 */
[----:B------:R-:W-:Y:S02]  /*8480*/  FSETP.GEU.AND P4, PT, R59, -126, PT ;  /* 0xc2fc00003b00780b */ /* 0x000fe40003f8e000 */
[----:B------:R-:W-:Y:S01]  /*8490*/  FADD R14, R14, R31 ;  /* 0x0000001f0e0e7221 */ /* 0x000fe20000000000 */
[----:B------:R-:W-:Y:S01]  /*84a0*/  @!P5 FMUL R57, R57, 0.5 ;  /* 0x3f0000003939d820 */ /* 0x000fe20000400000 */
[----:B------:R-:W2:Y:S01]  /*84b0*/  MUFU.EX2 R56, R56 ;  /* 0x0000003800387308 */ /* 0x000ea20000000800 */
[----:B-1----:R-:W-:Y:S01]  /*84c0*/  @!P3 FMUL R51, R51, R51 ;  /* 0x000000333333b220 */ /* 0x002fe20000400000 */
[----:B------:R-:W-:-:S06]  /*84d0*/  FSETP.GEU.AND P3, PT, R58, -126, PT ;  /* 0xc2fc00003a00780b */ /* 0x000fcc0003f6e000 */
[----:B------:R-:W1:Y:S01]  /*84e0*/  MUFU.EX2 R57, R57 ;  /* 0x0000003900397308 */ /* 0x000e620000000800 */
[----:B------:R-:W-:-:S07]  /*84f0*/  @!P4 FMUL R59, R59, 0.5 ;  /* 0x3f0000003b3bc820 */ /* 0x000fce0000400000 */
[----:B------:R-:W3:Y:S01]  /*8500*/  MUFU.EX2 R59, R59 ;  /* 0x0000003b003b7308 */ /* 0x000ee20000000800 */
[----:B--2---:R-:W-:Y:S01]  /*8510*/  @!P6 FMUL R56, R56, R56 ;  /* 0x000000383838e220 */ /* 0x004fe20000400000 */
[----:B------:R-:W-:Y:S01]  /*8520*/  FSETP.GEU.AND P6, PT, R60, -126, PT ;  /* 0xc2fc00003c00780b */ /* 0x000fe20003fce000 */
[----:B------:R-:W-:Y:S01]  /*8530*/  @!P3 FMUL R58, R58, 0.5 ;  /* 0x3f0000003a3ab820 */ /* 0x000fe20000400000 */
[----:B------:R-:W-:Y:S02]  /*8540*/  WARPGROUP.DEPBAR.LE gsb0, 0x0 ;  /* 0x00008000000079c5 */ /* 0x000fe40000010000 */
[----:B------:R-:W-:-:S03]  /*8550*/  WARPGROUP.ARRIVE ;  /* 0x00000000000079c5 */ /* 0x000fc60000000000 */
[----:B------:R-:W2:Y:S01]  /*8560*/  MUFU.EX2 R58, R58 ;  /* 0x0000003a003a7308 */ /* 0x000ea20000000800 */
[----:B-1----:R-:W-:Y:S01]  /*8570*/  @!P5 FMUL R57, R57, R57 ;  /* 0x000000393939d220 */ /* 0x002fe20000400000 */
[----:B------:R-:W-:-:S04]  /*8580*/  FSETP.GEU.AND P5, PT, R61, -126, PT ;  /* 0xc2fc00003d00780b */ /* 0x000fc80003fae000 */
[----:B------:R-:W-:Y:S01]  /*8590*/  @!P6 FMUL R60, R60, 0.5 ;  /* 0x3f0000003c3ce820 */ /* 0x000fe20000400000 */
[----:B------:R-:W-:Y:S01]  /*85a0*/  HGMMA.64x16x16.F32 R112, R24, gdesc[UR8].tnspB, R112, gsb0 ;  /* 0x4020000818707df0 */ /* 0x000fe20008000870 */
[----:B------:R-:W-:Y:S01]  /*85b0*/  UMOV UR10, UR16 ;  /* 0x00000010000a7c82 */ /* 0x000fe20008000000 */
[----:B------:R-:W-:Y:S01]  /*85c0*/  UMOV UR11, 0xc0000010 ;  /* 0xc0000010000b7882 */ /* 0x000fe20000000000 */
[----:B------:R-:W-:Y:S01]  /*85d0*/  UIADD3 UR16, UR6, 0x420, URZ ;  /* 0x0000042006107890 */ /* 0x000fe2000fffe03f */
[----:B---3--:R-:W-:Y:S01]  /*85e0*/  @!P4 FMUL R59, R59, R59 ;  /* 0x0000003b3b3bc220 */ /* 0x008fe20000400000 */
[----:B------:R-:W-:Y:S01]  /*85f0*/  FSETP.GEU.AND P4, PT, R63, -126, PT ;  /* 0xc2fc00003f00780b */ /* 0x000fe20003f8e000 */
[----:B------:R-:W1:Y:S02]  /*8600*/  MUFU.EX2 R60, R60 ;  /* 0x0000003c003c7308 */ /* 0x000e640000000800 */
[----:B------:R-:W-:Y:S01]  /*8610*/  @!P5 FMUL R61, R61, 0.5 ;  /* 0x3f0000003d3dd820 */ /* 0x000fe20000400000 */
[----:B--2---:R-:W-:Y:S01]  /*8620*/  @!P3 FMUL R58, R58, R58 ;  /* 0x0000003a3a3ab220 */ /* 0x004fe20000400000 */
[----:B------:R-:W-:-:S04]  /*8630*/  FSETP.GEU.AND P3, PT, R62, -126, PT ;  /* 0xc2fc00003e00780b */ /* 0x000fc80003f6e000 */
[----:B------:R-:W2:Y:S04]  /*8640*/  MUFU.EX2 R61, R61 ;  /* 0x0000003d003d7308 */ /* 0x000ea80000000800 */
[----:B------:R-:W-:Y:S01]  /*8650*/  @!P4 FMUL R63, R63, 0.5 ;  /* 0x3f0000003f3fc820 */ /* 0x000fe20000400000 */
[----:B-1----:R-:W-:-:S05]  /*8660*/  @!P6 FMUL R60, R60, R60 ;  /* 0x0000003c3c3ce220 */ /* 0x002fca0000400000 */
[----:B------:R-:W1:Y:S01]  /*8670*/  MUFU.EX2 R63, R63 ;  /* 0x0000003f003f7308 */ /* 0x000e620000000800 */
[----:B------:R-:W-:Y:S01]  /*8680*/  FSETP.GEU.AND P6, PT, R64, -126, PT ;  /* 0xc2fc00004000780b */ /* 0x000fe20003fce000 */
[----:B------:R-:W-:-:S06]  /*8690*/  @!P3 FMUL R62, R62, 0.5 ;  /* 0x3f0000003e3eb820 */ /* 0x000fcc0000400000 */
[----:B------:R-:W3:Y:S01]  /*86a0*/  MUFU.EX2 R62, R62 ;  /* 0x0000003e003e7308 */ /* 0x000ee20000000800 */
[----:B--2---:R-:W-:Y:S01]  /*86b0*/  @!P5 FMUL R61, R61, R61 ;  /* 0x0000003d3d3dd220 */ /* 0x004fe20000400000 */
[----:B------:R-:W-:-:S04]  /*86c0*/  FSETP.GEU.AND P5, PT, R65, -126, PT ;  /* 0xc2fc00004100780b */ /* 0x000fc80003fae000 */
[----:B------:R-:W-:Y:S01]  /*86d0*/  @!P6 FMUL R64, R64, 0.5 ;  /* 0x3f0000004040e820 */ /* 0x000fe20000400000 */
[----:B-1----:R-:W-:Y:S01]  /*86e0*/  @!P4 FMUL R63, R63, R63 ;  /* 0x0000003f3f3fc220 */ /* 0x002fe20000400000 */
[----:B------:R-:W-:Y:S02]  /*86f0*/  WARPGROUP.DEPBAR.LE gsb0, 0x0 ;  /* 0x00008000000079c5 */ /* 0x000fe40000010000 */
[----:B------:R-:W-:Y:S01]  /*8700*/  WARPGROUP.ARRIVE ;  /* 0x00000000000079c5 */ /* 0x000fe20000000000 */
[----:B------:R-:W-:Y:S01]  /*8710*/  FSETP.GEU.AND P4, PT, R67, -126, PT ;  /* 0xc2fc00004300780b */ /* 0x000fe20003f8e000 */
[----:B------:R-:W1:Y:S03]  /*8720*/  MUFU.EX2 R64, R64 ;  /* 0x0000004000407308 */ /* 0x000e660000000800 */
[----:B------:R-:W-:Y:S01]  /*8730*/  @!P5 FMUL R65, R65, 0.5 ;  /* 0x3f0000004141d820 */ /* 0x000fe20000400000 */
[----:B---3--:R-:W-:Y:S01]  /*8740*/  @!P3 FMUL R62, R62, R62 ;  /* 0x0000003e3e3eb220 */ /* 0x008fe20000400000 */
[----:B------:R-:W-:Y:S01]  /*8750*/  HGMMA.64x16x16.F32 R104, R24, gdesc[UR12].tnspB, R104, gsb0 ;  /* 0x4020000c18687df0 */ /* 0x000fe20008000868 */
[----:B------:R-:W-:Y:S01]  /*8760*/  UIADD3 UR14, UR6, 0x320, URZ ;  /* 0x00000320060e7890 */ /* 0x000fe2000fffe03f */
[----:B------:R-:W-:Y:S01]  /*8770*/  FSETP.GEU.AND P3, PT, R66, -126, PT ;  /* 0xc2fc00004200780b */ /* 0x000fe20003f6e000 */
[----:B------:R-:W-:Y:S01]  /*8780*/  UMOV UR15, 0xc0000010 ;  /* 0xc0000010000f7882 */ /* 0x000fe20000000000 */
[----:B------:R-:W2:Y:S03]  /*8790*/  MUFU.EX2 R65, R65 ;  /* 0x0000004100417308 */ /* 0x000ea60000000800 */
[----:B------:R-:W-:Y:S01]  /*87a0*/  @!P4 FMUL R67, R67, 0.5 ;  /* 0x3f0000004343c820 */ /* 0x000fe20000400000 */
[----:B-1----:R-:W-:-:S05]  /*87b0*/  @!P6 FMUL R64, R64, R64 ;  /* 0x000000404040e220 */ /* 0x002fca0000400000 */
[----:B------:R-:W1:Y:S02]  /*87c0*/  MUFU.EX2 R67, R67 ;  /* 0x0000004300437308 */ /* 0x000e640000000800 */
[----:B------:R-:W-:Y:S01]  /*87d0*/  @!P3 FMUL R66, R66, 0.5 ;  /* 0x3f0000004242b820 */ /* 0x000fe20000400000 */
[----:B------:R-:W-:Y:S01]  /*87e0*/  FSETP.GEU.AND P6, PT, R68, -126, PT ;  /* 0xc2fc00004400780b */ /* 0x000fe20003fce000 */
[----:B--2---:R-:W-:-:S04]  /*87f0*/  @!P5 FMUL R65, R65, R65 ;  /* 0x000000414141d220 */ /* 0x004fc80000400000 */
[----:B------:R-:W2:Y:S01]  /*8800*/  MUFU.EX2 R66, R66 ;  /* 0x0000004200427308 */ /* 0x000ea20000000800 */
[----:B------:R-:W-:-:S07]  /*8810*/  FSETP.GEU.AND P5, PT, R69, -126, PT ;  /* 0xc2fc00004500780b */ /* 0x000fce0003fae000 */
[----:B------:R-:W-:Y:S01]  /*8820*/  @!P6 FMUL R68, R68, 0.5 ;  /* 0x3f0000004444e820 */ /* 0x000fe20000400000 */
[----:B-1----:R-:W-:Y:S01]  /*8830*/  @!P4 FMUL R67, R67, R67 ;  /* 0x000000434343c220 */ /* 0x002fe20000400000 */
[----:B------:R-:W-:-:S04]  /*8840*/  FSETP.GEU.AND P4, PT, R71, -126, PT ;  /* 0xc2fc00004700780b */ /* 0x000fc80003f8e000 */
[----:B------:R-:W1:Y:S01]  /*8850*/  MUFU.EX2 R68, R68 ;  /* 0x0000004400447308 */ /* 0x000e620000000800 */
[----:B------:R-:W-:Y:S01]  /*8860*/  @!P5 FMUL R69, R69, 0.5 ;  /* 0x3f0000004545d820 */ /* 0x000fe20000400000 */
[----:B--2---:R-:W-:Y:S01]  /*8870*/  @!P3 FMUL R66, R66, R66 ;  /* 0x000000424242b220 */ /* 0x004fe20000400000 */
[----:B------:R-:W-:Y:S01]  /*8880*/  FSETP.GEU.AND P3, PT, R70, -126, PT ;  /* 0xc2fc00004600780b */ /* 0x000fe20003f6e000 */
[----:B------:R-:W-:Y:S02]  /*8890*/  WARPGROUP.DEPBAR.LE gsb0, 0x0 ;  /* 0x00008000000079c5 */ /* 0x000fe40000010000 */
[----:B------:R-:W-:-:S03]  /*88a0*/  WARPGROUP.ARRIVE ;  /* 0x00000000000079c5 */ /* 0x000fc60000000000 */
[----:B------:R-:W-:Y:S01]  /*88b0*/  @!P4 FMUL R71, R71, 0.5 ;  /* 0x3f0000004747c820 */ /* 0x000fe20000400000 */
[----:B------:R-:W2:Y:S02]  /*88c0*/  MUFU.EX2 R69, R69 ;  /* 0x0000004500457308 */ /* 0x000ea40000000800 */
[----:B------:R-:W-:Y:S01]  /*88d0*/  HGMMA.64x16x16.F32 R96, R24, gdesc[UR8].tnspB, R96, gsb0 ;  /* 0x4020000818607df0 */ /* 0x000fe20008000860 */
[----:B------:R-:W-:Y:S01]  /*88e0*/  UIADD3 UR10, UR6, 0x120, URZ ;  /* 0x00000120060a7890 */ /* 0x000fe2000fffe03f */
[----:B-1----:R-:W-:Y:S01]  /*88f0*/  @!P6 FMUL R68, R68, R68 ;  /* 0x000000444444e220 */ /* 0x002fe20000400000 */
[----:B------:R-:W-:Y:S01]  /*8900*/  UMOV UR11, 0xc0000010 ;  /* 0xc0000010000b7882 */ /* 0x000fe20000000000 */
[----:B------:R-:W-:Y:S02]  /*8910*/  @!P3 FMUL R70, R70, 0.5 ;  /* 0x3f0000004646b820 */ /* 0x000fe40000400000 */
[----:B------:R-:W1:Y:S01]  /*8920*/  MUFU.EX2 R71, R71 ;  /* 0x0000004700477308 */ /* 0x000e620000000800 */
[----:B------:R-:W-:-:S07]  /*8930*/  FSETP.GEU.AND P6, PT, R72, -126, PT ;  /* 0xc2fc00004800780b */ /* 0x000fce0003fce000 */
[----:B------:R-:W3:Y:S01]  /*8940*/  MUFU.EX2 R70, R70 ;  /* 0x0000004600467308 */ /* 0x000ee20000000800 */
[----:B--2---:R-:W-:Y:S01]  /*8950*/  @!P5 FMUL R69, R69, R69 ;  /* 0x000000454545d220 */ /* 0x004fe20000400000 */
[----:B------:R-:W-:-:S04]  /*8960*/  FSETP.GEU.AND P5, PT, R73, -126, PT ;  /* 0xc2fc00004900780b */ /* 0x000fc80003fae000 */
[----:B------:R-:W-:Y:S01]  /*8970*/  @!P6 FMUL R72, R72, 0.5 ;  /* 0x3f0000004848e820 */ /* 0x000fe20000400000 */
[----:B-1----:R-:W-:Y:S01]  /*8980*/  @!P4 FMUL R71, R71, R71 ;  /* 0x000000474747c220 */ /* 0x002fe20000400000 */
[----:B------:R-:W-:-:S04]  /*8990*/  FSETP.GEU.AND P4, PT, R75, -126, PT ;  /* 0xc2fc00004b00780b */ /* 0x000fc80003f8e000 */
[----:B------:R-:W1:Y:S03]  /*89a0*/  MUFU.EX2 R72, R72 ;  /* 0x0000004800487308 */ /* 0x000e660000000800 */
[----:B------:R-:W-:Y:S01]  /*89b0*/  @!P5 FMUL R73, R73, 0.5 ;  /* 0x3f0000004949d820 */ /* 0x000fe20000400000 */
[----:B---3--:R-:W-:Y:S01]  /*89c0*/  @!P3 FMUL R70, R70, R70 ;  /* 0x000000464646b220 */ /* 0x008fe20000400000 */
[----:B------:R-:W-:-:S04]  /*89d0*/  FSETP.GEU.AND P3, PT, R74, -126, PT ;  /* 0xc2fc00004a00780b */ /* 0x000fc80003f6e000 */
[----:B------:R-:W2:Y:S01]  /*89e0*/  MUFU.EX2 R73, R73 ;  /* 0x0000004900497308 */ /* 0x000ea20000000800 */
[----:B------:R-:W-:Y:S01]  /*89f0*/  @!P4 FMUL R75, R75, 0.5 ;  /* 0x3f0000004b4bc820 */ /* 0x000fe20000400000 */
[----:B------:R-:W-:Y:S02]  /*8a00*/  WARPGROUP.DEPBAR.LE gsb0, 0x0 ;  /* 0x00008000000079c5 */ /* 0x000fe40000010000 */
[----:B------:R-:W-:-:S05]  /*8a10*/  WARPGROUP.ARRIVE ;  /* 0x00000000000079c5 */ /* 0x000fca0000000000 */
[----:B------:R-:W-:Y:S01]  /*8a20*/  @!P3 FMUL R74, R74, 0.5 ;  /* 0x3f0000004a4ab820 */ /* 0x000fe20000400000 */
[----:B------:R-:W3:Y:S01]  /*8a30*/  MUFU.EX2 R75, R75 ;  /* 0x0000004b004b7308 */ /* 0x000ee20000000800 */
[----:B-1----:R-:W-:Y:S01]  /*8a40*/  @!P6 FMUL R72, R72, R72 ;  /* 0x000000484848e220 */ /* 0x002fe20000400000 */
[----:B------:R-:W-:Y:S01]  /*8a50*/  FSETP.GEU.AND P6, PT, R76, -126, PT ;  /* 0xc2fc00004c00780b */ /* 0x000fe20003fce000 */
[----:B------:R-:W-:Y:S01]  /*8a60*/  HGMMA.64x16x16.F32 R88, R24, gdesc[UR16].tnspB, R88, gsb0 ;  /* 0x4020001018587df0 */ /* 0x000fe20008000858 */
[----:B------:R-:W-:Y:S01]  /*8a70*/  UIADD3 UR18, UR6, 0x520, URZ ;  /* 0x0000052006127890 */ /* 0x000fe2000fffe03f */
[----:B--2---:R-:W-:Y:S01]  /*8a80*/  @!P5 FMUL R73, R73, R73 ;  /* 0x000000494949d220 */ /* 0x004fe20000400000 */
[----:B------:R-:W-:Y:S02]  /*8a90*/  UMOV UR19, 0xc0000010 ;  /* 0xc000001000137882 */ /* 0x000fe40000000000 */
[----:B------:R-:W1:Y:S01]  /*8aa0*/  MUFU.EX2 R74, R74 ;  /* 0x0000004a004a7308 */ /* 0x000e620000000800 */
[----:B------:R-:W-:-:S06]  /*8ab0*/  FSETP.GEU.AND P5, PT, R77, -126, PT ;  /* 0xc2fc00004d00780b */ /* 0x000fcc0003fae000 */
[----:B------:R-:W-:Y:S01]  /*8ac0*/  @!P6 FMUL R76, R76, 0.5 ;  /* 0x3f0000004c4ce820 */ /* 0x000fe20000400000 */
[----:B---3--:R-:W-:Y:S01]  /*8ad0*/  @!P4 FMUL R75, R75, R75 ;  /* 0x0000004b4b4bc220 */ /* 0x008fe20000400000 */
[----:B------:R-:W-:-:S04]  /*8ae0*/  FSETP.GEU.AND P4, PT, R79, -126, PT ;  /* 0xc2fc00004f00780b */ /* 0x000fc80003f8e000 */
[----:B------:R-:W2:Y:S01]  /*8af0*/  MUFU.EX2 R76, R76 ;  /* 0x0000004c004c7308 */ /* 0x000ea20000000800 */
[----:B------:R-:W-:Y:S01]  /*8b00*/  @!P5 FMUL R77, R77, 0.5 ;  /* 0x3f0000004d4dd820 */ /* 0x000fe20000400000 */
[----:B-1----:R-:W-:Y:S01]  /*8b10*/  @!P3 FMUL R74, R74, R74 ;  /* 0x0000004a4a4ab220 */ /* 0x002fe20000400000 */
[----:B------:R-:W-:-:S05]  /*8b20*/  FSETP.GEU.AND P3, PT, R78, -126, PT ;  /* 0xc2fc00004e00780b */ /* 0x000fca0003f6e000 */
[----:B------:R-:W1:Y:S01]  /*8b30*/  MUFU.EX2 R77, R77 ;  /* 0x0000004d004d7308 */ /* 0x000e620000000800 */
[----:B------:R-:W-:-:S07]  /*8b40*/  @!P4 FMUL R79, R79, 0.5 ;  /* 0x3f0000004f4fc820 */ /* 0x000fce0000400000 */
[----:B------:R-:W3:Y:S01]  /*8b50*/  MUFU.EX2 R79, R79 ;  /* 0x0000004f004f7308 */ /* 0x000ee20000000800 */
[----:B--2---:R-:W-:Y:S01]  /*8b60*/  @!P6 FMUL R76, R76, R76 ;  /* 0x0000004c4c4ce220 */ /* 0x004fe20000400000 */
[----:B------:R-:W-:Y:S01]  /*8b70*/  @!P3 FMUL R78, R78, 0.5 ;  /* 0x3f0000004e4eb820 */ /* 0x000fe20000400000 */
[----:B------:R-:W-:-:S05]  /*8b80*/  FSETP.GEU.AND P6, PT, R80, -126, PT ;  /* 0xc2fc00005000780b */ /* 0x000fca0003fce000 */
[----:B------:R-:W2:Y:S01]  /*8b90*/  MUFU.EX2 R78, R78 ;  /* 0x0000004e004e7308 */ /* 0x000ea20000000800 */
[----:B------:R-:W-:Y:S02]  /*8ba0*/  WARPGROUP.DEPBAR.LE gsb0, 0x0 ;  /* 0x00008000000079c5 */ /* 0x000fe40000010000 */
[----:B------:R-:W-:Y:S01]  /*8bb0*/  FADD R25, R14, R35 ;  /* 0x000000230e197221 */ /* 0x000fe20000000000 */
[----:B------:R-:W-:Y:S01]  /*8bc0*/  F2FP.F16.F32.PACK_AB R27, R38, R35 ;  /* 0x00000023261b723e */ /* 0x000fe200000000ff */
[----:B------:R-:W-:Y:S01]  /*8bd0*/  FADD R14, R15, R28 ;  /* 0x0000001c0f0e7221 */ /* 0x000fe20000000000 */
[----:B------:R-:W-:Y:S01]  /*8be0*/  F2FP.F16.F32.PACK_AB R24, R33, R28 ;  /* 0x0000001c2118723e */ /* 0x000fe200000000ff */
[----:B------:R-:W-:Y:S01]  /*8bf0*/  FADD R35, R25, R38 ;  /* 0x0000002619237221 */ /* 0x000fe20000000000 */
[----:B------:R-:W-:Y:S01]  /*8c00*/  F2FP.F16.F32.PACK_AB R25, R31, R30 ;  /* 0x0000001e1f19723e */ /* 0x000fe200000000ff */
[----:B------:R-:W-:Y:S01]  /*8c10*/  FADD R14, R14, R33 ;  /* 0x000000210e0e7221 */ /* 0x000fe20000000000 */
[----:B------:R-:W-:Y:S01]  /*8c20*/  F2FP.F16.F32.PACK_AB R26, R36, R29 ;  /* 0x0000001d241a723e */ /* 0x000fe200000000ff */
[----:B-1----:R-:W-:Y:S01]  /*8c30*/  @!P5 FMUL R77, R77, R77 ;  /* 0x0000004d4d4dd220 */ /* 0x002fe20000400000 */
[----:B---3--:R-:W-:Y:S01]  /*8c40*/  @!P4 FMUL R79, R79, R79 ;  /* 0x0000004f4f4fc220 */ /* 0x008fe20000400000 */
[----:B------:R-:W-:Y:S01]  /*8c50*/  FADD R15, R14, R29 ;  /* 0x0000001d0e0f7221 */ /* 0x000fe20000000000 */
[----:B------:R-:W-:Y:S01]  /*8c60*/  WARPGROUP.ARRIVE ;  /* 0x00000000000079c5 */ /* 0x000fe20000000000 */
[----:B------:R-:W-:Y:S01]  /*8c70*/  FSETP.GEU.AND P5, PT, R81, -126, PT ;  /* 0xc2fc00005100780b */ /* 0x000fe20003fae000 */
[----:B------:R-:W-:Y:S01]  /*8c80*/  @!P6 FMUL R80, R80, 0.5 ;  /* 0x3f0000005050e820 */ /* 0x000fe20000400000 */
[----:B------:R-:W-:Y:S01]  /*8c90*/  FADD R14, R15, R36 ;  /* 0x000000240f0e7221 */ /* 0x000fe20000000000 */
[----:B--2---:R-:W-:Y:S01]  /*8ca0*/  @!P3 FMUL R78, R78, R78 ;  /* 0x0000004e4e4eb220 */ /* 0x004fe20000400000 */
[----:B------:R-:W-:Y:S01]  /*8cb0*/  FSETP.GEU.AND P3, PT, R82, -126, PT ;  /* 0xc2fc00005200780b */ /* 0x000fe20003f6e000 */
[----:B------:R-:W-:Y:S01]  /*8cc0*/  HGMMA.64x16x16.F32 R136, R24, gdesc[UR20].tnspB, R136, gsb0 ;  /* 0x4020001418887df0 */ /* 0x000fe20008000888 */
[----:B------:R-:W-:Y:S01]  /*8cd0*/  FADD R15, R14, R37 ;  /* 0x000000250e0f7221 */ /* 0x000fe20000000000 */
[----:B------:R-:W-:Y:S01]  /*8ce0*/  UMOV UR23, 0xc0000010 ;  /* 0xc000001000177882 */ /* 0x000fe20000000000 */
[----:B------:R-:W-:-:S02]  /*8cf0*/  FSETP.GEU.AND P4, PT, R83, -126, PT ;  /* 0xc2fc00005300780b */ /* 0x000fc40003f8e000 */
[----:B------:R-:W-:-:S03]  /*8d00*/  FADD R14, R15, R42 ;  /* 0x0000002a0f0e7221 */ /* 0x000fc60000000000 */
[----:B------:R-:W-:Y:S01]  /*8d10*/  @!P5 FMUL R81, R81, 0.5 ;  /* 0x3f0000005151d820 */ /* 0x000fe20000400000 */
[----:B------:R-:W-:-:S03]  /*8d20*/  FADD R15, R14, R41 ;  /* 0x000000290e0f7221 */ /* 0x000fc60000000000 */
[----:B------:R-:W-:Y:S01]  /*8d30*/  @!P3 FMUL R82, R82, 0.5 ;  /* 0x3f0000005252b820 */ /* 0x000fe20000400000 */
[----:B------:R-:W-:Y:S01]  /*8d40*/  FADD R14, R15, R44 ;  /* 0x0000002c0f0e7221 */ /* 0x000fe20000000000 */
[----:B------:R-:W1:Y:S02]  /*8d50*/  MUFU.EX2 R81, R81 ;  /* 0x0000005100517308 */ /* 0x000e640000000800 */
[----:B------:R-:W-:-:S06]  /*8d60*/  @!P4 FMUL R83, R83, 0.5 ;  /* 0x3f0000005353c820 */ /* 0x000fcc0000400000 */
[----:B------:R-:W2:Y:S08]  /*8d70*/  MUFU.EX2 R82, R82 ;  /* 0x0000005200527308 */ /* 0x000eb00000000800 */
[----:B------:R-:W3:Y:S01]  /*8d80*/  MUFU.EX2 R83, R83 ;  /* 0x0000005300537308 */ /* 0x000ee20000000800 */
[----:B-1----:R-:W-:Y:S01]  /*8d90*/  @!P5 FMUL R81, R81, R81 ;  /* 0x000000515151d220 */ /* 0x002fe20000400000 */
[----:B------:R-:W-:Y:S01]  /*8da0*/  FSETP.GEU.AND P5, PT, R39, -126, PT ;  /* 0xc2fc00002700780b */ /* 0x000fe20003fae000 */
[----:B--2---:R-:W-:Y:S01]  /*8db0*/  @!P3 FMUL R82, R82, R82 ;  /* 0x000000525252b220 */ /* 0x004fe20000400000 */
[----:B------:R-:W-:Y:S01]  /*8dc0*/  FSETP.GEU.AND P3, PT, R86, -126, PT ;  /* 0xc2fc00005600780b */ /* 0x000fe20003f6e000 */
[----:B------:R-:W-:-:S02]  /*8dd0*/  WARPGROUP.DEPBAR.LE gsb0, 0x0 ;  /* 0x00008000000079c5 */ /* 0x000fc40000010000 */
[----:B------:R-:W-:-:S08]  /*8de0*/  WARPGROUP.ARRIVE ;  /* 0x00000000000079c5 */ /* 0x000fd00000000000 */
[----:B------:R-:W-:Y:S01]  /*8df0*/  @!P5 FMUL R39, R39, 0.5 ;  /* 0x3f0000002727d820 */ /* 0x000fe20000400000 */
[----:B---3--:R-:W-:Y:S01]  /*8e00*/  @!P4 FMUL R83, R83, R83 ;  /* 0x000000535353c220 */ /* 0x008fe20000400000 */
[C---:B------:R-:W-:Y:S01]  /*8e10*/  FSETP.GEU.AND P4, PT, R87.reuse, -126, PT ;  /* 0xc2fc00005700780b */ /* 0x040fe20003f8e000 */
[----:B------:R-:W-:Y:S01]  /*8e20*/  HGMMA.64x16x16.F32 R128, R24, gdesc[UR8].tnspB, R128, gsb0 ;  /* 0x4020000818807df0 */ /* 0x000fe20008000880 */
[----:B------:R-:W-:Y:S01]  /*8e30*/  UMOV UR10, UR12 ;  /* 0x0000000c000a7c82 */ /* 0x000fe20008000000 */
[----:B------:R-:W-:Y:S01]  /*8e40*/  UMOV UR11, 0xc0000010 ;  /* 0xc0000010000b7882 */ /* 0x000fe20000000000 */
[----:B------:R-:W-:Y:S01]  /*8e50*/  UIADD3 UR12, UR6, 0x440, URZ ;  /* 0x00000440060c7890 */ /* 0x000fe2000fffe03f */
[----:B------:R-:W-:Y:S01]  /*8e60*/  @!P3 FMUL R86, R86, 0.5 ;  /* 0x3f0000005656b820 */ /* 0x000fe20000400000 */
[----:B------:R-:W1:Y:S07]  /*8e70*/  MUFU.EX2 R39, R39 ;  /* 0x0000002700277308 */ /* 0x000e6e0000000800 */
[----:B------:R-:W-:Y:S01]  /*8e80*/  @!P4 FMUL R87, R87, 0.5 ;  /* 0x3f0000005757c820 */ /* 0x000fe20000400000 */
[----:B------:R-:W2:Y:S01]  /*8e90*/  MUFU.EX2 R86, R86 ;  /* 0x0000005600567308 */ /* 0x000ea20000000800 */
[----:B-1----:R-:W-:Y:S01]  /*8ea0*/  @!P5 FMUL R39, R39, R39 ;  /* 0x000000272727d220 */ /* 0x002fe20000400000 */
[----:B--2---:R-:W-:Y:S01]  /*8eb0*/  @!P3 FMUL R86, R86, R86 ;  /* 0x000000565656b220 */ /* 0x004fe20000400000 */
[----:B------:R-:W-:-:S04]  /*8ec0*/  ISETP.NE.AND P3, PT, R6, 0x4, PT ;  /* 0x000000040600780c */ /* 0x000fc80003f65270 */
[----:B------:R-:W-:Y:S01]  /*8ed0*/  SEL R6, R6, RZ, P3 ;  /* 0x000000ff06067207 */ /* 0x000fe20001800000 */
        /* <DEDUP_REMOVED lines=27> */
[----:B------:R-:W-:Y:S01]  /*9090*/  FADD R26, R35, R40 ;  /* 0x00000028231a7221 */ /* 0x000fe20000000000 */
[----:B------:R-:W-:Y:S02]  /*90a0*/  F2FP.F16.F32.PACK_AB R24, R42, R37 ;  /* 0x000000252a18723e */ /* 0x000fe400000000ff */
[----:B------:R-:W-:Y:S01]  /*90b0*/  F2FP.F16.F32.PACK_AB R25, R43, R40 ;  /* 0x000000282b19723e */ /* 0x000fe200000000ff */
[----:B------:R-:W-:Y:S01]  /*90c0*/  FADD R28, R26, R43 ;  /* 0x0000002b1a1c7221 */ /* 0x000fe20000000000 */
[----:B------:R-:W-:-:S02]  /*90d0*/  F2FP.F16.F32.PACK_AB R26, R44, R41 ;  /* 0x000000292c1a723e */ /* 0x000fc400000000ff */
[----:B------:R-:W-:Y:S01]  /*90e0*/  F2FP.F16.F32.PACK_AB R27, R46, R45 ;  /* 0x0000002d2e1b723e */ /* 0x000fe200000000ff */
[----:B------:R-:W-:-:S03]  /*90f0*/  FADD R15, R28, R45 ;  /* 0x0000002d1c0f7221 */ /* 0x000fc60000000000 */
[----:B------:R-:W-:Y:S01]  /*9100*/  WARPGROUP.ARRIVE ;  /* 0x00000000000079c5 */ /* 0x000fe20000000000 */
[----:B------:R-:W-:Y:S01]  /*9110*/  FADD R46, R15, R46 ;  /* 0x0000002e0f2e7221 */ /* 0x000fe20000000000 */
[----:B------:R-:W-:-:S04]  /*9120*/  FADD R15, R14, R47 ;  /* 0x0000002f0e0f7221 */ /* 0x000fc80000000000 */
[----:B------:R-:W-:Y:S01]  /*9130*/  HGMMA.64x16x16.F32 R136, R24, gdesc[UR16].tnspB, R136, gsb0 ;  /* 0x4020001018887df0 */ /* 0x000fe20008000888 */
[----:B------:R-:W-:Y:S01]  /*9140*/  UMOV UR18, UR8 ;  /* 0x0000000800127c82 */ /* 0x000fe20008000000 */
[----:B------:R-:W-:Y:S01]  /*9150*/  UMOV UR19, 0xc0000010 ;  /* 0xc000001000137882 */ /* 0x000fe20000000000 */
[----:B------:R-:W-:Y:S01]  /*9160*/  UIADD3 UR8, UR6, 0x60, URZ ;  /* 0x0000006006087890 */ /* 0x000fe2000fffe03f */
[----:B------:R-:W-:-:S06]  /*9170*/  FADD R15, R15, R48 ;  /* 0x000000300f0f7221 */ /* 0x000fcc0000000000 */
[----:B------:R-:W-:Y:S01]  /*9180*/  UMOV UR22, UR8 ;  /* 0x0000000800167c82 */ /* 0x000fe20008000000 */
[----:B------:R-:W-:Y:S01]  /*9190*/  UIADD3 UR8, UR6, 0x660, URZ ;  /* 0x0000066006087890 */ /* 0x000fe2000fffe03f */
[----:B------:R-:W-:Y:S02]  /*91a0*/  WARPGROUP.DEPBAR.LE gsb0, 0x0 ;  /* 0x00008000000079c5 */ /* 0x000fe40000010000 */
[----:B------:R-:W-:-:S06]  /*91b0*/  WARPGROUP.ARRIVE ;  /* 0x00000000000079c5 */ /* 0x000fcc0000000000 */
[----:B------:R-:W-:Y:S03]  /*91c0*/  HGMMA.64x16x16.F32 R128, R24, gdesc[UR24].tnspB, R128, gsb0 ;  /* 0x4020001818807df0 */ /* 0x000fe60008000880 */
        /* <DEDUP_REMOVED lines=32> */
[----:B------:R-:W-:Y:S01]  /*93d0*/  F2FP.F16.F32.PACK_AB R25, R50, R49 ;  /* 0x000000313219723e */ /* 0x000fe200000000ff */
[----:B------:R-:W-:Y:S01]  /*93e0*/  FADD R52, R15, R52 ;  /* 0x000000340f347221 */ /* 0x000fe20000000000 */
[----:B------:R-:W-:Y:S01]  /*93f0*/  F2FP.F16.F32.PACK_AB R27, R54, R51 ;  /* 0x00000033361b723e */ /* 0x000fe200000000ff */
[----:B------:R-:W1:Y:S01]  /*9400*/  MUFU.EX2 R15, R80 ;  /* 0x00000050000f7308 */ /* 0x000e620000000800 */
[----:B------:R-:W-:Y:S01]  /*9410*/  FADD R51, R14, R51 ;  /* 0x000000330e337221 */ /* 0x000fe20000000000 */
[----:B------:R-:W-:Y:S01]  /*9420*/  FADD R53, R52, R53 ;  /* 0x0000003534357221 */ /* 0x000fe20000000000 */
[----:B------:R-:W-:-:S02]  /*9430*/  WARPGROUP.ARRIVE ;  /* 0x00000000000079c5 */ /* 0x000fc40000000000 */
[----:B------:R-:W-:-:S03]  /*9440*/  FADD R51, R51, R54 ;  /* 0x0000003633337221 */ /* 0x000fc60000000000 */
[----:B------:R-:W2:Y:S01]  /*9450*/  MUFU.EX2 R14, R87 ;  /* 0x00000057000e7308 */ /* 0x000ea20000000800 */
[----:B------:R-:W-:Y:S01]  /*9460*/  HGMMA.64x16x16.F32 R136, R24, gdesc[UR20].tnspB, R136, gsb0 ;  /* 0x4020001418887df0 */ /* 0x000fe20008000888 */
[----:B------:R-:W-:Y:S01]  /*9470*/  UMOV UR23, 0xc0000010 ;  /* 0xc000001000177882 */ /* 0x000fe20000000000 */
[----:B-1----:R-:W-:Y:S01]  /*9480*/  @!P6 FMUL R15, R15, R15 ;  /* 0x0000000f0f0fe220 */ /* 0x002fe20000400000 */
[----:B------:R-:W-:Y:S01]  /*9490*/  FSETP.GEU.AND P6, PT, R84, -126, PT ;  /* 0xc2fc00005400780b */ /* 0x000fe20003fce000 */
[----:B--2---:R-:W-:Y:S01]  /*94a0*/  @!P4 FMUL R14, R14, R14 ;  /* 0x0000000e0e0ec220 */ /* 0x004fe20000400000 */
[----:B------:R-:W-:-:S04]  /*94b0*/  ISETP.NE.AND P4, PT, R17, 0x4, PT ;  /* 0x000000041100780c */ /* 0x000fc80003f85270 */
[----:B------:R-:W-:-:S07]  /*94c0*/  SEL R17, R17, RZ, P4 ;  /* 0x000000ff11117207 */ /* 0x000fce0002000000 */
[----:B------:R-:W-:-:S04]  /*94d0*/  @!P6 FMUL R84, R84, 0.5 ;  /* 0x3f0000005454e820 */ /* 0x000fc80000400000 */
[----:B------:R-:W1:Y:S01]  /*94e0*/  MUFU.EX2 R29, R84 ;  /* 0x00000054001d7308 */ /* 0x000e620000000800 */
[----:B------:R-:W-:Y:S02]  /*94f0*/  WARPGROUP.DEPBAR.LE gsb0, 0x0 ;  /* 0x00008000000079c5 */ /* 0x000fe40000010000 */
[----:B------:R-:W-:Y:S01]  /*9500*/  WARPGROUP.ARRIVE ;  /* 0x00000000000079c5 */ /* 0x000fe20000000000 */
[----:B-1----:R-:W-:-:S05]  /*9510*/  @!P6 FMUL R29, R29, R29 ;  /* 0x0000001d1d1de220 */ /* 0x002fca0000400000 */
        /* <DEDUP_REMOVED lines=20> */
[----:B------:R-:W-:-:S07]  /*9660*/  UIADD3 UR8, UR6, 0x80, URZ ;  /* 0x0000008006087890 */ /* 0x000fce000fffe03f */
[----:B------:R-:W-:Y:S01]  /*9670*/  UMOV UR22, UR8 ;  /* 0x0000000800167c82 */ /* 0x000fe20008000000 */
        /* <DEDUP_REMOVED lines=19> */
[----:B------:R-:W-:-:S02]  /*97b0*/  FADD R59, R58, R59 ;  /* 0x0000003b3a3b7221 */ /* 0x000fc40000000000 */
[----:B------:R-:W-:Y:S01]  /*97c0*/  FADD R60, R57, R60 ;  /* 0x0000003c393c7221 */ /* 0x000fe20000000000 */
[----:B------:R-:W-:Y:S01]  /*97d0*/  WARPGROUP.ARRIVE ;  /* 0x00000000000079c5 */ /* 0x000fe20000000000 */
[----:B------:R-:W-:Y:S02]  /*97e0*/  FADD R62, R59, R62 ;  /* 0x0000003e3b3e7221 */ /* 0x000fe40000000000 */
[----:B------:R-:W-:Y:S02]  /*97f0*/  FADD R61, R60, R61 ;  /* 0x0000003d3c3d7221 */ /* 0x000fe40000000000 */
[----:B------:R-:W-:Y:S01]  /*9800*/  FADD R63, R62, R63 ;  /* 0x0000003f3e3f7221 */ /* 0x000fe20000000000 */
[----:B------:R-:W-:Y:S01]  /*9810*/  HGMMA.64x16x16.F32 R136, R24, gdesc[UR20].tnspB, R136, gsb0 ;  /* 0x4020001418887df0 */ /* 0x000fe20008000888 */
[----:B------:R-:W-:Y:S02]  /*9820*/  UMOV UR23, 0xc0000010 ;  /* 0xc000001000177882 */ /* 0x000fe40000000000 */
[----:B------:R-:W-:-:S02]  /*9830*/  WARPGROUP.DEPBAR.LE gsb0, 0x0 ;  /* 0x00008000000079c5 */ /* 0x000fc40000010000 */
        /* <DEDUP_REMOVED lines=100> */
[----:B------:R-:W-:Y:S02]  /*9e80*/  FADD R76, R76, R15 ;  /* 0x0000000f4c4c7221 */ /* 0x000fe40000000000 */
[----:B------:R-:W-:-:S02]  /*9e90*/  FADD R75, R75, R82 ;  /* 0x000000524b4b7221 */ /* 0x000fc40000000000 */
[----:B------:R-:W-:Y:S02]  /*9ea0*/  FADD R76, R76, R81 ;  /* 0x000000514c4c7221 */ /* 0x000fe40000000000 */
[----:B------:R-:W-:Y:S02]  /*9eb0*/  FADD R75, R75, R83 ;  /* 0x000000534b4b7221 */ /* 0x000fe40000000000 */
[----:B------:R-:W-:Y:S02]  /*9ec0*/  FADD R76, R76, R29 ;  /* 0x0000001d4c4c7221 */ /* 0x000fe40000000000 */
        /* <DEDUP_REMOVED lines=15> */
[----:B------:R-:W-:Y:S02]  /*9fc0*/  UMOV UR15, 0xc0000010 ;  /* 0xc0000010000f7882 */ /* 0x000fe40000000000 */
        /* <DEDUP_REMOVED lines=19> */
[----:B------:R-:W-:Y:S02]  /*a100*/  F2FP.F16.F32.PACK_AB R25, R83, R82 ;  /* 0x000000525319723e */ /* 0x000fe400000000ff */
[----:B------:R-:W-:Y:S02]  /*a110*/  F2FP.F16.F32.PACK_AB R26, R39, R29 ;  /* 0x0000001d271a723e */ /* 0x000fe400000000ff */
[----:B------:R-:W-:Y:S01]  /*a120*/  F2FP.F16.F32.PACK_AB R27, R14, R86 ;  /* 0x000000560e1b723e */ /* 0x000fe200000000ff */
[----:B------:R-:W-:-:S03]  /*a130*/  FADD R14, R75, R14 ;  /* 0x0000000e4b0e7221 */ /* 0x000fc60000000000 */
        /* <DEDUP_REMOVED lines=18> */
[----:B------:R-:W-:Y:S03]  /*a260*/  HGMMA.64x16x16.F32 R112, R24, gdesc[UR12].tnspB, R112, gsb0 ;  /* 0x4020000c18707df0 */ /* 0x000fe60008000870 */
        /* <DEDUP_REMOVED lines=12> */
[C---:B------:R-:W-:Y:S01]  /*a330*/  IMAD R24, R6.reuse, 0x8, R13 ;  /* 0x0000000806187824 */ /* 0x040fe200078e020d */
[----:B------:R-:W-:-:S04]  /*a340*/  IADD3 R6, R6, 0x1, RZ ;  /* 0x0000000106067810 */ /* 0x000fc80007ffe0ff */
[----:B------:R-:W-:Y:S02]  /*a350*/  PRMT R24, RZ, 0x654, R24 ;  /* 0x00000654ff187816 */ /* 0x000fe40000000018 */
[C---:B------:R-:W-:Y:S02]  /*a360*/  ISETP.NE.AND P3, PT, R6.reuse, 0x4, PT ;  /* 0x000000040600780c */ /* 0x040fe40003f65270 */
[----:B------:R1:W-:Y:S02]  /*a370*/  SYNCS.ARRIVE.TRANS64.RED.A1T0 RZ, [R24+URZ], RZ ;  /* 0x000000ff18ff79a7 */ /* 0x0003e4000810043f */
[----:B------:R-:W-:Y:S02]  /*a380*/  SEL R6, R6, RZ, P3 ;  /* 0x000000ff06067207 */ /* 0x000fe40001800000 */
[----:B-1----:R-:W-:-:S04]  /*a390*/  SEL R24, RZ, 0x1, P4 ;  /* 0x00000001ff187807 */ /* 0x002fc80002000000 */
[----:B------:R-:W-:Y:S01]  /*a3a0*/  LOP3.LUT R3, R3, R24, RZ, 0x3c, !PT ;  /* 0x0000001803037212 */ /* 0x000fe200078e3cff */
[----:B------:R-:W-:Y:S06]  /*a3b0*/  @P2 BRA `(.L_x_31) ;  /* 0x00000004002c2947 */ /* 0x000fec0003800000 */
[----:B------:R-:W-:Y:S01]  /*a3c0*/  ISETP.LT.OR P2, PT, R7, 0x1, !P0 ;  /* 0x000000010700780c */ /* 0x000fe20004741670 */
[----:B------:R-:W-:-:S12]  /*a3d0*/  BSSY B0, `(.L_x_32) ;  /* 0x0000048000007945 */ /* 0x000fd80003800000 */
[----:B------:R-:W-:Y:S05]  /*a3e0*/  @P2 BRA `(.L_x_33) ;  /* 0x0000000400182947 */ /* 0x000fea0003800000 */
[----:B------:R-:W-:Y:S01]  /*a3f0*/  IMAD R24, R5, 0x8, R2 ;  /* 0x0000000805187824 */ /* 0x000fe200078e0202 */
[----:B------:R-:W-:Y:S02]  /*a400*/  SHF.L.U32 R25, R4, 0x1f, RZ ;  /* 0x0000001f04197819 */ /* 0x000fe400000006ff */
[----:B------:R-:W-:Y:S02]  /*a410*/  ISETP.NE.AND P3, PT, R0, RZ, PT ;  /* 0x000000ff0000720c */ /* 0x000fe40003f65270 */
[----:B------:R-:W1:Y:S02]  /*a420*/  SYNCS.PHASECHK.TRANS64.TRYWAIT P2, [R24+URZ+0x1f820], R25 ;  /* 0x01f82019180075a7 */ /* 0x000e64000804017f */
[----:B-1----:R-:W-:Y:S09]  /*a430*/  @!P2 BRA `(.L_x_34) ;  /* 0x0000007800b8a947 */ /* 0x002ff20003800000 */
.L_x_93:
[----:B------:R-:W-:Y:S05]  /*a440*/  @P3 BRA `(.L_x_35) ;  /* 0x0000000000143947 */ /* 0x000fea0003800000 */
[----:B------:R-:W-:Y:S01]  /*a450*/  LOP3.LUT P2, RZ, R16, 0x1f, RZ, 0xc0, !PT ;  /* 0x0000001f10ff7812 */ /* 0x000fe2000784c0ff */
[----:B-1----:R-:W-:-:S04]  /*a460*/  IMAD.MOV.U32 R25, RZ, RZ, 0x7000 ;  /* 0x00007000ff197424 */ /* 0x002fc800078e00ff */
[----:B------:R2:W-:Y:S08]  /*a470*/  SYNCS.ARRIVE.TRANS64 RZ, [R24+URZ+0x1f800], R25 ;  /* 0x01f8001918ff79a7 */ /* 0x0005f0000800003f */
[----:B------:R-:W-:Y:S05]  /*a480*/  @!P2 BRA `(.L_x_35) ;  /* 0x000000000004a947 */ /* 0x000fea0003800000 */
[----:B------:R-:W-:Y:S01]  /*a490*/  BPT.TRAP 0x1 ;  /* 0x000000040000795c */ /* 0x000fe20000300000 */
.L_x_35:
[----:B-12---:R-:W-:Y:S01]  /*a4a0*/  IMAD R25, R5, 0x7000, R2 ;  /* 0x0000700005197824 */ /* 0x006fe200078e0202 */
[----:B------:R-:W-:Y:S01]  /*a4b0*/  R2UR UR49, R24 ;  /* 0x00000000183172ca */ /* 0x000fe200000e0000 */
[----:B------:R-:W-:Y:S01]  /*a4c0*/  ULDC.64 UR8, c[0x0][0x198] ;  /* 0x0000660000087ab9 */ /* 0x000fe20000000a00 */
[C---:B------:R-:W-:Y:S01]  /*a4d0*/  R2UR UR51, R8.reuse ;  /* 0x00000000083372ca */ /* 0x040fe200000e0000 */
[----:B------:R-:W-:Y:S01]  /*a4e0*/  UIADD3 UR6, UP0, UR8, 0x2f0, URZ ;  /* 0x000002f008067890 */ /* 0x000fe2000ff1e03f */
[----:B------:R-:W-:Y:S01]  /*a4f0*/  R2UR UR17, R25 ;  /* 0x00000000191172ca */ /* 0x000fe200000e0000 */
[----:B------:R-:W-:Y:S01]  /*a500*/  UMOV UR14, 0x0 ;  /* 0x00000000000e7882 */ /* 0x000fe20000000000 */
[----:B------:R-:W-:Y:S01]  /*a510*/  UMOV UR15, 0x10000000 ;  /* 0x10000000000f7882 */ /* 0x000fe20000000000 */
[----:B------:R-:W-:Y:S01]  /*a520*/  UIADD3.X UR7, URZ, UR9, URZ, UP0, !UPT ;  /* 0x000000093f077290 */ /* 0x000fe200087fe43f */
[----:B------:R-:W-:Y:S01]  /*a530*/  IADD3 R5, R5, 0x1, RZ ;  /* 0x0000000105057810 */ /* 0x000fe20007ffe0ff */
[----:B------:R-:W-:Y:S01]  /*a540*/  UMOV UR50, URZ ;  /* 0x0000003f00327c82 */ /* 0x000fe20008000000 */
[----:B------:R-:W-:Y:S01]  /*a550*/  UMOV UR42, 0x10 ;  /* 0x00000010002a7882 */ /* 0x000fe20000000000 */
[----:B------:R-:W-:Y:S01]  /*a560*/  UMOV UR44, UR52 ;  /* 0x00000034002c7c82 */ /* 0x000fe20008000000 */
[----:B------:R-:W-:Y:S01]  /*a570*/  UMOV UR45, UR53 ;  /* 0x00000035002d7c82 */ /* 0x000fe20008000000 */
[----:B------:R-:W-:Y:S01]  /*a580*/  UIADD3 UR49, UR49, 0x1f800, URZ ;  /* 0x0001f80031317890 */ /* 0x000fe2000fffe03f */
[C---:B------:R-:W-:Y:S01]  /*a590*/  ISETP.NE.AND P2, PT, R5.reuse, 0x4, PT ;  /* 0x000000040500780c */ /* 0x040fe20003f45270 */
[----:B------:R-:W-:Y:S01]  /*a5a0*/  USHF.L.U32 UR51, UR51, 0x7, URZ ;  /* 0x0000000733337899 */ /* 0x000fe2000800063f */
[----:B------:R-:W-:Y:S01]  /*a5b0*/  VIADD R8, R8, 0x1 ;  /* 0x0000000108087836 */ /* 0x000fe20000000000 */
        /* <DEDUP_REMOVED lines=41> */
.L_x_33:
[----:B------:R-:W-:Y:S05]  /*a850*/  BSYNC B0 ;  /* 0x0000000000007941 */ /* 0x000fea0003800000 */
.L_x_32:
[----:B------:R-:W-:-:S07]  /*a860*/  VIADD R7, R7, 0xffffffff ;  /* 0xffffffff07077836 */ /* 0x000fce0000000000 */
.L_x_31:
[----:B------:R-:W-:Y:S01]  /*a870*/  IADD3 R12, R12, 0x80, RZ ;  /* 0x000000800c0c7810 */ /* 0x000fe20007ffe0ff */
[----:B------:R-:W-:Y:S02]  /*a880*/  IMAD.MOV.U32 R155, RZ, RZ, R147 ;  /* 0x000000ffff9b7224 */ /* 0x000fe400078e0093 */
[----:B------:R-:W-:Y:S01]  /*a890*/  IMAD.MOV.U32 R153, RZ, RZ, R146 ;  /* 0x000000ffff997224 */ /* 0x000fe200078e0092 */
[----:B------:R-:W-:Y:S06]  /*a8a0*/  @P1 BRA `(.L_x_36) ;  /* 0xffffffb800901947 */ /* 0x000fec000383ffff */
.L_x_24:
[----:B------:R-:W-:-:S13]  /*a8b0*/  ISETP.GE.AND P1, PT, R151, 0x1, PT ;  /* 0x000000019700780c */ /* 0x000fda0003f26270 */
[----:B------:R-:W-:Y:S05]  /*a8c0*/  @!P1 BRA `(.L_x_37) ;  /* 0x0000005400409947 */ /* 0x000fea0003800000 */
[----:B------:R-:W-:Y:S01]  /*a8d0*/  MOV R153, R147 ;  /* 0x0000009300997202 */ /* 0x000fe20000000f00 */
[----:B------:R-:W-:Y:S01]  /*a8e0*/  IMAD.MOV.U32 R152, RZ, RZ, R146 ;  /* 0x000000ffff987224 */ /* 0x000fe200078e0092 */
[----:B------:R-:W-:-:S07]  /*a8f0*/  LOP3.LUT R150, R16, 0x1f, RZ, 0xc0, !PT ;  /* 0x0000001f10967812 */ /* 0x000fce00078ec0ff */
.L_x_50:
[----:B------:R-:W-:Y:S01]  /*a900*/  IMAD R25, R17, 0x8, R2 ;  /* 0x0000000811197824 */ /* 0x000fe200078e0202 */
[----:B------:R-:W-:-:S07]  /*a910*/  SHF.L.U32 R24, R3, 0x1f, RZ ;  /* 0x0000001f03187819 */ /* 0x000fce00000006ff */
[----:B------:R-:W-:Y:S05]  /*a920*/  YIELD ;  /* 0x0000000000007946 */ /* 0x000fea0003800000 */
[----:B------:R-:W1:Y:S02]  /*a930*/  SYNCS.PHASECHK.TRANS64.TRYWAIT P1, [R25+URZ+0x1f800], R24 ;  /* 0x01f80018190075a7 */ /* 0x000e64000802017f */
[----:B-1----:R-:W-:Y:S05]  /*a940*/  @!P1 BRA `(.L_x_38) ;  /* 0x0000007400889947 */ /* 0x002fea0003800000 */
.L_x_94:
[----:B------:R-:W-:Y:S05]  /*a950*/  WARPSYNC.ALL ;  /* 0x0000000000007948 */ /* 0x000fea0003800000 */
[----:B------:R-:W-:Y:S01]  /*a960*/  R2UR UR6, R10 ;  /* 0x000000000a0672ca */ /* 0x000fe200000e0000 */
[----:B------:R-:W-:Y:S01]  /*a970*/  IMAD.MOV.U32 R155, RZ, RZ, -0x3ffffff0 ;  /* 0xc0000010ff9b7424 */ /* 0x000fe200078e00ff */
[----:B------:R-:W-:Y:S01]  /*a980*/  R2UR UR8, R148 ;  /* 0x00000000940872ca */ /* 0x000fe200000e0000 */
[----:B-1----:R-:W-:Y:S01]  /*a990*/  WARPGROUP.ARRIVE ;  /* 0x00000000000079c5 */ /* 0x002fe20000000000 */
[----:B------:R-:W-:Y:S02]  /*a9a0*/  R2UR UR9, R149 ;  /* 0x00000000950972ca */ /* 0x000fe400000e0000 */
[----:B------:R-:W-:Y:S01]  /*a9b0*/  R2UR UR11, R155 ;  /* 0x000000009b0b72ca */ /* 0x000fe200000e0000 */
[----:B------:R-:W-:Y:S01]  /*a9c0*/  IMAD.MOV.U32 R155, RZ, RZ, -0x3ffffff0 ;  /* 0xc0000010ff9b7424 */ /* 0x000fe200078e00ff */
[----:B------:R-:W-:-:S02]  /*a9d0*/  MOV R147, 0xc0000010 ;  /* 0xc000001000937802 */ /* 0x000fc40000000f00 */
[----:B------:R-:W-:Y:S02]  /*a9e0*/  ISETP.NE.AND P1, PT, R9, RZ, PT ;  /* 0x000000ff0900720c */ /* 0x000fe40003f25270 */
[----:B------:R-:W-:Y:S02]  /*a9f0*/  R2UR UR7, R155 ;  /* 0x000000009b0772ca */ /* 0x000fe400000e0000 */
[----:B------:R-:W-:-:S05]  /*aa00*/  MOV R154, UR6 ;  /* 0x00000006009a7c02 */ /* 0x000fca0008000f00 */
[----:B------:R-:W-:-:S04]  /*aa10*/  IMAD R154, R17, 0x700, R154 ;  /* 0x00000700119a7824 */ /* 0x000fc800078e029a */
[C---:B------:R-:W-:Y:S01]  /*aa20*/  VIADD R146, R154.reuse, 0x100 ;  /* 0x000001009a927836 */ /* 0x040fe20000000000 */
[----:B------:R-:W-:-:S13]  /*aa30*/  R2UR UR10, R154 ;  /* 0x000000009a0a72ca */ /* 0x000fda00000e0000 */
[----:B------:R-:W-:Y:S01]  /*aa40*/  HGMMA.64x128x16.F32 R24, gdesc[UR8], RZ, !UPT, gsb0 ;  /* 0x01e00000081879f0 */ /* 0x000fe2000c0008ff */
[----:B------:R-:W-:Y:S01]  /*aa50*/  R2UR UR10, R146 ;  /* 0x00000000920a72ca */ /* 0x000fe200000e0000 */
[----:B------:R-:W-:Y:S01]  /*aa60*/  VIADD R146, R154, 0x200 ;  /* 0x000002009a927836 */ /* 0x000fe20000000000 */
[----:B------:R-:W-:Y:S01]  /*aa70*/  R2UR UR11, R147 ;  /* 0x00000000930b72ca */ /* 0x000fe200000e0000 */
[----:B------:R-:W-:Y:S01]  /*aa80*/  IMAD.MOV.U32 R147, RZ, RZ, -0x3ffffff0 ;  /* 0xc0000010ff937424 */ /* 0x000fe200078e00ff */
[----:B------:R-:W-:Y:S02]  /*aa90*/  R2UR UR8, R144 ;  /* 0x00000000900872ca */ /* 0x000fe400000e0000 */
[----:B------:R-:W-:Y:S01]  /*aaa0*/  R2UR UR9, R145 ;  /* 0x00000000910972ca */ /* 0x000fe200000e0000 */
[----:B------:R-:W-:Y:S02]  /*aab0*/  WARPGROUP.DEPBAR.LE gsb0, 0x0 ;  /* 0x00008000000079c5 */ /* 0x000fe40000010000 */
[----:B------:R-:W-:-:S10]  /*aac0*/  WARPGROUP.ARRIVE ;  /* 0x00000000000079c5 */ /* 0x000fd40000000000 */
[----:B------:R-:W-:Y:S01]  /*aad0*/  HGMMA.64x128x16.F32 R24, gdesc[UR8], R24, gsb0 ;  /* 0x01e00000081879f0 */ /* 0x000fe20008000818 */
[----:B------:R-:W-:Y:S02]  /*aae0*/  R2UR UR10, R146 ;  /* 0x00000000920a72ca */ /* 0x000fe400000e0000 */
[----:B------:R-:W-:Y:S01]  /*aaf0*/  R2UR UR11, R147 ;  /* 0x00000000930b72ca */ /* 0x000fe200000e0000 */
[----:B------:R-:W-:Y:S01]  /*ab00*/  IMAD.MOV.U32 R147, RZ, RZ, -0x3ffffff0 ;  /* 0xc0000010ff937424 */ /* 0x000fe200078e00ff */
[----:B------:R-:W-:Y:S02]  /*ab10*/  R2UR UR8, R22 ;  /* 0x00000000160872ca */ /* 0x000fe400000e0000 */
[----:B------:R-:W-:Y:S02]  /*ab20*/  R2UR UR9, R23 ;  /* 0x00000000170972ca */ /* 0x000fe400000e0000 */
[----:B------:R-:W-:Y:S01]  /*ab30*/  IADD3 R146, R154, 0x300, RZ ;  /* 0x000003009a927810 */ /* 0x000fe20007ffe0ff */
[----:B------:R-:W-:-:S02]  /*ab40*/  WARPGROUP.DEPBAR.LE gsb0, 0x0 ;  /* 0x00008000000079c5 */ /* 0x000fc40000010000 */
[----:B------:R-:W-:-:S08]  /*ab50*/  WARPGROUP.ARRIVE ;  /* 0x00000000000079c5 */ /* 0x000fd00000000000 */
[----:B------:R-:W-:Y:S01]  /*ab60*/  HGMMA.64x128x16.F32 R24, gdesc[UR8], R24, gsb0 ;  /* 0x01e00000081879f0 */ /* 0x000fe20008000818 */
[----:B------:R-:W-:Y:S01]  /*ab70*/  R2UR UR10, R146 ;  /* 0x00000000920a72ca */ /* 0x000fe200000e0000 */
[----:B------:R-:W-:Y:S01]  /*ab80*/  VIADD R146, R154, 0x400 ;  /* 0x000004009a927836 */ /* 0x000fe20000000000 */
[----:B------:R-:W-:Y:S02]  /*ab90*/  R2UR UR11, R147 ;  /* 0x00000000930b72ca */ /* 0x000fe400000e0000 */
[----:B------:R-:W-:Y:S02]  /*aba0*/  R2UR UR8, R20 ;  /* 0x00000000140872ca */ /* 0x000fe400000e0000 */
[----:B------:R-:W-:Y:S02]  /*abb0*/  R2UR UR9, R21 ;  /* 0x00000000150972ca */ /* 0x000fe400000e0000 */
[----:B------:R-:W-:Y:S01]  /*abc0*/  MOV R147, 0xc0000010 ;  /* 0xc000001000937802 */ /* 0x000fe20000000f00 */
[----:B------:R-:W-:-:S02]  /*abd0*/  WARPGROUP.DEPBAR.LE gsb0, 0x0 ;  /* 0x00008000000079c5 */ /* 0x000fc40000010000 */
[----:B------:R-:W-:-:S08]  /*abe0*/  WARPGROUP.ARRIVE ;  /* 0x00000000000079c5 */ /* 0x000fd00000000000 */
[----:B------:R-:W-:Y:S01]  /*abf0*/  HGMMA.64x128x16.F32 R24, gdesc[UR8], R24, gsb0 ;  /* 0x01e00000081879f0 */ /* 0x000fe20008000818 */
[----:B------:R-:W-:Y:S01]  /*ac00*/  R2UR UR10, R146 ;  /* 0x00000000920a72ca */ /* 0x000fe200000e0000 */
[----:B------:R-:W-:Y:S01]  /*ac10*/  VIADD R146, R154, 0x500 ;  /* 0x000005009a927836 */ /* 0x000fe20000000000 */
[----:B------:R-:W-:Y:S01]  /*ac20*/  R2UR UR11, R147 ;  /* 0x00000000930b72ca */ /* 0x000fe200000e0000 */
[----:B------:R-:W-:Y:S01]  /*ac30*/  IMAD.MOV.U32 R147, RZ, RZ, -0x3ffffff0 ;  /* 0xc0000010ff937424 */ /* 0x000fe200078e00ff */
[----:B------:R-:W-:Y:S02]  /*ac40*/  R2UR UR8, R18 ;  /* 0x00000000120872ca */ /* 0x000fe400000e0000 */
[----:B------:R-:W-:Y:S02]  /*ac50*/  R2UR UR9, R19 ;  /* 0x00000000130972ca */ /* 0x000fe400000e0000 */
[----:B------:R-:W-:Y:S02]  /*ac60*/  R2UR UR58, R146 ;  /* 0x00000000923a72ca */ /* 0x000fe400000e0000 */
[----:B------:R-:W-:-:S02]  /*ac70*/  R2UR UR59, R147 ;  /* 0x00000000933b72ca */ /* 0x000fc400000e0000 */
[----:B------:R-:W-:-:S04]  /*ac80*/  IADD3 R154, R154, 0x600, RZ ;  /* 0x000006009a9a7810 */ /* 0x000fc80007ffe0ff */
[----:B------:R-:W-:Y:S01]  /*ac90*/  R2UR UR6, R154 ;  /* 0x000000009a0672ca */ /* 0x000fe200000e0000 */
        /* <DEDUP_REMOVED lines=18> */
.L_x_95:
[----:B------:R-:W-:Y:S05]  /*adc0*/  @P3 BRA `(.L_x_42) ;  /* 0x0000000000143947 */ /* 0x000fea0003800000 */
[----:B------:R-:W-:Y:S02]  /*add0*/  ISETP.NE.AND P2, PT, R150, RZ, PT ;  /* 0x000000ff9600720c */ /* 0x000fe40003f45270 */
[----:B-1----:R-:W-:-:S04]  /*ade0*/  MOV R147, 0x7000 ;  /* 0x0000700000937802 */ /* 0x002fc80000000f00 */
[----:B------:R2:W-:Y:S07]  /*adf0*/  SYNCS.ARRIVE.TRANS64 RZ, [R146+URZ+0x1f800], R147 ;  /* 0x01f8009392ff79a7 */ /* 0x0005ee000800003f */
[----:B------:R-:W-:Y:S05]  /*ae00*/  @!P2 BRA `(.L_x_42) ;  /* 0x000000000004a947 */ /* 0x000fea0003800000 */
[----:B------:R-:W-:Y:S01]  /*ae10*/  BPT.TRAP 0x1 ;  /* 0x000000040000795c */ /* 0x000fe20000300000 */
.L_x_42:
        /* <DEDUP_REMOVED lines=58> */
.L_x_40:
[----:B------:R-:W-:-:S07]  /*b1c0*/  VIADD R7, R7, 0xffffffff ;  /* 0xffffffff07077836 */ /* 0x000fce0000000000 */
.L_x_39:
[----:B------:R-:W-:Y:S01]  /*b1d0*/  IADD3 R17, R17, 0x1, RZ ;  /* 0x0000000111117810 */ /* 0x000fe20007ffe0ff */
[----:B------:R-:W-:Y:S05]  /*b1e0*/  WARPSYNC.ALL ;  /* 0x0000000000007948 */ /* 0x000fea0003800000 */
[----:B------:R-:W-:-:S04]  /*b1f0*/  ISETP.NE.AND P2, PT, R17, 0x4, PT ;  /* 0x000000041100780c */ /* 0x000fc80003f45270 */
[----:B------:R-:W-:Y:S02]  /*b200*/  SEL R146, RZ, 0x1, P2 ;  /* 0x00000001ff927807 */ /* 0x000fe40001000000 */
[----:B------:R-:W-:Y:S02]  /*b210*/  SEL R17, R17, RZ, P2 ;  /* 0x000000ff11117207 */ /* 0x000fe40001000000 */
[----:B------:R-:W-:Y:S01]  /*b220*/  LOP3.LUT R3, R3, R146, RZ, 0x3c, !PT ;  /* 0x0000009203037212 */ /* 0x000fe200078e3cff */
[C---:B------:R-:W-:Y:S01]  /*b230*/  VIADD R146, R12.reuse, 0x1 ;  /* 0x000000010c927836 */ /* 0x040fe20000000000 */
[----:B------:R-:W-:Y:S01]  /*b240*/  ULDC UR6, c[0x0][0x28c] ;  /* 0x0000a30000067ab9 */ /* 0x000fe20000000800 */
[C---:B------:R-:W-:Y:S01]  /*b250*/  VIADD R147, R12.reuse, 0x8 ;  /* 0x000000080c937836 */ /* 0x040fe20000000000 */
[----:B------:R-:W-:Y:S01]  /*b260*/  ISETP.GE.AND P4, PT, R12, UR6, PT ;  /* 0x000000060c007c0c */ /* 0x000fe2000bf86270 */
[----:B------:R-:W-:Y:S01]  /*b270*/  IMAD R156, R6, 0x8, R13 ;  /* 0x00000008069c7824 */ /* 0x000fe200078e020d */
[----:B------:R-:W-:Y:S01]  /*b280*/  ISETP.GE.AND P2, PT, R146, UR6, PT ;  /* 0x0000000692007c0c */ /* 0x000fe2000bf46270 */
[----:B------:R-:W-:Y:S01]  /*b290*/  VIADD R146, R12, 0x10 ;  /* 0x000000100c927836 */ /* 0x000fe20000000000 */
[----:B------:R-:W-:Y:S01]  /*b2a0*/  FSEL R155, R26, -INF , !P4 ;  /* 0xff8000001a9b7808 */ /* 0x000fe20006000000 */
[C---:B------:R-:W-:Y:S01]  /*b2b0*/  VIADD R26, R12.reuse, 0x19 ;  /* 0x000000190c1a7836 */ /* 0x040fe20000000000 */
[----:B------:R-:W-:Y:S01]  /*b2c0*/  IADD3 R154, R12, 0x9, RZ ;  /* 0x000000090c9a7810 */ /* 0x000fe20007ffe0ff */
[----:B------:R-:W-:Y:S01]  /*b2d0*/  BSSY B0, `(.L_x_43) ;  /* 0x00000c9000007945 */ /* 0x000fe20003800000 */
[----:B------:R-:W-:Y:S01]  /*b2e0*/  ISETP.GE.AND P5, PT, R146, UR6, PT ;  /* 0x0000000692007c0c */ /* 0x000fe2000bfa6270 */
[----:B------:R-:W-:Y:S01]  /*b2f0*/  VIADD R146, R12, 0x11 ;  /* 0x000000110c927836 */ /* 0x000fe20000000000 */
[----:B------:R-:W-:-:S02]  /*b300*/  ISETP.GE.AND P3, PT, R147, UR6, PT ;  /* 0x0000000693007c0c */ /* 0x000fc4000bf66270 */
[----:B------:R-:W-:Y:S02]  /*b310*/  FSEL R24, R24, -INF , !P4 ;  /* 0xff80000018187808 */ /* 0x000fe40006000000 */
[----:B------:R-:W-:Y:S01]  /*b320*/  ISETP.GE.AND P4, PT, R146, UR6, PT ;  /* 0x0000000692007c0c */ /* 0x000fe2000bf86270 */
[----:B------:R-:W-:Y:S01]  /*b330*/  VIADD R146, R12, 0x20 ;  /* 0x000000200c927836 */ /* 0x000fe20000000000 */
[----:B------:R-:W-:Y:S01]  /*b340*/  ISETP.GE.AND P6, PT, R154, UR6, PT ;  /* 0x000000069a007c0c */ /* 0x000fe2000bfc6270 */
[----:B------:R-:W-:Y:S01]  /*b350*/  VIADD R154, R12, 0x50 ;  /* 0x000000500c9a7836 */ /* 0x000fe20000000000 */
[----:B------:R-:W-:Y:S02]  /*b360*/  FSEL R28, R28, -INF , !P3 ;  /* 0xff8000001c1c7808 */ /* 0x000fe40005800000 */
[----:B------:R-:W-:Y:S02]  /*b370*/  FSEL R30, R30, -INF , !P3 ;  /* 0xff8000001e1e7808 */ /* 0x000fe40005800000 */
[----:B------:R-:W-:-:S02]  /*b380*/  ISETP.GE.AND P3, PT, R26, UR6, PT ;  /* 0x000000061a007c0c */ /* 0x000fc4000bf66270 */
[C---:B------:R-:W-:Y:S02]  /*b390*/  IADD3 R26, R12.reuse, 0x21, RZ ;  /* 0x000000210c1a7810 */ /* 0x040fe40007ffe0ff */
[----:B------:R-:W-:Y:S02]  /*b3a0*/  IADD3 R147, R12, 0x18, RZ ;  /* 0x000000180c937810 */ /* 0x000fe40007ffe0ff */
[----:B------:R-:W-:Y:S02]  /*b3b0*/  FSEL R29, R29, -INF , !P6 ;  /* 0xff8000001d1d7808 */ /* 0x000fe40007000000 */
[----:B------:R-:W-:Y:S02]  /*b3c0*/  FSEL R31, R31, -INF , !P6 ;  /* 0xff8000001f1f7808 */ /* 0x000fe40007000000 */
[----:B------:R-:W-:Y:S01]  /*b3d0*/  ISETP.GE.AND P6, PT, R146, UR6, PT ;  /* 0x0000000692007c0c */ /* 0x000fe2000bfc6270 */
[----:B------:R-:W-:Y:S01]  /*b3e0*/  VIADD R146, R12, 0x28 ;  /* 0x000000280c927836 */ /* 0x000fe20000000000 */
[----:B------:R-:W-:-:S02]  /*b3f0*/  FSEL R32, R32, -INF , !P5 ;  /* 0xff80000020207808 */ /* 0x000fc40006800000 */
[----:B------:R-:W-:Y:S02]  /*b400*/  FSEL R34, R34, -INF , !P5 ;  /* 0xff80000022227808 */ /* 0x000fe40006800000 */
[----:B------:R-:W-:Y:S02]  /*b410*/  FSEL R25, R25, -INF , !P2 ;  /* 0xff80000019197808 */ /* 0x000fe40005000000 */
[----:B------:R-:W-:Y:S02]  /*b420*/  FSEL R27, R27, -INF , !P2 ;  /* 0xff8000001b1b7808 */ /* 0x000fe40005000000 */
[----:B------:R-:W-:Y:S01]  /*b430*/  ISETP.GE.AND P5, PT, R26, UR6, PT ;  /* 0x000000061a007c0c */ /* 0x000fe2000bfa6270 */
[C---:B------:R-:W-:Y:S01]  /*b440*/  VIADD R26, R12.reuse, 0x29 ;  /* 0x000000290c1a7836 */ /* 0x040fe20000000000 */
[----:B------:R-:W-:Y:S01]  /*b450*/  ISETP.GE.AND P2, PT, R147, UR6, PT ;  /* 0x0000000693007c0c */ /* 0x000fe2000bf46270 */
[----:B------:R-:W-:Y:S01]  /*b460*/  VIADD R147, R12, 0x49 ;  /* 0x000000490c937836 */ /* 0x000fe20000000000 */
[----:B------:R-:W-:-:S02]  /*b470*/  FSEL R33, R33, -INF , !P4 ;  /* 0xff80000021217808 */ /* 0x000fc40006000000 */
[----:B------:R-:W-:Y:S02]  /*b480*/  FSEL R35, R35, -INF , !P4 ;  /* 0xff80000023237808 */ /* 0x000fe40006000000 */
[----:B------:R-:W-:Y:S02]  /*b490*/  ISETP.GE.AND P4, PT, R146, UR6, PT ;  /* 0x0000000692007c0c */ /* 0x000fe4000bf86270 */
[----:B------:R-:W-:Y:S02]  /*b4a0*/  FSEL R36, R36, -INF , !P2 ;  /* 0xff80000024247808 */ /* 0x000fe40005000000 */
[----:B------:R-:W-:Y:S02]  /*b4b0*/  FSEL R38, R38, -INF , !P2 ;  /* 0xff80000026267808 */ /* 0x000fe40005000000 */
[----:B------:R-:W-:Y:S02]  /*b4c0*/  IADD3 R146, R12, 0x30, RZ ;  /* 0x000000300c927810 */ /* 0x000fe40007ffe0ff */
[----:B------:R-:W-:Y:S01]  /*b4d0*/  ISETP.GE.AND P2, PT, R26, UR6, PT ;  /* 0x000000061a007c0c */ /* 0x000fe2000bf46270 */
[----:B------:R-:W-:Y:S01]  /*b4e0*/  VIADD R26, R12, 0x31 ;  /* 0x000000310c1a7836 */ /* 0x000fe20000000000 */
[----:B------:R-:W-:-:S02]  /*b4f0*/  FSEL R37, R37, -INF , !P3 ;  /* 0xff80000025257808 */ /* 0x000fc40005800000 */
[----:B------:R-:W-:Y:S02]  /*b500*/  FSEL R39, R39, -INF , !P3 ;  /* 0xff80000027277808 */ /* 0x000fe40005800000 */
[----:B------:R-:W-:Y:S01]  /*b510*/  ISETP.GE.AND P3, PT, R146, UR6, PT ;  /* 0x0000000692007c0c */ /* 0x000fe2000bf66270 */
[----:B------:R-:W-:Y:S01]  /*b520*/  VIADD R146, R12, 0x38 ;  /* 0x000000380c927836 */ /* 0x000fe20000000000 */
[----:B------:R-:W-:Y:S02]  /*b530*/  FSEL R40, R40, -INF , !P6 ;  /* 0xff80000028287808 */ /* 0x000fe40007000000 */
[----:B------:R-:W-:Y:S02]  /*b540*/  FSEL R42, R42, -INF , !P6 ;  /* 0xff8000002a2a7808 */ /* 0x000fe40007000000 */
[----:B------:R-:W-:Y:S02]  /*b550*/  ISETP.GE.AND P6, PT, R26, UR6, PT ;  /* 0x000000061a007c0c */ /* 0x000fe4000bfc6270 */
[----:B------:R-:W-:-:S02]  /*b560*/  IADD3 R26, R12, 0x39, RZ ;  /* 0x000000390c1a7810 */ /* 0x000fc40007ffe0ff */
[----:B------:R-:W-:Y:S02]  /*b570*/  FSEL R41, R41, -INF , !P5 ;  /* 0xff80000029297808 */ /* 0x000fe40006800000 */
[----:B------:R-:W-:Y:S02]  /*b580*/  FSEL R43, R43, -INF , !P5 ;  /* 0xff8000002b2b7808 */ /* 0x000fe40006800000 */
[----:B------:R-:W-:Y:S01]  /*b590*/  ISETP.GE.AND P5, PT, R146, UR6, PT ;  /* 0x0000000692007c0c */ /* 0x000fe2000bfa6270 */
[----:B------:R-:W-:Y:S01]  /*b5a0*/  VIADD R146, R12, 0x40 ;  /* 0x000000400c927836 */ /* 0x000fe20000000000 */
[----:B------:R-:W-:Y:S02]  /*b5b0*/  FSEL R44, R44, -INF , !P4 ;  /* 0xff8000002c2c7808 */ /* 0x000fe40006000000 */
[----:B------:R-:W-:Y:S02]  /*b5c0*/  FSEL R46, R46, -INF , !P4 ;  /* 0xff8000002e2e7808 */ /* 0x000fe40006000000 */
        /* <DEDUP_REMOVED lines=8> */
[----:B------:R-:W-:-:S02]  /*b650*/  ISETP.GE.AND P3, PT, R26, UR6, PT ;  /* 0x000000061a007c0c */ /* 0x000fc4000bf66270 */
[----:B------:R-:W-:Y:S02]  /*b660*/  FMNMX R26, R24, R153, !PT ;  /* 0x00000099181a7209 */ /* 0x000fe40007800000 */
[----:B------:R-:W-:Y:S02]  /*b670*/  FSEL R49, R49, -INF , !P6 ;  /* 0xff80000031317808 */ /* 0x000fe40007000000 */
[----:B------:R-:W-:Y:S02]  /*b680*/  FSEL R51, R51, -INF , !P6 ;  /* 0xff80000033337808 */ /* 0x000fe40007000000 */
[----:B------:R-:W-:Y:S02]  /*b690*/  FSEL R52, R52, -INF , !P5 ;  /* 0xff80000034347808 */ /* 0x000fe40006800000 */
[----:B------:R-:W-:Y:S02]  /*b6a0*/  FSEL R54, R54, -INF , !P5 ;  /* 0xff80000036367808 */ /* 0x000fe40006800000 */
[----:B------:R-:W-:-:S02]  /*b6b0*/  ISETP.GE.AND P6, PT, R146, UR6, PT ;  /* 0x0000000692007c0c */ /* 0x000fc4000bfc6270 */
[----:B------:R-:W-:Y:S02]  /*b6c0*/  ISETP.GE.AND P5, PT, R147, UR6, PT ;  /* 0x0000000693007c0c */ /* 0x000fe4000bfa6270 */
        /* <DEDUP_REMOVED lines=26> */
[----:B------:R-:W-:Y:S02]  /*b870*/  FSEL R53, R53, -INF , !P4 ;  /* 0xff80000035357808 */ /* 0x000fe40006000000 */
[----:B------:R-:W-:Y:S02]  /*b880*/  FSEL R55, R55, -INF , !P4 ;  /* 0xff80000037377808 */ /* 0x000fe40006000000 */
[----:B------:R-:W-:-:S02]  /*b890*/  ISETP.GE.AND P4, PT, R154, UR6, PT ;  /* 0x000000069a007c0c */ /* 0x000fc4000bf86270 */
[----:B------:R-:W-:Y:S02]  /*b8a0*/  IADD3 R154, R12, 0x51, RZ ;  /* 0x000000510c9a7810 */ /* 0x000fe40007ffe0ff */
[----:B------:R-:W-:Y:S02]  /*b8b0*/  FMNMX R157, R51, R146, !PT ;  /* 0x00000092339d7209 */ /* 0x000fe40007800000 */
[----:B------:R-:W-:Y:S02]  /*b8c0*/  FMNMX R26, R52, R147, !PT ;  /* 0x00000093341a7209 */ /* 0x000fe40007800000 */
[----:B------:R-:W-:Y:S02]  /*b8d0*/  FSEL R56, R56, -INF , !P2 ;  /* 0xff80000038387808 */ /* 0x000fe40005000000 */
[----:B------:R-:W-:Y:S02]  /*b8e0*/  FSEL R58, R58, -INF , !P2 ;  /* 0xff8000003a3a7808 */ /* 0x000fe40005000000 */
[----:B------:R-:W-:Y:S01]  /*b8f0*/  ISETP.GE.AND P2, PT, R154, UR6, PT ;  /* 0x000000069a007c0c */ /* 0x000fe2000bf46270 */
[----:B------:R-:W-:Y:S01]  /*b900*/  VIADD R154, R12, 0x58 ;  /* 0x000000580c9a7836 */ /* 0x000fe20000000000 */
[----:B------:R-:W-:-:S02]  /*b910*/  FMNMX R146, R54, R157, !PT ;  /* 0x0000009d36927209 */ /* 0x000fc40007800000 */
[----:B------:R-:W-:Y:S02]  /*b920*/  FMNMX R147, R53, R26, !PT ;  /* 0x0000001a35937209 */ /* 0x000fe40007800000 */
[----:B------:R-:W-:Y:S02]  /*b930*/  FSEL R57, R57, -INF , !P3 ;  /* 0xff80000039397808 */ /* 0x000fe40005800000 */
[----:B------:R-:W-:Y:S02]  /*b940*/  FSEL R59, R59, -INF , !P3 ;  /* 0xff8000003b3b7808 */ /* 0x000fe40005800000 */
[----:B------:R-:W-:Y:S02]  /*b950*/  FMNMX R157, R55, R146, !PT ;  /* 0x00000092379d7209 */ /* 0x000fe40007800000 */
[----:B------:R-:W-:Y:S02]  /*b960*/  FMNMX R26, R56, R147, !PT ;  /* 0x00000093381a7209 */ /* 0x000fe40007800000 */
[----:B------:R-:W-:Y:S01]  /*b970*/  ISETP.GE.AND P3, PT, R154, UR6, PT ;  /* 0x000000069a007c0c */ /* 0x000fe2000bf66270 */
[----:B------:R-:W-:Y:S01]  /*b980*/  VIADD R154, R12, 0x59 ;  /* 0x000000590c9a7836 */ /* 0x000fe20000000000 */
[----:B------:R-:W-:-:S02]  /*b990*/  FSEL R60, R60, -INF , !P6 ;  /* 0xff8000003c3c7808 */ /* 0x000fc40007000000 */
[----:B------:R-:W-:Y:S02]  /*b9a0*/  FMNMX R146, R58, R157, !PT ;  /* 0x0000009d3a927209 */ /* 0x000fe40007800000 */
[----:B------:R-:W-:Y:S02]  /*b9b0*/  FMNMX R147, R57, R26, !PT ;  /* 0x0000001a39937209 */ /* 0x000fe40007800000 */
[----:B------:R-:W-:Y:S02]  /*b9c0*/  FSEL R62, R62, -INF , !P6 ;  /* 0xff8000003e3e7808 */ /* 0x000fe40007000000 */
[----:B------:R-:W-:Y:S02]  /*b9d0*/  ISETP.GE.AND P6, PT, R154, UR6, PT ;  /* 0x000000069a007c0c */ /* 0x000fe4000bfc6270 */
[----:B------:R-:W-:Y:S02]  /*b9e0*/  IADD3 R154, R12, 0x60, RZ ;  /* 0x000000600c9a7810 */ /* 0x000fe40007ffe0ff */
[----:B------:R-:W-:-:S02]  /*b9f0*/  FSEL R61, R61, -INF , !P5 ;  /* 0xff8000003d3d7808 */ /* 0x000fc40006800000 */
[----:B------:R-:W-:Y:S02]  /*ba00*/  FMNMX R157, R59, R146, !PT ;  /* 0x000000923b9d7209 */ /* 0x000fe40007800000 */
[----:B------:R-:W-:Y:S02]  /*ba10*/  FMNMX R26, R60, R147, !PT ;  /* 0x000000933c1a7209 */ /* 0x000fe40007800000 */
[----:B------:R-:W-:Y:S02]  /*ba20*/  FSEL R63, R63, -INF , !P5 ;  /* 0xff8000003f3f7808 */ /* 0x000fe40006800000 */
[----:B------:R-:W-:Y:S01]  /*ba30*/  ISETP.GE.AND P5, PT, R154, UR6, PT ;  /* 0x000000069a007c0c */ /* 0x000fe2000bfa6270 */
[----:B------:R-:W-:Y:S01]  /*ba40*/  VIADD R154, R12, 0x61 ;  /* 0x000000610c9a7836 */ /* 0x000fe20000000000 */
[----:B------:R-:W-:Y:S02]  /*ba50*/  FSEL R64, R64, -INF , !P4 ;  /* 0xff80000040407808 */ /* 0x000fe40006000000 */
        /* <DEDUP_REMOVED lines=9> */
[----:B------:R-:W-:Y:S02]  /*baf0*/  FSEL R68, R68, -INF , !P3 ;  /* 0xff80000044447808 */ /* 0x000fe40005800000 */
[----:B------:R-:W-:Y:S02]  /*bb00*/  FMNMX R146, R66, R157, !PT ;  /* 0x0000009d42927209 */ /* 0x000fe40007800000 */
[----:B------:R-:W-:Y:S02]  /*bb10*/  FMNMX R147, R65, R26, !PT ;  /* 0x0000001a41937209 */ /* 0x000fe40007800000 */
[----:B------:R-:W-:Y:S02]  /*bb20*/  ISETP.GE.AND P2, PT, R154, UR6, PT ;  /* 0x000000069a007c0c */ /* 0x000fe4000bf46270 */
[----:B------:R-:W-:Y:S02]  /*bb30*/  FSEL R70, R70, -INF , !P3 ;  /* 0xff80000046467808 */ /* 0x000fe40005800000 */
[----:B------:R-:W-:-:S02]  /*bb40*/  FSEL R69, R69, -INF , !P6 ;  /* 0xff80000045457808 */ /* 0x000fc40007000000 */
[----:B------:R-:W-:Y:S02]  /*bb50*/  FMNMX R157, R67, R146, !PT ;  /* 0x00000092439d7209 */ /* 0x000fe40007800000 */
[----:B------:R-:W-:Y:S02]  /*bb60*/  FMNMX R26, R68, R147, !PT ;  /* 0x00000093441a7209 */ /* 0x000fe40007800000 */
[----:B------:R-:W-:Y:S02]  /*bb70*/  IADD3 R154, R12, 0x69, RZ ;  /* 0x000000690c9a7810 */ /* 0x000fe40007ffe0ff */
[----:B------:R-:W-:Y:S02]  /*bb80*/  FSEL R71, R71, -INF , !P6 ;  /* 0xff80000047477808 */ /* 0x000fe40007000000 */
[----:B------:R-:W-:Y:S02]  /*bb90*/  FSEL R72, R72, -INF , !P5 ;  /* 0xff80000048487808 */ /* 0x000fe40006800000 */
[----:B------:R-:W-:-:S02]  /*bba0*/  FMNMX R146, R70, R157, !PT ;  /* 0x0000009d46927209 */ /* 0x000fc40007800000 */
[----:B------:R-:W-:Y:S02]  /*bbb0*/  FMNMX R147, R69, R26, !PT ;  /* 0x0000001a45937209 */ /* 0x000fe40007800000 */
[----:B------:R-:W-:Y:S01]  /*bbc0*/  ISETP.GE.AND P3, PT, R154, UR6, PT ;  /* 0x000000069a007c0c */ /* 0x000fe2000bf66270 */
[----:B------:R-:W-:Y:S01]  /*bbd0*/  VIADD R154, R12, 0x70 ;  /* 0x000000700c9a7836 */ /* 0x000fe20000000000 */
[----:B------:R-:W-:Y:S02]  /*bbe0*/  FSEL R74, R74, -INF , !P5 ;  /* 0xff8000004a4a7808 */ /* 0x000fe40006800000 */
[----:B------:R-:W-:Y:S02]  /*bbf0*/  FSEL R73, R73, -INF , !P4 ;  /* 0xff80000049497808 */ /* 0x000fe40006000000 */
[----:B------:R-:W-:Y:S02]  /*bc00*/  FMNMX R157, R71, R146, !PT ;  /* 0x00000092479d7209 */ /* 0x000fe40007800000 */
[----:B------:R-:W-:-:S02]  /*bc10*/  FMNMX R26, R72, R147, !PT ;  /* 0x00000093481a7209 */ /* 0x000fc40007800000 */
[----:B------:R-:W-:Y:S01]  /*bc20*/  ISETP.GE.AND P6, PT, R154, UR6, PT ;  /* 0x000000069a007c0c */ /* 0x000fe2000bfc6270 */
[----:B------:R-:W-:Y:S01]  /*bc30*/  VIADD R154, R12, 0x71 ;  /* 0x000000710c9a7836 */ /* 0x000fe20000000000 */
[----:B------:R-:W-:Y:S02]  /*bc40*/  FSEL R75, R75, -INF , !P4 ;  /* 0xff8000004b4b7808 */ /* 0x000fe40006000000 */
[----:B------:R-:W-:Y:S02]  /*bc50*/  FMNMX R146, R74, R157, !PT ;  /* 0x0000009d4a927209 */ /* 0x000fe40007800000 */
[----:B------:R-:W-:Y:S02]  /*bc60*/  FSEL R76, R76, -INF , !P2 ;  /* 0xff8000004c4c7808 */ /* 0x000fe40005000000 */
[----:B------:R-:W-:Y:S02]  /*bc70*/  FMNMX R147, R73, R26, !PT ;  /* 0x0000001a49937209 */ /* 0x000fe40007800000 */
[----:B------:R-:W-:-:S02]  /*bc80*/  FSEL R78, R78, -INF , !P2 ;  /* 0xff8000004e4e7808 */ /* 0x000fc40005000000 */
[----:B------:R-:W-:Y:S02]  /*bc90*/  FMNMX R157, R75, R146, !PT ;  /* 0x000000924b9d7209 */ /* 0x000fe40007800000 */
[----:B------:R-:W-:Y:S02]  /*bca0*/  FSEL R77, R77, -INF , !P3 ;  /* 0xff8000004d4d7808 */ /* 0x000fe40005800000 */
[----:B------:R-:W-:Y:S02]  /*bcb0*/  FMNMX R26, R76, R147, !PT ;  /* 0x000000934c1a7209 */ /* 0x000fe40007800000 */
[----:B------:R-:W-:Y:S02]  /*bcc0*/  ISETP.GE.AND P5, PT, R154, UR6, PT ;  /* 0x000000069a007c0c */ /* 0x000fe4000bfa6270 */
[----:B------:R-:W-:Y:S02]  /*bcd0*/  IADD3 R154, R12, 0x78, RZ ;  /* 0x000000780c9a7810 */ /* 0x000fe40007ffe0ff */
[----:B------:R-:W-:-:S02]  /*bce0*/  FSEL R79, R79, -INF , !P3 ;  /* 0xff8000004f4f7808 */ /* 0x000fc40005800000 */
[----:B------:R-:W-:Y:S02]  /*bcf0*/  FMNMX R146, R78, R157, !PT ;  /* 0x0000009d4e927209 */ /* 0x000fe40007800000 */
[----:B------:R-:W-:Y:S02]  /*bd00*/  FSEL R80, R80, -INF , !P6 ;  /* 0xff80000050507808 */ /* 0x000fe40007000000 */
[----:B------:R-:W-:Y:S02]  /*bd10*/  FMNMX R147, R77, R26, !PT ;  /* 0x0000001a4d937209 */ /* 0x000fe40007800000 */
[----:B------:R-:W-:Y:S01]  /*bd20*/  ISETP.GE.AND P4, PT, R154, UR6, PT ;  /* 0x000000069a007c0c */ /* 0x000fe2000bf86270 */
[----:B------:R-:W-:Y:S01]  /*bd30*/  VIADD R154, R12, 0x79 ;  /* 0x000000790c9a7836 */ /* 0x000fe20000000000 */
[----:B------:R-:W-:Y:S02]  /*bd40*/  FSEL R82, R82, -INF , !P6 ;  /* 0xff80000052527808 */ /* 0x000fe40007000000 */
[----:B------:R-:W-:-:S02]  /*bd50*/  FMNMX R157, R79, R146, !PT ;  /* 0x000000924f9d7209 */ /* 0x000fc40007800000 */
[----:B------:R-:W-:Y:S02]  /*bd60*/  FSEL R81, R81, -INF , !P5 ;  /* 0xff80000051517808 */ /* 0x000fe40006800000 */
[----:B------:R-:W-:Y:S02]  /*bd70*/  FMNMX R26, R80, R147, !PT ;  /* 0x00000093501a7209 */ /* 0x000fe40007800000 */
[----:B------:R-:W-:Y:S02]  /*bd80*/  ISETP.GE.AND P2, PT, R154, UR6, PT ;  /* 0x000000069a007c0c */ /* 0x000fe4000bf46270 */
[----:B------:R-:W-:Y:S02]  /*bd90*/  FSEL R83, R83, -INF , !P5 ;  /* 0xff80000053537808 */ /* 0x000fe40006800000 */
[----:B------:R-:W-:Y:S02]  /*bda0*/  FMNMX R146, R82, R157, !PT ;  /* 0x0000009d52927209 */ /* 0x000fe40007800000 */
[----:B------:R-:W-:-:S02]  /*bdb0*/  FSEL R84, R84, -INF , !P4 ;  /* 0xff80000054547808 */ /* 0x000fc40006000000 */
[----:B------:R-:W-:Y:S02]  /*bdc0*/  FMNMX R147, R81, R26, !PT ;  /* 0x0000001a51937209 */ /* 0x000fe40007800000 */
[----:B------:R-:W-:Y:S02]  /*bdd0*/  FSEL R86, R86, -INF , !P4 ;  /* 0xff80000056567808 */ /* 0x000fe40006000000 */
[----:B------:R-:W-:Y:S02]  /*bde0*/  FMNMX R157, R83, R146, !PT ;  /* 0x00000092539d7209 */ /* 0x000fe40007800000 */
[----:B------:R-:W-:Y:S02]  /*bdf0*/  FSEL R26, R85, -INF , !P2 ;  /* 0xff800000551a7808 */ /* 0x000fe40005000000 */
[----:B------:R-:W-:Y:S02]  /*be00*/  FMNMX R147, R84, R147, !PT ;  /* 0x0000009354937209 */ /* 0x000fe40007800000 */
[----:B------:R-:W-:-:S02]  /*be10*/  FSEL R87, R87, -INF , !P2 ;  /* 0xff80000057577808 */ /* 0x000fc40005000000 */
[----:B------:R-:W-:Y:S02]  /*be20*/  FMNMX R146, R86, R157, !PT ;  /* 0x0000009d56927209 */ /* 0x000fe40007800000 */
[----:B------:R-:W-:Y:S02]  /*be30*/  FMNMX R147, R26, R147, !PT ;  /* 0x000000931a937209 */ /* 0x000fe40007800000 */
[----:B------:R-:W-:Y:S02]  /*be40*/  FMNMX R146, R87, R146, !PT ;  /* 0x0000009257927209 */ /* 0x000fe40007800000 */
[----:B------:R-:W-:Y:S01]  /*be50*/  PRMT R156, RZ, 0x654, R156 ;  /* 0x00000654ff9c7816 */ /* 0x000fe2000000009c */
[----:B------:R-:W1:Y:S01]  /*be60*/  SHFL.BFLY PT, R154, R147, 0x1, 0x1f ;  /* 0x0c201f00939a7f89 */ /* 0x000e6200000e0000 */
[----:B------:R-:W-:Y:S02]  /*be70*/  LEA R159, R17, R2, 0x3 ;  /* 0x00000002119f7211 */ /* 0x000fe400078e18ff */
[----:B------:R-:W-:Y:S01]  /*be80*/  SHF.L.U32 R158, R3, 0x1f, RZ ;  /* 0x0000001f039e7819 */ /* 0x000fe200000006ff */
[----:B------:R-:W2:Y:S01]  /*be90*/  SHFL.BFLY PT, R85, R146, 0x1, 0x1f ;  /* 0x0c201f0092557f89 */ /* 0x000ea200000e0000 */
[----:B------:R3:W-:Y:S02]  /*bea0*/  SYNCS.ARRIVE.TRANS64.RED.A1T0 RZ, [R156+URZ], RZ ;  /* 0x000000ff9cff79a7 */ /* 0x0007e4000810043f */
[----:B------:R-:W4:Y:S01]  /*beb0*/  SYNCS.PHASECHK.TRANS64.TRYWAIT P4, [R159+URZ+0x1f800], R158 ;  /* 0x01f8009e9f0075a7 */ /* 0x000f22000808017f */
[----:B-1----:R-:W-:-:S02]  /*bec0*/  FMNMX R154, R147, R154, !PT ;  /* 0x0000009a939a7209 */ /* 0x002fc40007800000 */
[----:B--2---:R-:W-:-:S03]  /*bed0*/  FMNMX R85, R146, R85, !PT ;  /* 0x0000005592557209 */ /* 0x004fc60007800000 */
[----:B------:R-:W1:Y:S04]  /*bee0*/  SHFL.BFLY PT, R157, R154, 0x2, 0x1f ;  /* 0x0c401f009a9d7f89 */ /* 0x000e6800000e0000 */
[----:B---3--:R-:W2:Y:S01]  /*bef0*/  SHFL.BFLY PT, R156, R85, 0x2, 0x1f ;  /* 0x0c401f00559c7f89 */ /* 0x008ea200000e0000 */
[----:B-1----:R-:W-:Y:S02]  /*bf00*/  FMNMX R147, R154, R157, !PT ;  /* 0x0000009d9a937209 */ /* 0x002fe40007800000 */
[----:B--2---:R-:W-:Y:S02]  /*bf10*/  FMNMX R146, R85, R156, !PT ;  /* 0x0000009c55927209 */ /* 0x004fe40007800000 */
[----:B------:R-:W-:Y:S02]  /*bf20*/  FSETP.NEU.AND P2, PT, R147, -INF , PT ;  /* 0xff8000009300780b */ /* 0x000fe40003f4d000 */
[----:B------:R-:W-:-:S02]  /*bf30*/  FSETP.NEU.AND P3, PT, R146, -INF , PT ;  /* 0xff8000009200780b */ /* 0x000fc40003f6d000 */
[----:B------:R-:W-:Y:S01]  /*bf40*/  FSEL R156, R147, RZ, P2 ;  /* 0x000000ff939c7208 */ /* 0x000fe20001000000 */
[----:B----4-:R-:W-:Y:S10]  /*bf50*/  @!P4 BRA `(.L_x_44) ;  /* 0x00000060002cc947 */ /* 0x010ff40003800000 */
.L_x_96:
[----:B------:R-:W-:Y:S05]  /*bf60*/  BSYNC B0 ;  /* 0x0000000000007941 */ /* 0x000fea0003800000 */
.L_x_43:
[C---:B------:R-:W-:Y:S01]  /*bf70*/  FMUL R85, R156.reuse, UR61 ;  /* 0x0000003d9c557c20 */ /* 0x040fe20008400000 */
[----:B------:R-:W-:Y:S01]  /*bf80*/  FADD R156, -R156, R153 ;  /* 0x000000999c9c7221 */ /* 0x000fe20000000100 */
[----:B------:R-:W-:Y:S01]  /*bf90*/  FSEL R153, R146, RZ, P3 ;  /* 0x000000ff92997208 */ /* 0x000fe20001800000 */
[----:B------:R-:W-:Y:S02]  /*bfa0*/  IMAD.MOV.U32 R161, RZ, RZ, -0x3ffffff0 ;  /* 0xc0000010ffa17424 */ /* 0x000fe400078e00ff */
[--C-:B------:R-:W-:Y:S01]  /*bfb0*/  FFMA R24, R24, UR61, -R85.reuse ;  /* 0x0000003d18187c23 */ /* 0x100fe20008000855 */
[--C-:B------:R-:W-:Y:S01]  /*bfc0*/  FFMA R25, R25, UR61, -R85.reuse ;  /* 0x0000003d19197c23 */ /* 0x100fe20008000855 */
[--C-:B------:R-:W-:Y:S01]  /*bfd0*/  FFMA R28, R28, UR61, -R85.reuse ;  /* 0x0000003d1c1c7c23 */ /* 0x100fe20008000855 */
[----:B------:R-:W-:Y:S01]  /*bfe0*/  FADD R152, -R153, R152 ;  /* 0x0000009899987221 */ /* 0x000fe20000000100 */
[--C-:B------:R-:W-:Y:S01]  /*bff0*/  FFMA R29, R29, UR61, -R85.reuse ;  /* 0x0000003d1d1d7c23 */ /* 0x100fe20008000855 */
        /* <DEDUP_REMOVED lines=27> */
[----:B------:R-:W-:Y:S01]  /*c1b0*/  FFMA R85, R26, UR61, -R85 ;  /* 0x0000003d1a557c23 */ /* 0x000fe20008000855 */
[----:B------:R-:W-:Y:S01]  /*c1c0*/  FMUL R26, R153, UR61 ;  /* 0x0000003d991a7c20 */ /* 0x000fe20008400000 */
[----:B------:R-:W-:Y:S01]  /*c1d0*/  FMUL R152, R152, UR61 ;  /* 0x0000003d98987c20 */ /* 0x000fe20008400000 */
[----:B------:R-:W-:Y:S01]  /*c1e0*/  FMUL R156, R156, UR61 ;  /* 0x0000003d9c9c7c20 */ /* 0x000fe20008400000 */
[----:B------:R-:W-:Y:S01]  /*c1f0*/  R2UR UR6, R11 ;  /* 0x000000000b0672ca */ /* 0x000fe200000e0000 */
[--C-:B------:R-:W-:Y:S01]  /*c200*/  FFMA R155, R155, UR61, -R26.reuse ;  /* 0x0000003d9b9b7c23 */ /* 0x100fe2000800081a */
[--C-:B------:R-:W-:Y:S01]  /*c210*/  FFMA R27, R27, UR61, -R26.reuse ;  /* 0x0000003d1b1b7c23 */ /* 0x100fe2000800081a */
[----:B------:R-:W-:Y:S01]  /*c220*/  FSETP.GEU.AND P5, PT, R152, -126, PT ;  /* 0xc2fc00009800780b */ /* 0x000fe20003fae000 */
        /* <DEDUP_REMOVED lines=8> */
[----:B------:R-:W-:Y:S01]  /*c2b0*/  FFMA R38, R38, UR61, -R26 ;  /* 0x0000003d26267c23 */ /* 0x000fe2000800081a */
[----:B------:R-:W-:-:S02]  /*c2c0*/  IMAD.U32 R154, RZ, RZ, UR6 ;  /* 0x00000006ff9a7e24 */ /* 0x000fc4000f8e00ff */
[--C-:B------:R-:W-:Y:S01]  /*c2d0*/  FFMA R39, R39, UR61, -R26.reuse ;  /* 0x0000003d27277c23 */ /* 0x100fe2000800081a */
[----:B------:R-:W-:Y:S01]  /*c2e0*/  FFMA R42, R42, UR61, -R26 ;  /* 0x0000003d2a2a7c23 */ /* 0x000fe2000800081a */
[----:B------:R-:W-:Y:S01]  /*c2f0*/  @!P5 FMUL R152, R152, 0.5 ;  /* 0x3f0000009898d820 */ /* 0x000fe20000400000 */
[----:B-1----:R-:W-:Y:S02]  /*c300*/  IMAD R158, R17, 0x700, R154 ;  /* 0x00000700119e7824 */ /* 0x002fe400078e029a */
[----:B------:R-:W-:Y:S01]  /*c310*/  @!P6 FMUL R156, R156, 0.5 ;  /* 0x3f0000009c9ce820 */ /* 0x000fe20000400000 */
[--C-:B------:R-:W-:Y:S01]  /*c320*/  FFMA R43, R43, UR61, -R26.reuse ;  /* 0x0000003d2b2b7c23 */ /* 0x100fe2000800081a */
[----:B------:R-:W1:Y:S01]  /*c330*/  MUFU.EX2 R153, R152 ;  /* 0x0000009800997308 */ /* 0x000e620000000800 */
[----:B------:R-:W-:Y:S01]  /*c340*/  @!P3 FMUL R155, R155, 0.5 ;  /* 0x3f0000009b9bb820 */ /* 0x000fe20000400000 */
[----:B------:R-:W-:Y:S01]  /*c350*/  @!P2 FMUL R27, R27, 0.5 ;  /* 0x3f0000001b1ba820 */ /* 0x000fe20000400000 */
[--C-:B------:R-:W-:Y:S01]  /*c360*/  FFMA R46, R46, UR61, -R26.reuse ;  /* 0x0000003d2e2e7c23 */ /* 0x100fe2000800081a */
[----:B------:R-:W-:Y:S01]  /*c370*/  @!P4 FMUL R30, R30, 0.5 ;  /* 0x3f0000001e1ec820 */ /* 0x000fe20000400000 */
[--C-:B------:R-:W-:Y:S01]  /*c380*/  FFMA R47, R47, UR61, -R26.reuse ;  /* 0x0000003d2f2f7c23 */ /* 0x100fe2000800081a */
[--C-:B------:R-:W-:Y:S01]  /*c390*/  FFMA R50, R50, UR61, -R26.reuse ;  /* 0x0000003d32327c23 */ /* 0x100fe2000800081a */
[--C-:B------:R-:W-:Y:S01]  /*c3a0*/  FFMA R51, R51, UR61, -R26.reuse ;  /* 0x0000003d33337c23 */ /* 0x100fe2000800081a */
[----:B------:R-:W2:Y:S01]  /*c3b0*/  MUFU.EX2 R154, R155 ;  /* 0x0000009b009a7308 */ /* 0x000ea20000000800 */
[--C-:B------:R-:W-:Y:S01]  /*c3c0*/  FFMA R54, R54, UR61, -R26.reuse ;  /* 0x0000003d36367c23 */ /* 0x100fe2000800081a */
[--C-:B------:R-:W-:Y:S01]  /*c3d0*/  FFMA R55, R55, UR61, -R26.reuse ;  /* 0x0000003d37377c23 */ /* 0x100fe2000800081a */
[--C-:B------:R-:W-:Y:S01]  /*c3e0*/  FFMA R58, R58, UR61, -R26.reuse ;  /* 0x0000003d3a3a7c23 */ /* 0x100fe2000800081a */
[--C-:B------:R-:W-:Y:S01]  /*c3f0*/  FFMA R59, R59, UR61, -R26.reuse ;  /* 0x0000003d3b3b7c23 */ /* 0x100fe2000800081a */
[--C-:B------:R-:W-:Y:S01]  /*c400*/  FFMA R62, R62, UR61, -R26.reuse ;  /* 0x0000003d3e3e7c23 */ /* 0x100fe2000800081a */
[--C-:B------:R-:W-:Y:S01]  /*c410*/  FFMA R63, R63, UR61, -R26.reuse ;  /* 0x0000003d3f3f7c23 */ /* 0x100fe2000800081a */
[--C-:B------:R-:W-:Y:S01]  /*c420*/  FFMA R66, R66, UR61, -R26.reuse ;  /* 0x0000003d42427c23 */ /* 0x100fe2000800081a */
[----:B------:R-:W3:Y:S01]  /*c430*/  MUFU.EX2 R157, R27 ;  /* 0x0000001b009d7308 */ /* 0x000ee20000000800 */
[----:B-1----:R-:W-:Y:S01]  /*c440*/  @!P5 FMUL R153, R153, R153 ;  /* 0x000000999999d220 */ /* 0x002fe20000400000 */
[----:B------:R-:W-:Y:S01]  /*c450*/  FSETP.GEU.AND P5, PT, R24, -126, PT ;  /* 0xc2fc00001800780b */ /* 0x000fe20003fae000 */
[--C-:B------:R-:W-:Y:S01]  /*c460*/  FFMA R67, R67, UR61, -R26.reuse ;  /* 0x0000003d43437c23 */ /* 0x100fe2000800081a */
[--C-:B------:R-:W-:Y:S01]  /*c470*/  FFMA R70, R70, UR61, -R26.reuse ;  /* 0x0000003d46467c23 */ /* 0x100fe2000800081a */
[--C-:B------:R-:W-:Y:S01]  /*c480*/  FFMA R71, R71, UR61, -R26.reuse ;  /* 0x0000003d47477c23 */ /* 0x100fe2000800081a */
[--C-:B------:R-:W-:Y:S01]  /*c490*/  FFMA R74, R74, UR61, -R26.reuse ;  /* 0x0000003d4a4a7c23 */ /* 0x100fe2000800081a */
[--C-:B------:R-:W-:Y:S01]  /*c4a0*/  FFMA R75, R75, UR61, -R26.reuse ;  /* 0x0000003d4b4b7c23 */ /* 0x100fe2000800081a */
[----:B------:R-:W1:Y:S01]  /*c4b0*/  MUFU.EX2 R156, R156 ;  /* 0x0000009c009c7308 */ /* 0x000e620000000800 */
[----:B--2---:R-:W-:Y:S01]  /*c4c0*/  @!P3 FMUL R154, R154, R154 ;  /* 0x0000009a9a9ab220 */ /* 0x004fe20000400000 */
[----:B------:R-:W-:Y:S01]  /*c4d0*/  FSETP.GEU.AND P3, PT, R25, -126, PT ;  /* 0xc2fc00001900780b */ /* 0x000fe20003f6e000 */
[--C-:B------:R-:W-:Y:S01]  /*c4e0*/  FFMA R78, R78, UR61, -R26.reuse ;  /* 0x0000003d4e4e7c23 */ /* 0x100fe2000800081a */
        /* <DEDUP_REMOVED lines=8> */
[----:B------:R-:W-:Y:S01]  /*c570*/  FFMA R87, R87, UR61, -R26 ;  /* 0x0000003d57577c23 */ /* 0x000fe2000800081a */
[----:B------:R-:W-:Y:S01]  /*c580*/  VIADD R26, R158, 0x20 ;  /* 0x000000209e1a7836 */ /* 0x000fe20000000000 */
[----:B------:R-:W-:Y:S05]  /*c590*/  WARPSYNC.ALL ;  /* 0x0000000000007948 */ /* 0x000fea0003800000 */
[----:B-1----:R-:W-:Y:S01]  /*c5a0*/  @!P6 FMUL R156, R156, R156 ;  /* 0x0000009c9c9ce220 */ /* 0x002fe20000400000 */
[----:B------:R-:W-:Y:S01]  /*c5b0*/  FSETP.GEU.AND P6, PT, R31, -126, PT ;  /* 0xc2fc00001f00780b */ /* 0x000fe20003fce000 */
[----:B------:R1:W3:Y:S01]  /*c5c0*/  MUFU.EX2 R155, R24 ;  /* 0x00000018009b7308 */ /* 0x0002e20000000800 */
[----:B------:R-:W-:Y:S01]  /*c5d0*/  @!P3 FMUL R25, R25, 0.5 ;  /* 0x3f0000001919b820 */ /* 0x000fe20000400000 */
[----:B------:R-:W-:Y:S01]  /*c5e0*/  @!P2 FMUL R28, R28, 0.5 ;  /* 0x3f0000001c1ca820 */ /* 0x000fe20000400000 */
[----:B------:R-:W-:Y:S01]  /*c5f0*/  R2UR UR10, R26 ;  /* 0x000000001a0a72ca */ /* 0x000fe200000e0000 */
[----:B--2---:R-:W-:Y:S01]  /*c600*/  @!P4 FMUL R30, R30, R30 ;  /* 0x0000001e1e1ec220 */ /* 0x004fe20000400000 */
[----:B------:R-:W-:Y:S01]  /*c610*/  FSETP.GEU.AND P4, PT, R29, -126, PT ;  /* 0xc2fc00001d00780b */ /* 0x000fe20003f8e000 */
[----:B------:R-:W-:-:S02]  /*c620*/  VIADD R26, R158, 0x220 ;  /* 0x000002209e1a7836 */ /* 0x000fc40000000000 */
[----:B------:R-:W-:Y:S01]  /*c630*/  FFMA R14, R153, R14, R154 ;  /* 0x0000000e990e7223 */ /* 0x000fe2000000009a */
[----:B------:R2:W4:Y:S01]  /*c640*/  MUFU.EX2 R152, R25 ;  /* 0x0000001900987308 */ /* 0x0005220000000800 */
[----:B------:R-:W-:Y:S01]  /*c650*/  IMAD.MOV.U32 R27, RZ, RZ, -0x3ffffff0 ;  /* 0xc0000010ff1b7424 */ /* 0x000fe200078e00ff */
[----:B------:R-:W-:Y:S01]  /*c660*/  MOV R159, 0xc0000010 ;  /* 0xc0000010009f7802 */ /* 0x000fe20000000f00 */
[----:B-1----:R-:W-:Y:S02]  /*c670*/  VIADD R24, R158, 0x520 ;  /* 0x000005209e187836 */ /* 0x002fe40000000000 */
[----:B------:R-:W-:Y:S01]  /*c680*/  @!P6 FMUL R31, R31, 0.5 ;  /* 0x3f0000001f1fe820 */ /* 0x000fe20000400000 */
[----:B------:R-:W-:Y:S01]  /*c690*/  R2UR UR18, R26 ;  /* 0x000000001a1272ca */ /* 0x000fe200000e0000 */
[----:B------:R-:W-:Y:S01]  /*c6a0*/  VIADD R26, R158, 0x420 ;  /* 0x000004209e1a7836 */ /* 0x000fe20000000000 */
[----:B------:R-:W-:Y:S01]  /*c6b0*/  R2UR UR11, R27 ;  /* 0x000000001b0b72ca */ /* 0x000fe200000e0000 */
[----:B------:R-:W1:Y:S01]  /*c6c0*/  MUFU.EX2 R28, R28 ;  /* 0x0000001c001c7308 */ /* 0x000e620000000800 */
[----:B---3--:R-:W-:Y:S01]  /*c6d0*/  @!P5 FMUL R155, R155, R155 ;  /* 0x0000009b9b9bd220 */ /* 0x008fe20000400000 */
[----:B------:R-:W-:Y:S01]  /*c6e0*/  @!P4 FMUL R29, R29, 0.5 ;  /* 0x3f0000001d1dc820 */ /* 0x000fe20000400000 */
[----:B------:R-:W-:Y:S01]  /*c6f0*/  R2UR UR26, R26 ;  /* 0x000000001a1a72ca */ /* 0x000fe200000e0000 */
[----:B------:R-:W-:-:S02]  /*c700*/  VIADD R26, R158, 0x40 ;  /* 0x000000409e1a7836 */ /* 0x000fc40000000000 */
[----:B------:R-:W-:Y:S01]  /*c710*/  FFMA R15, R156, R15, R155 ;  /* 0x0000000f9c0f7223 */ /* 0x000fe2000000009b */
[C---:B------:R-:W-:Y:S01]  /*c720*/  R2UR UR19, R27.reuse ;  /* 0x000000001b1372ca */ /* 0x040fe200000e0000 */
[----:B--2---:R-:W-:Y:S01]  /*c730*/  IMAD.MOV.U32 R25, RZ, RZ, -0x3ffffff0 ;  /* 0xc0000010ff197424 */ /* 0x004fe200078e00ff */
[----:B------:R-:W2:Y:S01]  /*c740*/  MUFU.EX2 R31, R31 ;  /* 0x0000001f001f7308 */ /* 0x000ea20000000800 */
[----:B----4-:R-:W-:Y:S01]  /*c750*/  @!P3 FMUL R152, R152, R152 ;  /* 0x000000989898b220 */ /* 0x010fe20000400000 */
[----:B------:R-:W-:Y:S01]  /*c760*/  R2UR UR27, R27 ;  /* 0x000000001b1b72ca */ /* 0x000fe200000e0000 */
[-C--:B------:R-:W-:Y:S01]  /*c770*/  FMUL R136, R136, R156.reuse ;  /* 0x0000009c88887220 */ /* 0x080fe20000400000 */
[----:B------:R-:W-:Y:S01]  /*c780*/  R2UR UR8, R26 ;  /* 0x000000001a0872ca */ /* 0x000fe200000e0000 */
[----:B------:R-:W-:Y:S01]  /*c790*/  FADD R15, R15, R152 ;  /* 0x000000980f0f7221 */ /* 0x000fe20000000000 */
[----:B------:R-:W-:Y:S01]  /*c7a0*/  R2UR UR9, R27 ;  /* 0x000000001b0972ca */ /* 0x000fe200000e0000 */
[----:B------:R-:W-:Y:S01]  /*c7b0*/  FMUL R137, R137, R156 ;  /* 0x0000009c89897220 */ /* 0x000fe20000400000 */
[----:B------:R-:W3:Y:S01]  /*c7c0*/  MUFU.EX2 R29, R29 ;  /* 0x0000001d001d7308 */ /* 0x000ee20000000800 */
[----:B------:R-:W-:Y:S01]  /*c7d0*/  R2UR UR13, R27 ;  /* 0x000000001b0d72ca */ /* 0x000fe200000e0000 */
[----:B------:R-:W-:Y:S01]  /*c7e0*/  FADD R27, R14, R157 ;  /* 0x0000009d0e1b7221 */ /* 0x000fe20000000000 */
[----:B------:R-:W-:Y:S01]  /*c7f0*/  IADD3 R26, R158, 0x140, RZ ;  /* 0x000001409e1a7810 */ /* 0x000fe20007ffe0ff */
[----:B-1----:R-:W-:Y:S01]  /*c800*/  @!P2 FMUL R28, R28, R28 ;  /* 0x0000001c1c1ca220 */ /* 0x002fe20000400000 */
[----:B------:R-:W-:Y:S01]  /*c810*/  R2UR UR30, R24 ;  /* 0x00000000181e72ca */ /* 0x000fe200000e0000 */
[----:B------:R-:W-:Y:S01]  /*c820*/  VIADD R24, R158, 0x240 ;  /* 0x000002409e187836 */ /* 0x000fe20000000000 */
[----:B------:R-:W-:Y:S01]  /*c830*/  R2UR UR12, R26 ;  /* 0x000000001a0c72ca */ /* 0x000fe200000e0000 */
[----:B------:R-:W-:Y:S01]  /*c840*/  FADD R14, R27, R30 ;  /* 0x0000001e1b0e7221 */ /* 0x000fe20000000000 */
[----:B--2---:R-:W-:Y:S01]  /*c850*/  @!P6 FMUL R31, R31, R31 ;  /* 0x0000001f1f1fe220 */ /* 0x004fe20000400000 */
[----:B------:R-:W-:Y:S01]  /*c860*/  FADD R26, R15, R28 ;  /* 0x0000001c0f1a7221 */ /* 0x000fe20000000000 */
[C---:B------:R-:W-:Y:S01]  /*c870*/  R2UR UR31, R25.reuse ;  /* 0x00000000191f72ca */ /* 0x040fe200000e0000 */
[-C--:B------:R-:W-:Y:S01]  /*c880*/  FMUL R140, R140, R156.reuse ;  /* 0x0000009c8c8c7220 */ /* 0x080fe20000400000 */
[----:B------:R-:W-:Y:S01]  /*c890*/  R2UR UR25, R25 ;  /* 0x00000000191972ca */ /* 0x000fe200000e0000 */
[----:B------:R-:W-:Y:S01]  /*c8a0*/  FMUL R141, R141, R156 ;  /* 0x0000009c8d8d7220 */ /* 0x000fe20000400000 */
[----:B------:R-:W-:Y:S01]  /*c8b0*/  R2UR UR54, R158 ;  /* 0x000000009e3672ca */ /* 0x000fe200000e0000 */
[----:B------:R-:W-:Y:S01]  /*c8c0*/  FMUL R138, R138, R153 ;  /* 0x000000998a8a7220 */ /* 0x000fe20000400000 */
[----:B---3--:R-:W-:Y:S01]  /*c8d0*/  @!P4 FMUL R29, R29, R29 ;  /* 0x0000001d1d1dc220 */ /* 0x008fe20000400000 */
[----:B------:R-:W-:Y:S01]  /*c8e0*/  R2UR UR55, R159 ;  /* 0x000000009f3772ca */ /* 0x000fe200000e0000 */
[-C--:B------:R-:W-:Y:S01]  /*c8f0*/  FMUL R139, R139, R153.reuse ;  /* 0x000000998b8b7220 */ /* 0x080fe20000400000 */
[----:B------:R-:W-:Y:S01]  /*c900*/  F2FP.F16.F32.PACK_AB R25, R157, R154 ;  /* 0x0000009a9d19723e */ /* 0x000fe200000000ff */
[----:B------:R-:W-:Y:S01]  /*c910*/  FADD R157, R14, R31 ;  /* 0x0000001f0e9d7221 */ /* 0x000fe20000000000 */
[----:B------:R-:W-:Y:S01]  /*c920*/  F2FP.F16.F32.PACK_AB R27, R31, R30 ;  /* 0x0000001e1f1b723e */ /* 0x000fe200000000ff */
[-C--:B------:R-:W-:Y:S01]  /*c930*/  FMUL R142, R142, R153.reuse ;  /* 0x000000998e8e7220 */ /* 0x080fe20000400000 */
[----:B------:R-:W-:Y:S01]  /*c940*/  FMUL R143, R143, R153 ;  /* 0x000000998f8f7220 */ /* 0x000fe20000400000 */
[----:B------:R-:W-:Y:S01]  /*c950*/  R2UR UR24, R24 ;  /* 0x00000000181872ca */ /* 0x000fe200000e0000 */
[----:B------:R-:W-:Y:S01]  /*c960*/  FADD R31, R26, R29 ;  /* 0x0000001d1a1f7221 */ /* 0x000fe20000000000 */
[----:B------:R-:W-:Y:S01]  /*c970*/  F2FP.F16.F32.PACK_AB R24, R152, R155 ;  /* 0x0000009b9818723e */ /* 0x000fe200000000ff */
[----:B------:R-:W-:Y:S01]  /*c980*/  VIADD R160, R158, 0x100 ;  /* 0x000001009ea07836 */ /* 0x000fe20000000000 */
[----:B------:R-:W-:Y:S01]  /*c990*/  F2FP.F16.F32.PACK_AB R26, R29, R28 ;  /* 0x0000001c1d1a723e */ /* 0x000fe200000000ff */
[-C--:B------:R-:W-:Y:S01]  /*c9a0*/  FMUL R128, R128, R156.reuse ;  /* 0x0000009c80807220 */ /* 0x080fe20000400000 */
[----:B------:R-:W-:Y:S01]  /*c9b0*/  R2UR UR51, R161 ;  /* 0x00000000a13372ca */ /* 0x000fe200000e0000 */
[-C--:B------:R-:W-:Y:S01]  /*c9c0*/  FMUL R129, R129, R156.reuse ;  /* 0x0000009c81817220 */ /* 0x080fe20000400000 */
[----:B------:R-:W-:Y:S01]  /*c9d0*/  WARPGROUP.ARRIVE ;  /* 0x00000000000079c5 */ /* 0x000fe20000000000 */
[----:B------:R-:W-:Y:S01]  /*c9e0*/  R2UR UR50, R160 ;  /* 0x00000000a03272ca */ /* 0x000fe200000e0000 */
[-C--:B------:R-:W-:Y:S01]  /*c9f0*/  FMUL R132, R132, R156.reuse ;  /* 0x0000009c84847220 */ /* 0x080fe20000400000 */
[----:B------:R-:W-:Y:S01]  /*ca00*/  FMUL R133, R133, R156 ;  /* 0x0000009c85857220 */ /* 0x000fe20000400000 */
[-C--:B------:R-:W-:Y:S01]  /*ca10*/  FMUL R130, R130, R153.reuse ;  /* 0x0000009982827220 */ /* 0x080fe20000400000 */
[-C--:B------:R-:W-:Y:S01]  /*ca20*/  FMUL R131, R131, R153.reuse ;  /* 0x0000009983837220 */ /* 0x080fe20000400000 */
[----:B------:R-:W-:Y:S01]  /*ca30*/  HGMMA.64x16x16.F32 R136, R24, gdesc[UR52].tnspB, R136, gsb0 ;  /* 0x4020003418887df0 */ /* 0x000fe20008000888 */
[-C--:B------:R-:W-:Y:S01]  /*ca40*/  FMUL R134, R134, R153.reuse ;  /* 0x0000009986867220 */ /* 0x080fe20000400000 */
[----:B------:R-:W-:Y:S01]  /*ca50*/  FMUL R135, R135, R153 ;  /* 0x0000009987877220 */ /* 0x000fe20000400000 */
[----:B------:R-:W-:-:S02]  /*ca60*/  VIADD R162, R158, 0x200 ;  /* 0x000002009ea27836 */ /* 0x000fc40000000000 */
[-C--:B------:R-:W-:Y:S01]  /*ca70*/  FMUL R120, R120, R156.reuse ;  /* 0x0000009c78787220 */ /* 0x080fe20000400000 */
[----:B------:R-:W-:Y:S02]  /*ca80*/  IMAD.MOV.U32 R163, RZ, RZ, -0x3ffffff0 ;  /* 0xc0000010ffa37424 */ /* 0x000fe400078e00ff */
[-C--:B------:R-:W-:Y:S01]  /*ca90*/  FMUL R121, R121, R156.reuse ;  /* 0x0000009c79797220 */ /* 0x080fe20000400000 */
[-C--:B------:R-:W-:Y:S01]  /*caa0*/  FMUL R124, R124, R156.reuse ;  /* 0x0000009c7c7c7220 */ /* 0x080fe20000400000 */
[----:B------:R-:W-:Y:S01]  /*cab0*/  R2UR UR42, R162 ;  /* 0x00000000a22a72ca */ /* 0x000fe200000e0000 */
[-C--:B------:R-:W-:Y:S01]  /*cac0*/  FMUL R125, R125, R156.reuse ;  /* 0x0000009c7d7d7220 */ /* 0x080fe20000400000 */
[----:B------:R-:W-:Y:S01]  /*cad0*/  R2UR UR43, R163 ;  /* 0x00000000a32b72ca */ /* 0x000fe200000e0000 */
[-C--:B------:R-:W-:Y:S01]  /*cae0*/  FMUL R122, R122, R153.reuse ;  /* 0x000000997a7a7220 */ /* 0x080fe20000400000 */
[-C--:B------:R-:W-:Y:S01]  /*caf0*/  FMUL R123, R123, R153.reuse ;  /* 0x000000997b7b7220 */ /* 0x080fe20000400000 */
[-C--:B------:R-:W-:Y:S01]  /*cb00*/  FMUL R126, R126, R153.reuse ;  /* 0x000000997e7e7220 */ /* 0x080fe20000400000 */
[-C--:B------:R-:W-:Y:S01]  /*cb10*/  FMUL R127, R127, R153.reuse ;  /* 0x000000997f7f7220 */ /* 0x080fe20000400000 */
[----:B------:R-:W-:Y:S01]  /*cb20*/  IADD3 R160, R158, 0x300, RZ ;  /* 0x000003009ea07810 */ /* 0x000fe20007ffe0ff */
        /* <DEDUP_REMOVED lines=8> */
[-C--:B------:R-:W-:Y:S01]  /*cbb0*/  FMUL R118, R118, R153.reuse ;  /* 0x0000009976767220 */ /* 0x080fe20000400000 */
[-C--:B------:R-:W-:Y:S01]  /*cbc0*/  FMUL R119, R119, R153.reuse ;  /* 0x0000009977777220 */ /* 0x080fe20000400000 */
[----:B------:R-:W-:Y:S01]  /*cbd0*/  VIADD R162, R158, 0x400 ;  /* 0x000004009ea27836 */ /* 0x000fe20000000000 */
[----:B------:R-:W-:Y:S01]  /*cbe0*/  R2UR UR47, R163 ;  /* 0x00000000a32f72ca */ /* 0x000fe200000e0000 */
[-C--:B------:R-:W-:Y:S01]  /*cbf0*/  FMUL R104, R104, R156.reuse ;  /* 0x0000009c68687220 */ /* 0x080fe20000400000 */
[-C--:B------:R-:W-:Y:S01]  /*cc00*/  FMUL R105, R105, R156.reuse ;  /* 0x0000009c69697220 */ /* 0x080fe20000400000 */
[-C--:B------:R-:W-:Y:S01]  /*cc10*/  FMUL R108, R108, R156.reuse ;  /* 0x0000009c6c6c7220 */ /* 0x080fe20000400000 */
[----:B------:R-:W-:Y:S01]  /*cc20*/  R2UR UR46, R162 ;  /* 0x00000000a22e72ca */ /* 0x000fe200000e0000 */
[-C--:B------:R-:W-:Y:S01]  /*cc30*/  FMUL R109, R109, R156.reuse ;  /* 0x0000009c6d6d7220 */ /* 0x080fe20000400000 */
[-C--:B------:R-:W-:Y:S01]  /*cc40*/  FMUL R106, R106, R153.reuse ;  /* 0x000000996a6a7220 */ /* 0x080fe20000400000 */
[-C--:B------:R-:W-:Y:S01]  /*cc50*/  FMUL R107, R107, R153.reuse ;  /* 0x000000996b6b7220 */ /* 0x080fe20000400000 */
[-C--:B------:R-:W-:Y:S01]  /*cc60*/  FMUL R110, R110, R153.reuse ;  /* 0x000000996e6e7220 */ /* 0x080fe20000400000 */
[----:B------:R-:W-:Y:S01]  /*cc70*/  FMUL R111, R111, R153 ;  /* 0x000000996f6f7220 */ /* 0x000fe20000400000 */
[----:B------:R-:W-:Y:S01]  /*cc80*/  IADD3 R160, R158, 0x500, RZ ;  /* 0x000005009ea07810 */ /* 0x000fe20007ffe0ff */
[-C--:B------:R-:W-:Y:S01]  /*cc90*/  FMUL R96, R96, R156.reuse ;  /* 0x0000009c60607220 */ /* 0x080fe20000400000 */
[----:B------:R-:W-:Y:S01]  /*cca0*/  R2UR UR59, R161 ;  /* 0x00000000a13b72ca */ /* 0x000fe200000e0000 */
[----:B------:R-:W-:Y:S01]  /*ccb0*/  FMUL R97, R97, R156 ;  /* 0x0000009c61617220 */ /* 0x000fe20000400000 */
[----:B------:R-:W-:Y:S01]  /*ccc0*/  R2UR UR58, R160 ;  /* 0x00000000a03a72ca */ /* 0x000fe200000e0000 */
[----:B------:R-:W-:-:S02]  /*ccd0*/  WARPGROUP.DEPBAR.LE gsb0, 0x0 ;  /* 0x00008000000079c5 */ /* 0x000fc40000010000 */
[----:B------:R-:W-:Y:S01]  /*cce0*/  WARPGROUP.ARRIVE ;  /* 0x00000000000079c5 */ /* 0x000fe20000000000 */
[-C--:B------:R-:W-:Y:S01]  /*ccf0*/  FMUL R100, R100, R156.reuse ;  /* 0x0000009c64647220 */ /* 0x080fe20000400000 */
[-C--:B------:R-:W-:Y:S01]  /*cd00*/  FMUL R101, R101, R156.reuse ;  /* 0x0000009c65657220 */ /* 0x080fe20000400000 */
[-C--:B------:R-:W-:Y:S01]  /*cd10*/  FMUL R98, R98, R153.reuse ;  /* 0x0000009962627220 */ /* 0x080fe20000400000 */
[-C--:B------:R-:W-:Y:S01]  /*cd20*/  FMUL R99, R99, R153.reuse ;  /* 0x0000009963637220 */ /* 0x080fe20000400000 */
[-C--:B------:R-:W-:Y:S01]  /*cd30*/  FMUL R102, R102, R153.reuse ;  /* 0x0000009966667220 */ /* 0x080fe20000400000 */
[----:B------:R-:W-:Y:S01]  /*cd40*/  HGMMA.64x16x16.F32 R128, R24, gdesc[UR48].tnspB, R128, gsb0 ;  /* 0x4020003018807df0 */ /* 0x000fe20008000880 */
[-C--:B------:R-:W-:Y:S01]  /*cd50*/  FMUL R103, R103, R153.reuse ;  /* 0x0000009967677220 */ /* 0x080fe20000400000 */
[----:B------:R-:W-:Y:S01]  /*cd60*/  FSETP.GEU.AND P6, PT, R32, -126, PT ;  /* 0xc2fc00002000780b */ /* 0x000fe20003fce000 */
[----:B------:R-:W-:Y:S01]  /*cd70*/  VIADD R160, R158, 0x600 ;  /* 0x000006009ea07836 */ /* 0x000fe20000000000 */
[----:B------:R-:W-:Y:S01]  /*cd80*/  FSETP.GEU.AND P5, PT, R33, -126, PT ;  /* 0xc2fc00002100780b */ /* 0x000fe20003fae000 */
[-C--:B------:R-:W-:Y:S01]  /*cd90*/  FMUL R88, R88, R156.reuse ;  /* 0x0000009c58587220 */ /* 0x080fe20000400000 */
[----:B------:R-:W-:Y:S01]  /*cda0*/  FSETP.GEU.AND P3, PT, R34, -126, PT ;  /* 0xc2fc00002200780b */ /* 0x000fe20003f6e000 */
[-C--:B------:R-:W-:Y:S01]  /*cdb0*/  FMUL R89, R89, R156.reuse ;  /* 0x0000009c59597220 */ /* 0x080fe20000400000 */
[----:B------:R-:W-:Y:S01]  /*cdc0*/  R2UR UR6, R160 ;  /* 0x00000000a00672ca */ /* 0x000fe200000e0000 */
[-C--:B------:R-:W-:Y:S01]  /*cdd0*/  FMUL R92, R92, R156.reuse ;  /* 0x0000009c5c5c7220 */ /* 0x080fe20000400000 */
[----:B------:R-:W-:Y:S01]  /*cde0*/  R2UR UR7, R161 ;  /* 0x00000000a10772ca */ /* 0x000fe200000e0000 */
[----:B------:R-:W-:Y:S01]  /*cdf0*/  FMUL R93, R93, R156 ;  /* 0x0000009c5d5d7220 */ /* 0x000fe20000400000 */
[-C--:B------:R-:W-:Y:S01]  /*ce00*/  FMUL R90, R90, R153.reuse ;  /* 0x000000995a5a7220 */ /* 0x080fe20000400000 */
[-C--:B------:R-:W-:Y:S01]  /*ce10*/  FMUL R91, R91, R153.reuse ;  /* 0x000000995b5b7220 */ /* 0x080fe20000400000 */
[-C--:B------:R-:W-:Y:S01]  /*ce20*/  FMUL R94, R94, R153.reuse ;  /* 0x000000995e5e7220 */ /* 0x080fe20000400000 */
[----:B------:R-:W-:Y:S01]  /*ce30*/  @!P6 FMUL R32, R32, 0.5 ;  /* 0x3f0000002020e820 */ /* 0x000fe20000400000 */
[----:B------:R-:W-:Y:S01]  /*ce40*/  FMUL R95, R95, R153 ;  /* 0x000000995f5f7220 */ /* 0x000fe20000400000 */
[----:B------:R-:W-:Y:S01]  /*ce50*/  @!P5 FMUL R33, R33, 0.5 ;  /* 0x3f0000002121d820 */ /* 0x000fe20000400000 */
[C---:B------:R-:W-:Y:S01]  /*ce60*/  FSETP.GEU.AND P2, PT, R35.reuse, -126, PT ;  /* 0xc2fc00002300780b */ /* 0x040fe20003f4e000 */
[----:B------:R-:W-:Y:S01]  /*ce70*/  @!P3 FMUL R34, R34, 0.5 ;  /* 0x3f0000002222b820 */ /* 0x000fe20000400000 */
[----:B------:R-:W-:Y:S01]  /*ce80*/  FSETP.GEU.AND P4, PT, R36, -126, PT ;  /* 0xc2fc00002400780b */ /* 0x000fe20003f8e000 */
[----:B------:R-:W1:Y:S01]  /*ce90*/  MUFU.EX2 R32, R32 ;  /* 0x0000002000207308 */ /* 0x000e620000000800 */
[C---:B------:R-:W-:Y:S01]  /*cea0*/  VIADD R14, R158.reuse, 0x340 ;  /* 0x000003409e0e7836 */ /* 0x040fe20000000000 */
[C---:B------:R-:W-:Y:S01]  /*ceb0*/  IADD3 R28, R158.reuse, 0x440, RZ ;  /* 0x000004409e1c7810 */ /* 0x040fe20007ffe0ff */
[----:B------:R-:W-:Y:S01]  /*cec0*/  IMAD.MOV.U32 R15, RZ, RZ, -0x3ffffff0 ;  /* 0xc0000010ff0f7424 */ /* 0x000fe200078e00ff */
[----:B------:R-:W-:Y:S01]  /*ced0*/  IADD3 R160, R158, 0x120, RZ ;  /* 0x000001209ea07810 */ /* 0x000fe20007ffe0ff */
[----:B------:R-:W-:Y:S01]  /*cee0*/  IMAD.MOV.U32 R159, RZ, RZ, -0x3ffffff0 ;  /* 0xc0000010ff9f7424 */ /* 0x000fe200078e00ff */
[----:B------:R-:W-:Y:S01]  /*cef0*/  R2UR UR16, R14 ;  /* 0x000000000e1072ca */ /* 0x000fe200000e0000 */
[----:B------:R-:W-:Y:S01]  /*cf00*/  VIADD R14, R158, 0x540 ;  /* 0x000005409e0e7836 */ /* 0x000fe20000000000 */
[----:B------:R-:W2:Y:S01]  /*cf10*/  MUFU.EX2 R33, R33 ;  /* 0x0000002100217308 */ /* 0x000ea20000000800 */
[----:B------:R-:W-:Y:S01]  /*cf20*/  R2UR UR54, R28 ;  /* 0x000000001c3672ca */ /* 0x000fe200000e0000 */
[----:B------:R-:W-:Y:S01]  /*cf30*/  @!P2 FMUL R35, R35, 0.5 ;  /* 0x3f0000002323a820 */ /* 0x000fe20000400000 */
[----:B------:R-:W-:-:S02]  /*cf40*/  VIADD R28, R158, 0x640 ;  /* 0x000006409e1c7836 */ /* 0x000fc40000000000 */
[----:B------:R-:W-:Y:S01]  /*cf50*/  @!P4 FMUL R36, R36, 0.5 ;  /* 0x3f0000002424c820 */ /* 0x000fe20000400000 */
[----:B------:R-:W-:Y:S02]  /*cf60*/  R2UR UR14, R160 ;  /* 0x00000000a00e72ca */ /* 0x000fe400000e0000 */
[----:B------:R-:W-:Y:S01]  /*cf70*/  R2UR UR15, R161 ;  /* 0x00000000a10f72ca */ /* 0x000fe200000e0000 */
[----:B------:R-:W3:Y:S01]  /*cf80*/  MUFU.EX2 R34, R34 ;  /* 0x0000002200227308 */ /* 0x000ee20000000800 */
[----:B-1----:R-:W-:Y:S01]  /*cf90*/  @!P6 FMUL R32, R32, R32 ;  /* 0x000000202020e220 */ /* 0x002fe20000400000 */
[----:B------:R-:W-:Y:S01]  /*cfa0*/  FSETP.GEU.AND P6, PT, R37, -126, PT ;  /* 0xc2fc00002500780b */ /* 0x000fe20003fce000 */
[----:B------:R-:W-:Y:S01]  /*cfb0*/  UMOV UR50, UR16 ;  /* 0x0000001000327c82 */ /* 0x000fe20008000000 */
[----:B------:R-:W-:Y:S01]  /*cfc0*/  R2UR UR16, R28 ;  /* 0x000000001c1072ca */ /* 0x000fe200000e0000 */
[----:B------:R-:W-:Y:S02]  /*cfd0*/  WARPGROUP.DEPBAR.LE gsb0, 0x0 ;  /* 0x00008000000079c5 */ /* 0x000fe40000010000 */
[----:B------:R-:W-:Y:S01]  /*cfe0*/  WARPGROUP.ARRIVE ;  /* 0x00000000000079c5 */ /* 0x000fe20000000000 */
[----:B------:R-:W1:Y:S01]  /*cff0*/  MUFU.EX2 R35, R35 ;  /* 0x0000002300237308 */ /* 0x000e620000000800 */
[----:B--2---:R-:W-:Y:S01]  /*d000*/  @!P5 FMUL R33, R33, R33 ;  /* 0x000000212121d220 */ /* 0x004fe20000400000 */
[----:B------:R-:W-:Y:S01]  /*d010*/  FSETP.GEU.AND P5, PT, R38, -126, PT ;  /* 0xc2fc00002600780b */ /* 0x000fe20003fae000 */
[C---:B------:R-:W-:Y:S01]  /*d020*/  VIADD R28, R158.reuse, 0x160 ;  /* 0x000001609e1c7836 */ /* 0x040fe20000000000 */
[----:B------:R-:W-:Y:S01]  /*d030*/  IADD3 R160, R158, 0x320, RZ ;  /* 0x000003209ea07810 */ /* 0x000fe20007ffe0ff */
[----:B------:R-:W-:Y:S01]  /*d040*/  HGMMA.64x16x16.F32 R120, R24, gdesc[UR40].tnspB, R120, gsb0 ;  /* 0x4020002818787df0 */ /* 0x000fe20008000878 */
[----:B------:R-:W-:Y:S01]  /*d050*/  R2UR UR23, R161 ;  /* 0x00000000a11772ca */ /* 0x000fe200000e0000 */
[----:B------:R-:W-:Y:S01]  /*d060*/  @!P6 FMUL R37, R37, 0.5 ;  /* 0x3f0000002525e820 */ /* 0x000fe20000400000 */
[----:B------:R-:W2:Y:S01]  /*d070*/  MUFU.EX2 R36, R36 ;  /* 0x0000002400247308 */ /* 0x000ea20000000800 */
[----:B---3--:R-:W-:Y:S01]  /*d080*/  @!P3 FMUL R34, R34, R34 ;  /* 0x000000222222b220 */ /* 0x008fe20000400000 */
[----:B------:R-:W-:Y:S01]  /*d090*/  FSETP.GEU.AND P3, PT, R39, -126, PT ;  /* 0xc2fc00002700780b */ /* 0x000fe20003f6e000 */
[----:B------:R-:W-:Y:S01]  /*d0a0*/  UMOV UR42, UR12 ;  /* 0x0000000c002a7c82 */ /* 0x000fe20008000000 */
[----:B------:R-:W-:Y:S01]  /*d0b0*/  R2UR UR22, R160 ;  /* 0x00000000a01672ca */ /* 0x000fe200000e0000 */
[----:B------:R-:W-:Y:S01]  /*d0c0*/  UMOV UR43, UR13 ;  /* 0x0000000d002b7c82 */ /* 0x000fe20008000000 */
[----:B------:R-:W-:Y:S01]  /*d0d0*/  IADD3 R160, R158, 0x620, RZ ;  /* 0x000006209ea07810 */ /* 0x000fe20007ffe0ff */
[----:B------:R-:W-:Y:S01]  /*d0e0*/  @!P5 FMUL R38, R38, 0.5 ;  /* 0x3f0000002626d820 */ /* 0x000fe20000400000 */
[----:B------:R-:W3:Y:S01]  /*d0f0*/  MUFU.EX2 R37, R37 ;  /* 0x0000002500257308 */ /* 0x000ee20000000800 */
[----:B-1----:R-:W-:Y:S01]  /*d100*/  @!P2 FMUL R35, R35, R35 ;  /* 0x000000232323a220 */ /* 0x002fe20000400000 */
[----:B------:R-:W-:-:S02]  /*d110*/  FSETP.GEU.AND P2, PT, R40, -126, PT ;  /* 0xc2fc00002800780b */ /* 0x000fc40003f4e000 */
[----:B------:R-:W-:Y:S02]  /*d120*/  R2UR UR34, R160 ;  /* 0x00000000a02272ca */ /* 0x000fe400000e0000 */
[----:B------:R-:W-:Y:S01]  /*d130*/  R2UR UR35, R161 ;  /* 0x00000000a12372ca */ /* 0x000fe200000e0000 */
[----:B------:R-:W-:Y:S01]  /*d140*/  @!P3 FMUL R39, R39, 0.5 ;  /* 0x3f0000002727b820 */ /* 0x000fe20000400000 */
[----:B------:R-:W1:Y:S01]  /*d150*/  MUFU.EX2 R38, R38 ;  /* 0x0000002600267308 */ /* 0x000e620000000800 */
[----:B--2---:R-:W-:Y:S01]  /*d160*/  @!P4 FMUL R36, R36, R36 ;  /* 0x000000242424c220 */ /* 0x004fe20000400000 */
[----:B------:R-:W-:Y:S02]  /*d170*/  FSETP.GEU.AND P4, PT, R41, -126, PT ;  /* 0xc2fc00002900780b */ /* 0x000fe40003f8e000 */
[----:B------:R-:W-:Y:S01]  /*d180*/  R2UR UR17, R15 ;  /* 0x000000000f1172ca */ /* 0x000fe200000e0000 */
[----:B------:R-:W-:Y:S01]  /*d190*/  IMAD.MOV.U32 R15, RZ, RZ, -0x3ffffff0 ;  /* 0xc0000010ff0f7424 */ /* 0x000fe200078e00ff */
[----:B------:R-:W-:Y:S01]  /*d1a0*/  R2UR UR20, R14 ;  /* 0x000000000e1472ca */ /* 0x000fe200000e0000 */
[----:B------:R-:W-:Y:S01]  /*d1b0*/  @!P2 FMUL R40, R40, 0.5 ;  /* 0x3f0000002828a820 */ /* 0x000fe20000400000 */
[----:B------:R-:W2:Y:S01]  /*d1c0*/  MUFU.EX2 R39, R39 ;  /* 0x0000002700277308 */ /* 0x000ea20000000800 */
[----:B---3--:R-:W-:Y:S01]  /*d1d0*/  @!P6 FMUL R37, R37, R37 ;  /* 0x000000252525e220 */ /* 0x008fe20000400000 */
[----:B------:R-:W-:-:S02]  /*d1e0*/  FSETP.GEU.AND P6, PT, R42, -126, PT ;  /* 0xc2fc00002a00780b */ /* 0x000fc40003fce000 */
[----:B------:R-:W-:Y:S02]  /*d1f0*/  IADD3 R14, R158, 0x60, RZ ;  /* 0x000000609e0e7810 */ /* 0x000fe40007ffe0ff */
[----:B------:R-:W-:Y:S01]  /*d200*/  R2UR UR21, R15 ;  /* 0x000000000f1572ca */ /* 0x000fe200000e0000 */
[----:B------:R-:W-:Y:S01]  /*d210*/  @!P4 FMUL R41, R41, 0.5 ;  /* 0x3f0000002929c820 */ /* 0x000fe20000400000 */
[----:B------:R-:W3:Y:S01]  /*d220*/  MUFU.EX2 R40, R40 ;  /* 0x0000002800287308 */ /* 0x000ee20000000800 */
[----:B-1----:R-:W-:Y:S01]  /*d230*/  @!P5 FMUL R38, R38, R38 ;  /* 0x000000262626d220 */ /* 0x002fe20000400000 */
[----:B------:R-:W-:Y:S01]  /*d240*/  R2UR UR12, R14 ;  /* 0x000000000e0c72ca */ /* 0x000fe200000e0000 */
[----:B------:R-:W-:Y:S01]  /*d250*/  VIADD R14, R158, 0x260 ;  /* 0x000002609e0e7836 */ /* 0x000fe20000000000 */
[----:B------:R-:W-:Y:S01]  /*d260*/  MOV R15, 0xc0000010 ;  /* 0xc0000010000f7802 */ /* 0x000fe20000000f00 */
[----:B------:R-:W-:Y:S01]  /*d270*/  UMOV UR51, UR17 ;  /* 0x0000001100337c82 */ /* 0x000fe20008000000 */
[----:B------:R-:W-:Y:S01]  /*d280*/  FSETP.GEU.AND P5, PT, R43, -126, PT ;  /* 0xc2fc00002b00780b */ /* 0x000fe20003fae000 */
[----:B------:R-:W-:-:S02]  /*d290*/  WARPGROUP.DEPBAR.LE gsb0, 0x0 ;  /* 0x00008000000079c5 */ /* 0x000fc40000010000 */
[----:B------:R-:W-:Y:S01]  /*d2a0*/  WARPGROUP.ARRIVE ;  /* 0x00000000000079c5 */ /* 0x000fe20000000000 */
[----:B--2---:R-:W-:Y:S01]  /*d2b0*/  @!P3 FMUL R39, R39, R39 ;  /* 0x000000272727b220 */ /* 0x004fe20000400000 */
[----:B------:R-:W-:Y:S01]  /*d2c0*/  @!P6 FMUL R42, R42, 0.5 ;  /* 0x3f0000002a2ae820 */ /* 0x000fe20000400000 */
[----:B------:R-:W1:Y:S01]  /*d2d0*/  MUFU.EX2 R41, R41 ;  /* 0x0000002900297308 */ /* 0x000e620000000800 */
[----:B------:R-:W-:Y:S02]  /*d2e0*/  FSETP.GEU.AND P3, PT, R44, -126, PT ;  /* 0xc2fc00002c00780b */ /* 0x000fe40003f6e000 */
[----:B------:R-:W-:Y:S01]  /*d2f0*/  HGMMA.64x16x16.F32 R112, R24, gdesc[UR36].tnspB, R112, gsb0 ;  /* 0x4020002418707df0 */ /* 0x000fe20008000870 */
[----:B------:R-:W-:Y:S01]  /*d300*/  UMOV UR38, UR8 ;  /* 0x0000000800267c82 */ /* 0x000fe20008000000 */
[----:B------:R-:W-:Y:S01]  /*d310*/  R2UR UR8, R28 ;  /* 0x000000001c0872ca */ /* 0x000fe200000e0000 */
[----:B---3--:R-:W-:Y:S01]  /*d320*/  @!P2 FMUL R40, R40, R40 ;  /* 0x000000282828a220 */ /* 0x008fe20000400000 */
[----:B------:R-:W-:Y:S01]  /*d330*/  FSETP.GEU.AND P2, PT, R45, -126, PT ;  /* 0xc2fc00002d00780b */ /* 0x000fe20003f4e000 */
[----:B------:R-:W2:Y:S01]  /*d340*/  MUFU.EX2 R42, R42 ;  /* 0x0000002a002a7308 */ /* 0x000ea20000000800 */
[----:B------:R-:W-:Y:S01]  /*d350*/  R2UR UR13, R15 ;  /* 0x000000000f0d72ca */ /* 0x000fe200000e0000 */
[----:B------:R-:W-:Y:S01]  /*d360*/  @!P5 FMUL R43, R43, 0.5 ;  /* 0x3f0000002b2bd820 */ /* 0x000fe20000400000 */
[----:B------:R-:W-:Y:S01]  /*d370*/  MOV R15, 0xc0000010 ;  /* 0xc0000010000f7802 */ /* 0x000fe20000000f00 */
[----:B------:R-:W-:Y:S01]  /*d380*/  UMOV UR39, UR9 ;  /* 0x0000000900277c82 */ /* 0x000fe20008000000 */
[----:B------:R-:W-:Y:S01]  /*d390*/  MOV R29, 0xc0000010 ;  /* 0xc0000010001d7802 */ /* 0x000fe20000000f00 */
[----:B------:R-:W-:Y:S01]  /*d3a0*/  @!P3 FMUL R44, R44, 0.5 ;  /* 0x3f0000002c2cb820 */ /* 0x000fe20000400000 */
[----:B------:R-:W-:Y:S01]  /*d3b0*/  MOV R30, UR4 ;  /* 0x00000004001e7c02 */ /* 0x000fe20008000f00 */
[----:B------:R-:W3:Y:S01]  /*d3c0*/  MUFU.EX2 R43, R43 ;  /* 0x0000002b002b7308 */ /* 0x000ee20000000800 */
[----:B-1----:R-:W-:Y:S01]  /*d3d0*/  @!P4 FMUL R41, R41, R41 ;  /* 0x000000292929c220 */ /* 0x002fe20000400000 */
[----:B------:R-:W-:-:S02]  /*d3e0*/  FSETP.GEU.AND P4, PT, R46, -126, PT ;  /* 0xc2fc00002e00780b */ /* 0x000fc40003f8e000 */
[----:B------:R-:W-:Y:S01]  /*d3f0*/  @!P2 FMUL R45, R45, 0.5 ;  /* 0x3f0000002d2da820 */ /* 0x000fe20000400000 */
[----:B------:R-:W-:Y:S01]  /*d400*/  R2UR UR55, R29 ;  /* 0x000000001d3772ca */ /* 0x000fe200000e0000 */
[----:B------:R-:W-:Y:S01]  /*d410*/  IMAD.MOV.U32 R29, RZ, RZ, -0x3ffffff0 ;  /* 0xc0000010ff1d7424 */ /* 0x000fe200078e00ff */
[----:B------:R-:W-:Y:S01]  /*d420*/  R2UR UR4, R30 ;  /* 0x000000001e0472ca */ /* 0x000fe200000e0000 */
[----:B------:R-:W1:Y:S01]  /*d430*/  MUFU.EX2 R44, R44 ;  /* 0x0000002c002c7308 */ /* 0x000e620000000800 */
[----:B--2---:R-:W-:Y:S01]  /*d440*/  @!P6 FMUL R42, R42, R42 ;  /* 0x0000002a2a2ae220 */ /* 0x004fe20000400000 */
[----:B------:R-:W-:Y:S02]  /*d450*/  FSETP.GEU.AND P6, PT, R47, -126, PT ;  /* 0xc2fc00002f00780b */ /* 0x000fe40003fce000 */
[----:B------:R-:W-:Y:S01]  /*d460*/  R2UR UR17, R29 ;  /* 0x000000001d1172ca */ /* 0x000fe200000e0000 */
[----:B------:R-:W-:Y:S01]  /*d470*/  IMAD.MOV.U32 R29, RZ, RZ, -0x3ffffff0 ;  /* 0xc0000010ff1d7424 */ /* 0x000fe200078e00ff */
[----:B------:R-:W-:Y:S01]  /*d480*/  IADD3 R6, R6, 0x1, RZ ;  /* 0x0000000106067810 */ /* 0x000fe20007ffe0ff */
[----:B------:R-:W-:Y:S01]  /*d490*/  @!P4 FMUL R46, R46, 0.5 ;  /* 0x3f0000002e2ec820 */ /* 0x000fe20000400000 */
[----:B------:R-:W2:Y:S01]  /*d4a0*/  MUFU.EX2 R45, R45 ;  /* 0x0000002d002d7308 */ /* 0x000ea20000000800 */
[----:B---3--:R-:W-:Y:S01]  /*d4b0*/  @!P5 FMUL R43, R43, R43 ;  /* 0x0000002b2b2bd220 */ /* 0x008fe20000400000 */
[----:B------:R-:W-:-:S02]  /*d4c0*/  FSETP.GEU.AND P5, PT, R48, -126, PT ;  /* 0xc2fc00003000780b */ /* 0x000fc40003fae000 */
[----:B------:R-:W-:Y:S01]  /*d4d0*/  R2UR UR9, R29 ;  /* 0x000000001d0972ca */ /* 0x000fe200000e0000 */
[----:B------:R-:W-:Y:S01]  /*d4e0*/  IMAD.MOV.U32 R29, RZ, RZ, -0x3ffffff0 ;  /* 0xc0000010ff1d7424 */ /* 0x000fe200078e00ff */
[----:B------:R-:W-:Y:S01]  /*d4f0*/  MOV R152, UR5 ;  /* 0x0000000500987c02 */ /* 0x000fe20008000f00 */
[----:B------:R-:W-:Y:S01]  /*d500*/  @!P6 FMUL R47, R47, 0.5 ;  /* 0x3f0000002f2fe820 */ /* 0x000fe20000400000 */
[----:B------:R-:W3:Y:S01]  /*d510*/  MUFU.EX2 R46, R46 ;  /* 0x0000002e002e7308 */ /* 0x000ee20000000800 */
[----:B-1----:R-:W-:Y:S01]  /*d520*/  @!P3 FMUL R44, R44, R44 ;  /* 0x0000002c2c2cb220 */ /* 0x002fe20000400000 */
[----:B------:R-:W-:Y:S02]  /*d530*/  FSETP.GEU.AND P3, PT, R49, -126, PT ;  /* 0xc2fc00003100780b */ /* 0x000fe40003f6e000 */
[----:B------:R-:W-:Y:S01]  /*d540*/  R2UR UR5, R152 ;  /* 0x00000000980572ca */ /* 0x000fe200000e0000 */
[----:B------:R-:W-:Y:S02]  /*d550*/  WARPGROUP.DEPBAR.LE gsb0, 0x0 ;  /* 0x00008000000079c5 */ /* 0x000fe40000010000 */
[----:B------:R-:W-:Y:S01]  /*d560*/  WARPGROUP.ARRIVE ;  /* 0x00000000000079c5 */ /* 0x000fe20000000000 */
[----:B------:R-:W1:Y:S01]  /*d570*/  MUFU.EX2 R47, R47 ;  /* 0x0000002f002f7308 */ /* 0x000e620000000800 */
[----:B--2---:R-:W-:Y:S01]  /*d580*/  @!P2 FMUL R45, R45, R45 ;  /* 0x0000002d2d2da220 */ /* 0x004fe20000400000 */
[----:B------:R-:W-:Y:S01]  /*d590*/  @!P5 FMUL R48, R48, 0.5 ;  /* 0x3f0000003030d820 */ /* 0x000fe20000400000 */
[----:B------:R-:W-:-:S02]  /*d5a0*/  FSETP.GEU.AND P2, PT, R50, -126, PT ;  /* 0xc2fc00003200780b */ /* 0x000fc40003f4e000 */
[----:B------:R-:W-:Y:S01]  /*d5b0*/  HGMMA.64x16x16.F32 R104, R24, gdesc[UR44].tnspB, R104, gsb0 ;  /* 0x4020002c18687df0 */ /* 0x000fe20008000868 */
[----:B------:R-:W-:Y:S01]  /*d5c0*/  UMOV UR46, UR24 ;  /* 0x00000018002e7c82 */ /* 0x000fe20008000000 */
[----:B------:R-:W-:Y:S01]  /*d5d0*/  UMOV UR47, UR25 ;  /* 0x00000019002f7c82 */ /* 0x000fe20008000000 */
[----:B------:R-:W2:Y:S01]  /*d5e0*/  MUFU.EX2 R154, R48 ;  /* 0x00000030009a7308 */ /* 0x000ea20000000800 */
[----:B---3--:R-:W-:Y:S01]  /*d5f0*/  @!P4 FMUL R46, R46, R46 ;  /* 0x0000002e2e2ec220 */ /* 0x008fe20000400000 */
[----:B------:R-:W-:Y:S01]  /*d600*/  @!P3 FMUL R49, R49, 0.5 ;  /* 0x3f0000003131b820 */ /* 0x000fe20000400000 */
[----:B------:R-:W-:-:S05]  /*d610*/  FSETP.GEU.AND P4, PT, R51, -126, PT ;  /* 0xc2fc00003300780b */ /* 0x000fca0003f8e000 */
[----:B------:R-:W-:Y:S01]  /*d620*/  @!P2 FMUL R50, R50, 0.5 ;  /* 0x3f0000003232a820 */ /* 0x000fe20000400000 */
[----:B-1----:R-:W-:Y:S01]  /*d630*/  @!P6 FMUL R47, R47, R47 ;  /* 0x0000002f2f2fe220 */ /* 0x002fe20000400000 */
[----:B------:R-:W1:Y:S01]  /*d640*/  MUFU.EX2 R49, R49 ;  /* 0x0000003100317308 */ /* 0x000e620000000800 */
[----:B------:R-:W-:-:S05]  /*d650*/  FSETP.GEU.AND P6, PT, R52, -126, PT ;  /* 0xc2fc00003400780b */ /* 0x000fca0003fce000 */
[----:B------:R-:W-:Y:S01]  /*d660*/  @!P4 FMUL R51, R51, 0.5 ;  /* 0x3f0000003333c820 */ /* 0x000fe20000400000 */
[----:B--2---:R-:W-:Y:S01]  /*d670*/  @!P5 FMUL R154, R154, R154 ;  /* 0x0000009a9a9ad220 */ /* 0x004fe20000400000 */
[----:B------:R-:W2:Y:S01]  /*d680*/  MUFU.EX2 R50, R50 ;  /* 0x0000003200327308 */ /* 0x000ea20000000800 */
[----:B------:R-:W-:-:S05]  /*d690*/  FSETP.GEU.AND P5, PT, R53, -126, PT ;  /* 0xc2fc00003500780b */ /* 0x000fca0003fae000 */
[----:B------:R-:W-:Y:S02]  /*d6a0*/  @!P6 FMUL R52, R52, 0.5 ;  /* 0x3f0000003434e820 */ /* 0x000fe40000400000 */
[----:B------:R-:W3:Y:S01]  /*d6b0*/  MUFU.EX2 R51, R51 ;  /* 0x0000003300337308 */ /* 0x000ee20000000800 */
[----:B-1----:R-:W-:Y:S01]  /*d6c0*/  @!P3 FMUL R49, R49, R49 ;  /* 0x000000313131b220 */ /* 0x002fe20000400000 */
[----:B------:R-:W-:-:S04]  /*d6d0*/  FSETP.GEU.AND P3, PT, R54, -126, PT ;  /* 0xc2fc00003600780b */ /* 0x000fc80003f6e000 */
[----:B------:R-:W-:Y:S02]  /*d6e0*/  @!P5 FMUL R53, R53, 0.5 ;  /* 0x3f0000003535d820 */ /* 0x000fe40000400000 */
[----:B------:R-:W1:Y:S01]  /*d6f0*/  MUFU.EX2 R52, R52 ;  /* 0x0000003400347308 */ /* 0x000e620000000800 */
[----:B--2---:R-:W-:Y:S01]  /*d700*/  @!P2 FMUL R50, R50, R50 ;  /* 0x000000323232a220 */ /* 0x004fe20000400000 */
[----:B------:R-:W-:Y:S01]  /*d710*/  FSETP.GEU.AND P2, PT, R55, -126, PT ;  /* 0xc2fc00003700780b */ /* 0x000fe20003f4e000 */
[----:B------:R-:W-:Y:S02]  /*d720*/  WARPGROUP.DEPBAR.LE gsb0, 0x0 ;  /* 0x00008000000079c5 */ /* 0x000fe40000010000 */
[----:B------:R-:W-:Y:S02]  /*d730*/  WARPGROUP.ARRIVE ;  /* 0x00000000000079c5 */ /* 0x000fe40000000000 */
[----:B------:R-:W-:Y:S01]  /*d740*/  @!P3 FMUL R54, R54, 0.5 ;  /* 0x3f0000003636b820 */ /* 0x000fe20000400000 */
[----:B------:R-:W2:Y:S01]  /*d750*/  MUFU.EX2 R53, R53 ;  /* 0x0000003500357308 */ /* 0x000ea20000000800 */
[----:B---3--:R-:W-:Y:S01]  /*d760*/  @!P4 FMUL R51, R51, R51 ;  /* 0x000000333333c220 */ /* 0x008fe20000400000 */
[----:B------:R-:W-:Y:S01]  /*d770*/  FSETP.GEU.AND P4, PT, R56, -126, PT ;  /* 0xc2fc00003800780b */ /* 0x000fe20003f8e000 */
[----:B------:R-:W-:Y:S04]  /*d780*/  HGMMA.64x16x16.F32 R96, R24, gdesc[UR56].tnspB, R96, gsb0 ;  /* 0x4020003818607df0 */ /* 0x000fe80008000860 */
        /* <DEDUP_REMOVED lines=19> */
[----:B------:R-:W-:Y:S01]  /*d8c0*/  FSETP.GEU.AND P4, PT, R61, -126, PT ;  /* 0xc2fc00003d00780b */ /* 0x000fe20003f8e000 */
[----:B------:R-:W-:Y:S02]  /*d8d0*/  WARPGROUP.DEPBAR.LE gsb0, 0x0 ;  /* 0x00008000000079c5 */ /* 0x000fe40000010000 */
[----:B------:R-:W-:Y:S01]  /*d8e0*/  WARPGROUP.ARRIVE ;  /* 0x00000000000079c5 */ /* 0x000fe20000000000 */
[----:B---3--:R-:W-:Y:S01]  /*d8f0*/  @!P6 FMUL R57, R57, R57 ;  /* 0x000000393939e220 */ /* 0x008fe20000400000 */
[----:B------:R-:W-:Y:S01]  /*d900*/  FSETP.GEU.AND P6, PT, R62, -126, PT ;  /* 0xc2fc00003e00780b */ /* 0x000fe20003fce000 */
[----:B------:R-:W-:Y:S01]  /*d910*/  @!P2 FMUL R60, R60, 0.5 ;  /* 0x3f0000003c3ca820 */ /* 0x000fe20000400000 */
[----:B------:R-:W2:Y:S02]  /*d920*/  MUFU.EX2 R59, R59 ;  /* 0x0000003b003b7308 */ /* 0x000ea40000000800 */
[----:B------:R-:W-:Y:S01]  /*d930*/  HGMMA.64x16x16.F32 R88, R24, gdesc[UR4].tnspB, R88, gsb0 ;  /* 0x4020000418587df0 */ /* 0x000fe20008000858 */
[----:B------:R-:W-:Y:S01]  /*d940*/  R2UR UR6, R14 ;  /* 0x000000000e0672ca */ /* 0x000fe200000e0000 */
[----:B------:R-:W-:Y:S01]  /*d950*/  FADD R14, R31, R32 ;  /* 0x000000201f0e7221 */ /* 0x000fe20000000000 */
[----:B------:R-:W-:Y:S01]  /*d960*/  R2UR UR7, R15 ;  /* 0x000000000f0772ca */ /* 0x000fe200000e0000 */
[----:B-1----:R-:W-:Y:S01]  /*d970*/  @!P5 FMUL R58, R58, R58 ;  /* 0x0000003a3a3ad220 */ /* 0x002fe20000400000 */
[----:B------:R-:W-:Y:S01]  /*d980*/  FSETP.GEU.AND P5, PT, R63, -126, PT ;  /* 0xc2fc00003f00780b */ /* 0x000fe20003fae000 */
[----:B------:R-:W-:Y:S01]  /*d990*/  FADD R15, R14, R33 ;  /* 0x000000210e0f7221 */ /* 0x000fe20000000000 */
[----:B------:R-:W-:Y:S01]  /*d9a0*/  @!P4 FMUL R61, R61, 0.5 ;  /* 0x3f0000003d3dc820 */ /* 0x000fe20000400000 */
[----:B------:R-:W1:Y:S01]  /*d9b0*/  MUFU.EX2 R60, R60 ;  /* 0x0000003c003c7308 */ /* 0x000e620000000800 */
[----:B------:R-:W-:Y:S01]  /*d9c0*/  @!P6 FMUL R62, R62, 0.5 ;  /* 0x3f0000003e3ee820 */ /* 0x000fe20000400000 */
[----:B------:R-:W-:Y:S01]  /*d9d0*/  FADD R14, R15, R36 ;  /* 0x000000240f0e7221 */ /* 0x000fe20000000000 */
[----:B------:R-:W-:-:S03]  /*d9e0*/  MOV R15, 0xc0000010 ;  /* 0xc0000010000f7802 */ /* 0x000fc60000000f00 */
[----:B------:R-:W-:Y:S01]  /*d9f0*/  MOV R153, UR6 ;  /* 0x0000000600997c02 */ /* 0x000fe20008000f00 */
[----:B------:R-:W-:Y:S01]  /*da00*/  UMOV UR6, UR20 ;  /* 0x0000001400067c82 */ /* 0x000fe20008000000 */
[----:B------:R-:W-:Y:S01]  /*da10*/  MOV R48, UR7 ;  /* 0x0000000700307c02 */ /* 0x000fe20008000f00 */
[----:B------:R-:W-:Y:S01]  /*da20*/  UMOV UR7, UR21 ;  /* 0x0000001500077c82 */ /* 0x000fe20008000000 */
[----:B------:R-:W-:Y:S01]  /*da30*/  @!P5 FMUL R63, R63, 0.5 ;  /* 0x3f0000003f3fd820 */ /* 0x000fe20000400000 */
[----:B------:R-:W3:Y:S01]  /*da40*/  MUFU.EX2 R61, R61 ;  /* 0x0000003d003d7308 */ /* 0x000ee20000000800 */
[----:B--2---:R-:W-:Y:S01]  /*da50*/  @!P3 FMUL R59, R59, R59 ;  /* 0x0000003b3b3bb220 */ /* 0x004fe20000400000 */
[----:B------:R-:W-:Y:S01]  /*da60*/  FSETP.GEU.AND P3, PT, R64, -126, PT ;  /* 0xc2fc00004000780b */ /* 0x000fe20003f6e000 */
[----:B-1----:R-:W-:Y:S01]  /*da70*/  @!P2 FMUL R60, R60, R60 ;  /* 0x0000003c3c3ca220 */ /* 0x002fe20000400000 */
[----:B------:R-:W-:-:S04]  /*da80*/  FSETP.GEU.AND P2, PT, R65, -126, PT ;  /* 0xc2fc00004100780b */ /* 0x000fc80003f4e000 */
[----:B------:R-:W1:Y:S07]  /*da90*/  MUFU.EX2 R62, R62 ;  /* 0x0000003e003e7308 */ /* 0x000e6e0000000800 */
[----:B------:R-:W-:Y:S01]  /*daa0*/  @!P3 FMUL R64, R64, 0.5 ;  /* 0x3f0000004040b820 */ /* 0x000fe20000400000 */
[----:B------:R-:W2:Y:S01]  /*dab0*/  MUFU.EX2 R63, R63 ;  /* 0x0000003f003f7308 */ /* 0x000ea20000000800 */
[----:B---3--:R-:W-:Y:S01]  /*dac0*/  @!P4 FMUL R61, R61, R61 ;  /* 0x0000003d3d3dc220 */ /* 0x008fe20000400000 */
[----:B------:R-:W-:Y:S01]  /*dad0*/  FSETP.GEU.AND P4, PT, R66, -126, PT ;  /* 0xc2fc00004200780b */ /* 0x000fe20003f8e000 */
[----:B------:R-:W-:Y:S01]  /*dae0*/  @!P2 FMUL R65, R65, 0.5 ;  /* 0x3f0000004141a820 */ /* 0x000fe20000400000 */
[----:B------:R-:W-:-:S02]  /*daf0*/  WARPGROUP.DEPBAR.LE gsb0, 0x0 ;  /* 0x00008000000079c5 */ /* 0x000fc40000010000 */
[----:B------:R-:W-:Y:S01]  /*db00*/  FADD R26, R157, R34 ;  /* 0x000000229d1a7221 */ /* 0x000fe20000000000 */
[----:B------:R-:W-:Y:S01]  /*db10*/  F2FP.F16.F32.PACK_AB R24, R33, R32 ;  /* 0x000000202118723e */ /* 0x000fe200000000ff */
[----:B------:R-:W-:Y:S01]  /*db20*/  FADD R33, R14, R37 ;  /* 0x000000250e217221 */ /* 0x000fe20000000000 */
[----:B------:R-:W-:Y:S01]  /*db30*/  F2FP.F16.F32.PACK_AB R25, R35, R34 ;  /* 0x000000222319723e */ /* 0x000fe200000000ff */
[----:B------:R-:W-:Y:S01]  /*db40*/  FADD R27, R26, R35 ;  /* 0x000000231a1b7221 */ /* 0x000fe20000000000 */
[----:B------:R-:W-:Y:S01]  /*db50*/  F2FP.F16.F32.PACK_AB R26, R37, R36 ;  /* 0x00000024251a723e */ /* 0x000fe200000000ff */
[----:B------:R-:W-:Y:S02]  /*db60*/  VIADD R14, R158, 0x360 ;  /* 0x000003609e0e7836 */ /* 0x000fe40000000000 */
[----:B-1----:R-:W-:Y:S01]  /*db70*/  @!P6 FMUL R62, R62, R62 ;  /* 0x0000003e3e3ee220 */ /* 0x002fe20000400000 */
[----:B------:R-:W-:Y:S01]  /*db80*/  FADD R28, R27, R38 ;  /* 0x000000261b1c7221 */ /* 0x000fe20000000000 */
[----:B------:R-:W-:Y:S01]  /*db90*/  F2FP.F16.F32.PACK_AB R27, R39, R38 ;  /* 0x00000026271b723e */ /* 0x000fe200000000ff */
[----:B--2---:R-:W-:Y:S01]  /*dba0*/  @!P5 FMUL R63, R63, R63 ;  /* 0x0000003f3f3fd220 */ /* 0x004fe20000400000 */
[----:B------:R-:W-:Y:S01]  /*dbb0*/  @!P4 FMUL R66, R66, 0.5 ;  /* 0x3f0000004242c820 */ /* 0x000fe20000400000 */
[----:B------:R-:W-:Y:S01]  /*dbc0*/  FADD R35, R28, R39 ;  /* 0x000000271c237221 */ /* 0x000fe20000000000 */
[----:B------:R-:W-:Y:S01]  /*dbd0*/  WARPGROUP.ARRIVE ;  /* 0x00000000000079c5 */ /* 0x000fe20000000000 */
[----:B------:R-:W-:Y:S01]  /*dbe0*/  VIADD R28, R158, 0x460 ;  /* 0x000004609e1c7836 */ /* 0x000fe20000000000 */
[----:B------:R-:W1:Y:S01]  /*dbf0*/  MUFU.EX2 R64, R64 ;  /* 0x0000004000407308 */ /* 0x000e620000000800 */
[----:B------:R-:W-:-:S02]  /*dc00*/  FSETP.GEU.AND P6, PT, R67, -126, PT ;  /* 0xc2fc00004300780b */ /* 0x000fc40003fce000 */
[----:B------:R-:W-:Y:S01]  /*dc10*/  FSETP.GEU.AND P5, PT, R68, -126, PT ;  /* 0xc2fc00004400780b */ /* 0x000fe20003fae000 */
[----:B------:R-:W-:Y:S01]  /*dc20*/  HGMMA.64x16x16.F32 R136, R24, gdesc[UR8].tnspB, R136, gsb0 ;  /* 0x4020000818887df0 */ /* 0x000fe20008000888 */
[----:B------:R-:W-:Y:S01]  /*dc30*/  R2UR UR11, R15 ;  /* 0x000000000f0b72ca */ /* 0x000fe200000e0000 */
[----:B------:R-:W-:Y:S01]  /*dc40*/  IMAD.MOV.U32 R15, RZ, RZ, -0x3ffffff0 ;  /* 0xc0000010ff0f7424 */ /* 0x000fe200078e00ff */
[----:B------:R-:W-:Y:S01]  /*dc50*/  R2UR UR10, R14 ;  /* 0x000000000e0a72ca */ /* 0x000fe200000e0000 */
[----:B------:R-:W-:Y:S01]  /*dc60*/  VIADD R14, R158, 0x560 ;  /* 0x000005609e0e7836 */ /* 0x000fe20000000000 */
[----:B------:R-:W2:Y:S05]  /*dc70*/  MUFU.EX2 R65, R65 ;  /* 0x0000004100417308 */ /* 0x000eaa0000000800 */
[----:B------:R-:W-:-:S02]  /*dc80*/  @!P6 FMUL R67, R67, 0.5 ;  /* 0x3f0000004343e820 */ /* 0x000fc40000400000 */
[----:B------:R-:W-:Y:S01]  /*dc90*/  @!P5 FMUL R68, R68, 0.5 ;  /* 0x3f0000004444d820 */ /* 0x000fe20000400000 */
[----:B------:R-:W3:Y:S01]  /*dca0*/  MUFU.EX2 R66, R66 ;  /* 0x0000004200427308 */ /* 0x000ee20000000800 */
[----:B------:R-:W-:Y:S01]  /*dcb0*/  MOV R31, UR11 ;  /* 0x0000000b001f7c02 */ /* 0x000fe20008000f00 */
[----:B------:R-:W-:Y:S01]  /*dcc0*/  UMOV UR11, UR13 ;  /* 0x0000000d000b7c82 */ /* 0x000fe20008000000 */
[----:B------:R-:W-:Y:S01]  /*dcd0*/  MOV R32, UR10 ;  /* 0x0000000a00207c02 */ /* 0x000fe20008000f00 */
[----:B------:R-:W-:Y:S01]  /*dce0*/  UMOV UR10, UR12 ;  /* 0x0000000c000a7c82 */ /* 0x000fe20008000000 */
[----:B-1----:R-:W-:Y:S01]  /*dcf0*/  @!P3 FMUL R64, R64, R64 ;  /* 0x000000404040b220 */ /* 0x002fe20000400000 */
[----:B------:R-:W-:Y:S02]  /*dd00*/  FSETP.GEU.AND P3, PT, R69, -126, PT ;  /* 0xc2fc00004500780b */ /* 0x000fe40003f6e000 */
[----:B------:R-:W1:Y:S01]  /*dd10*/  MUFU.EX2 R67, R67 ;  /* 0x0000004300437308 */ /* 0x000e620000000800 */
[----:B--2---:R-:W-:Y:S01]  /*dd20*/  @!P2 FMUL R65, R65, R65 ;  /* 0x000000414141a220 */ /* 0x004fe20000400000 */
[----:B------:R-:W-:-:S06]  /*dd30*/  FSETP.GEU.AND P2, PT, R70, -126, PT ;  /* 0xc2fc00004600780b */ /* 0x000fcc0003f4e000 */
[----:B------:R-:W2:Y:S01]  /*dd40*/  MUFU.EX2 R68, R68 ;  /* 0x0000004400447308 */ /* 0x000ea20000000800 */
[----:B---3--:R-:W-:Y:S01]  /*dd50*/  @!P4 FMUL R66, R66, R66 ;  /* 0x000000424242c220 */ /* 0x008fe20000400000 */
[----:B------:R-:W-:Y:S01]  /*dd60*/  FSETP.GEU.AND P4, PT, R71, -126, PT ;  /* 0xc2fc00004700780b */ /* 0x000fe20003f8e000 */
[----:B------:R-:W-:-:S04]  /*dd70*/  @!P3 FMUL R69, R69, 0.5 ;  /* 0x3f0000004545b820 */ /* 0x000fc80000400000 */
[----:B------:R-:W-:Y:S02]  /*dd80*/  @!P2 FMUL R70, R70, 0.5 ;  /* 0x3f0000004646a820 */ /* 0x000fe40000400000 */
[----:B------:R-:W3:Y:S01]  /*dd90*/  MUFU.EX2 R69, R69 ;  /* 0x0000004500457308 */ /* 0x000ee20000000800 */
[----:B-1----:R-:W-:Y:S01]  /*dda0*/  @!P6 FMUL R67, R67, R67 ;  /* 0x000000434343e220 */ /* 0x002fe20000400000 */
[----:B------:R-:W-:Y:S01]  /*ddb0*/  FSETP.GEU.AND P6, PT, R72, -126, PT ;  /* 0xc2fc00004800780b */ /* 0x000fe20003fce000 */
[----:B------:R-:W-:Y:S02]  /*ddc0*/  WARPGROUP.DEPBAR.LE gsb0, 0x0 ;  /* 0x00008000000079c5 */ /* 0x000fe40000010000 */
[----:B------:R-:W-:Y:S01]  /*ddd0*/  WARPGROUP.ARRIVE ;  /* 0x00000000000079c5 */ /* 0x000fe20000000000 */
[----:B------:R-:W-:Y:S02]  /*dde0*/  @!P4 FMUL R71, R71, 0.5 ;  /* 0x3f0000004747c820 */ /* 0x000fe40000400000 */
[----:B------:R-:W1:Y:S01]  /*ddf0*/  MUFU.EX2 R70, R70 ;  /* 0x0000004600467308 */ /* 0x000e620000000800 */
[----:B--2---:R-:W-:Y:S01]  /*de00*/  @!P5 FMUL R68, R68, R68 ;  /* 0x000000444444d220 */ /* 0x004fe20000400000 */
[----:B------:R-:W-:Y:S01]  /*de10*/  FSETP.GEU.AND P5, PT, R73, -126, PT ;  /* 0xc2fc00004900780b */ /* 0x000fe20003fae000 */
[----:B------:R-:W-:Y:S01]  /*de20*/  HGMMA.64x16x16.F32 R128, R24, gdesc[UR12].tnspB, R128, gsb0 ;  /* 0x4020000c18807df0 */ /* 0x000fe20008000880 */
[----:B------:R-:W-:-:S02]  /*de30*/  R2UR UR14, R28 ;  /* 0x000000001c0e72ca */ /* 0x000fc400000e0000 */
[----:B------:R-:W-:Y:S02]  /*de40*/  R2UR UR15, R29 ;  /* 0x000000001d0f72ca */ /* 0x000fe400000e0000 */
[----:B------:R-:W2:Y:S01]  /*de50*/  MUFU.EX2 R71, R71 ;  /* 0x0000004700477308 */ /* 0x000ea20000000800 */
[----:B------:R-:W-:Y:S01]  /*de60*/  IADD3 R28, R158, 0x660, RZ ;  /* 0x000006609e1c7810 */ /* 0x000fe20007ffe0ff */
[----:B---3--:R-:W-:Y:S01]  /*de70*/  @!P3 FMUL R69, R69, R69 ;  /* 0x000000454545b220 */ /* 0x008fe20000400000 */
[----:B------:R-:W-:Y:S01]  /*de80*/  MOV R29, 0xc0000010 ;  /* 0xc0000010001d7802 */ /* 0x000fe20000000f00 */
[----:B------:R-:W-:Y:S01]  /*de90*/  @!P6 FMUL R72, R72, 0.5 ;  /* 0x3f0000004848e820 */ /* 0x000fe20000400000 */
[----:B------:R-:W-:Y:S02]  /*dea0*/  FSETP.GEU.AND P3, PT, R74, -126, PT ;  /* 0xc2fc00004a00780b */ /* 0x000fe40003f6e000 */
[----:B------:R-:W-:Y:S01]  /*deb0*/  @!P5 FMUL R73, R73, 0.5 ;  /* 0x3f0000004949d820 */ /* 0x000fe20000400000 */
[----:B-1----:R-:W-:Y:S01]  /*dec0*/  @!P2 FMUL R70, R70, R70 ;  /* 0x000000464646a220 */ /* 0x002fe20000400000 */
[----:B------:R-:W-:Y:S01]  /*ded0*/  MOV R34, UR14 ;  /* 0x0000000e00227c02 */ /* 0x000fe20008000f00 */
[----:B------:R-:W-:Y:S01]  /*dee0*/  UMOV UR14, UR16 ;  /* 0x00000010000e7c82 */ /* 0x000fe20008000000 */
[----:B------:R-:W-:Y:S01]  /*def0*/  MOV R36, UR15 ;  /* 0x0000000f00247c02 */ /* 0x000fe20008000f00 */
[----:B------:R-:W-:Y:S01]  /*df00*/  UMOV UR15, UR17 ;  /* 0x00000011000f7c82 */ /* 0x000fe20008000000 */
[----:B------:R-:W1:Y:S01]  /*df10*/  MUFU.EX2 R72, R72 ;  /* 0x0000004800487308 */ /* 0x000e620000000800 */
[----:B------:R-:W-:Y:S01]  /*df20*/  FSETP.GEU.AND P2, PT, R75, -126, PT ;  /* 0xc2fc00004b00780b */ /* 0x000fe20003f4e000 */
[----:B--2---:R-:W-:-:S03]  /*df30*/  @!P4 FMUL R71, R71, R71 ;  /* 0x000000474747c220 */ /* 0x004fc60000400000 */
[----:B------:R-:W-:Y:S01]  /*df40*/  @!P3 FMUL R74, R74, 0.5 ;  /* 0x3f0000004a4ab820 */ /* 0x000fe20000400000 */
[----:B------:R-:W-:Y:S02]  /*df50*/  FSETP.GEU.AND P4, PT, R76, -126, PT ;  /* 0xc2fc00004c00780b */ /* 0x000fe40003f8e000 */
[----:B------:R-:W2:Y:S06]  /*df60*/  MUFU.EX2 R73, R73 ;  /* 0x0000004900497308 */ /* 0x000eac0000000800 */
[----:B------:R-:W-:Y:S02]  /*df70*/  @!P2 FMUL R75, R75, 0.5 ;  /* 0x3f0000004b4ba820 */ /* 0x000fe40000400000 */
[----:B------:R-:W3:Y:S01]  /*df80*/  MUFU.EX2 R74, R74 ;  /* 0x0000004a004a7308 */ /* 0x000ee20000000800 */
[----:B-1----:R-:W-:Y:S01]  /*df90*/  @!P6 FMUL R72, R72, R72 ;  /* 0x000000484848e220 */ /* 0x002fe20000400000 */
[----:B------:R-:W-:Y:S01]  /*dfa0*/  FSETP.GEU.AND P6, PT, R77, -126, PT ;  /* 0xc2fc00004d00780b */ /* 0x000fe20003fce000 */
[----:B------:R-:W-:Y:S01]  /*dfb0*/  @!P4 FMUL R76, R76, 0.5 ;  /* 0x3f0000004c4cc820 */ /* 0x000fe20000400000 */
[----:B------:R-:W-:-:S02]  /*dfc0*/  WARPGROUP.DEPBAR.LE gsb0, 0x0 ;  /* 0x00008000000079c5 */ /* 0x000fc40000010000 */
[----:B------:R-:W-:Y:S01]  /*dfd0*/  WARPGROUP.ARRIVE ;  /* 0x00000000000079c5 */ /* 0x000fe20000000000 */
[----:B--2---:R-:W-:Y:S01]  /*dfe0*/  @!P5 FMUL R73, R73, R73 ;  /* 0x000000494949d220 */ /* 0x004fe20000400000 */
[----:B------:R-:W-:Y:S01]  /*dff0*/  FSETP.GEU.AND P5, PT, R78, -126, PT ;  /* 0xc2fc00004e00780b */ /* 0x000fe20003fae000 */
[----:B------:R-:W1:Y:S06]  /*e000*/  MUFU.EX2 R75, R75 ;  /* 0x0000004b004b7308 */ /* 0x000e6c0000000800 */
[----:B------:R-:W-:Y:S01]  /*e010*/  @!P6 FMUL R77, R77, 0.5 ;  /* 0x3f0000004d4de820 */ /* 0x000fe20000400000 */
[----:B------:R-:W-:Y:S01]  /*e020*/  HGMMA.64x16x16.F32 R120, R24, gdesc[UR16].tnspB, R120, gsb0 ;  /* 0x4020001018787df0 */ /* 0x000fe20008000878 */
[----:B------:R-:W-:Y:S01]  /*e030*/  R2UR UR19, R15 ;  /* 0x000000000f1372ca */ /* 0x000fe200000e0000 */
[----:B------:R-:W-:Y:S01]  /*e040*/  IMAD.MOV.U32 R15, RZ, RZ, -0x3ffffff0 ;  /* 0xc0000010ff0f7424 */ /* 0x000fe200078e00ff */
[----:B------:R-:W-:Y:S01]  /*e050*/  R2UR UR18, R14 ;  /* 0x000000000e1272ca */ /* 0x000fe200000e0000 */
[----:B------:R-:W-:-:S02]  /*e060*/  VIADD R14, R158, 0x80 ;  /* 0x000000809e0e7836 */ /* 0x000fc40000000000 */
[----:B---3--:R-:W-:Y:S01]  /*e070*/  @!P3 FMUL R74, R74, R74 ;  /* 0x0000004a4a4ab220 */ /* 0x008fe20000400000 */
[----:B------:R-:W-:Y:S01]  /*e080*/  FSETP.GEU.AND P3, PT, R79, -126, PT ;  /* 0xc2fc00004f00780b */ /* 0x000fe20003f6e000 */
[----:B------:R-:W2:Y:S01]  /*e090*/  MUFU.EX2 R76, R76 ;  /* 0x0000004c004c7308 */ /* 0x000ea20000000800 */
[----:B------:R-:W-:Y:S01]  /*e0a0*/  @!P5 FMUL R78, R78, 0.5 ;  /* 0x3f0000004e4ed820 */ /* 0x000fe20000400000 */
[----:B-1----:R-:W-:-:S06]  /*e0b0*/  @!P2 FMUL R75, R75, R75 ;  /* 0x0000004b4b4ba220 */ /* 0x002fcc0000400000 */
[----:B------:R-:W1:Y:S01]  /*e0c0*/  MUFU.EX2 R77, R77 ;  /* 0x0000004d004d7308 */ /* 0x000e620000000800 */
[----:B------:R-:W-:-:S03]  /*e0d0*/  FSETP.GEU.AND P2, PT, R80, -126, PT ;  /* 0xc2fc00005000780b */ /* 0x000fc60003f4e000 */
[----:B------:R-:W-:-:S04]  /*e0e0*/  @!P3 FMUL R79, R79, 0.5 ;  /* 0x3f0000004f4fb820 */ /* 0x000fc80000400000 */
[----:B------:R-:W3:Y:S01]  /*e0f0*/  MUFU.EX2 R78, R78 ;  /* 0x0000004e004e7308 */ /* 0x000ee20000000800 */
[----:B--2---:R-:W-:Y:S01]  /*e100*/  @!P4 FMUL R76, R76, R76 ;  /* 0x0000004c4c4cc220 */ /* 0x004fe20000400000 */
[----:B------:R-:W-:-:S04]  /*e110*/  FSETP.GEU.AND P4, PT, R81, -126, PT ;  /* 0xc2fc00005100780b */ /* 0x000fc80003f8e000 */
[----:B------:R-:W-:Y:S02]  /*e120*/  @!P2 FMUL R80, R80, 0.5 ;  /* 0x3f0000005050a820 */ /* 0x000fe40000400000 */
[----:B------:R-:W2:Y:S01]  /*e130*/  MUFU.EX2 R79, R79 ;  /* 0x0000004f004f7308 */ /* 0x000ea20000000800 */
[----:B-1----:R-:W-:Y:S01]  /*e140*/  @!P6 FMUL R77, R77, R77 ;  /* 0x0000004d4d4de220 */ /* 0x002fe20000400000 */
[----:B------:R-:W-:-:S05]  /*e150*/  FSETP.GEU.AND P6, PT, R82, -126, PT ;  /* 0xc2fc00005200780b */ /* 0x000fca0003fce000 */
[----:B------:R-:W-:Y:S01]  /*e160*/  @!P4 FMUL R81, R81, 0.5 ;  /* 0x3f0000005151c820 */ /* 0x000fe20000400000 */
[----:B------:R-:W1:Y:S01]  /*e170*/  MUFU.EX2 R80, R80 ;  /* 0x0000005000507308 */ /* 0x000e620000000800 */
[----:B---3--:R-:W-:Y:S01]  /*e180*/  @!P5 FMUL R78, R78, R78 ;  /* 0x0000004e4e4ed220 */ /* 0x008fe20000400000 */
[----:B------:R-:W-:Y:S01]  /*e190*/  FSETP.GEU.AND P5, PT, R83, -126, PT ;  /* 0xc2fc00005300780b */ /* 0x000fe20003fae000 */
[----:B------:R-:W-:Y:S02]  /*e1a0*/  WARPGROUP.DEPBAR.LE gsb0, 0x0 ;  /* 0x00008000000079c5 */ /* 0x000fe40000010000 */
[----:B------:R-:W-:Y:S02]  /*e1b0*/  WARPGROUP.ARRIVE ;  /* 0x00000000000079c5 */ /* 0x000fe40000000000 */
[----:B------:R-:W-:Y:S01]  /*e1c0*/  @!P6 FMUL R82, R82, 0.5 ;  /* 0x3f0000005252e820 */ /* 0x000fe20000400000 */
[----:B------:R-:W3:Y:S01]  /*e1d0*/  MUFU.EX2 R81, R81 ;  /* 0x0000005100517308 */ /* 0x000ee20000000800 */
[----:B--2---:R-:W-:Y:S01]  /*e1e0*/  @!P3 FMUL R79, R79, R79 ;  /* 0x0000004f4f4fb220 */ /* 0x004fe20000400000 */
[----:B------:R-:W-:Y:S01]  /*e1f0*/  FSETP.GEU.AND P3, PT, R84, -126, PT ;  /* 0xc2fc00005400780b */ /* 0x000fe20003f6e000 */
[----:B------:R-:W-:Y:S01]  /*e200*/  HGMMA.64x16x16.F32 R112, R24, gdesc[UR20].tnspB, R112, gsb0 ;  /* 0x4020001418707df0 */ /* 0x000fe20008000870 */
[----:B------:R-:W-:Y:S01]  /*e210*/  R2UR UR22, R28 ;  /* 0x000000001c1672ca */ /* 0x000fe200000e0000 */
[----:B------:R-:W-:Y:S01]  /*e220*/  VIADD R28, R158, 0x180 ;  /* 0x000001809e1c7836 */ /* 0x000fe20000000000 */
[----:B------:R-:W-:Y:S01]  /*e230*/  R2UR UR23, R29 ;  /* 0x000000001d1772ca */ /* 0x000fe200000e0000 */
[----:B------:R-:W-:Y:S01]  /*e240*/  IMAD.MOV.U32 R29, RZ, RZ, -0x3ffffff0 ;  /* 0xc0000010ff1d7424 */ /* 0x000fe200078e00ff */
[----:B------:R-:W2:Y:S01]  /*e250*/  MUFU.EX2 R82, R82 ;  /* 0x0000005200527308 */ /* 0x000ea20000000800 */
[----:B-1----:R-:W-:Y:S01]  /*e260*/  @!P2 FMUL R80, R80, R80 ;  /* 0x000000505050a220 */ /* 0x002fe20000400000 */
[----:B------:R-:W-:Y:S01]  /*e270*/  FSETP.GEU.AND P2, PT, R85, -126, PT ;  /* 0xc2fc00005500780b */ /* 0x000fe20003f4e000 */
[----:B------:R-:W-:-:S04]  /*e280*/  @!P5 FMUL R83, R83, 0.5 ;  /* 0x3f0000005353d820 */ /* 0x000fc80000400000 */
[----:B------:R-:W-:Y:S01]  /*e290*/  @!P3 FMUL R84, R84, 0.5 ;  /* 0x3f0000005454b820 */ /* 0x000fe20000400000 */
[----:B---3--:R-:W-:Y:S01]  /*e2a0*/  @!P4 FMUL R81, R81, R81 ;  /* 0x000000515151c220 */ /* 0x008fe20000400000 */
[----:B------:R-:W-:Y:S01]  /*e2b0*/  FSETP.GEU.AND P4, PT, R86, -126, PT ;  /* 0xc2fc00005600780b */ /* 0x000fe20003f8e000 */
[----:B------:R-:W1:Y:S05]  /*e2c0*/  MUFU.EX2 R83, R83 ;  /* 0x0000005300537308 */ /* 0x000e6a0000000800 */
[----:B------:R-:W-:Y:S01]  /*e2d0*/  @!P2 FMUL R85, R85, 0.5 ;  /* 0x3f0000005555a820 */ /* 0x000fe20000400000 */
[----:B--2---:R-:W-:Y:S01]  /*e2e0*/  @!P6 FMUL R82, R82, R82 ;  /* 0x000000525252e220 */ /* 0x004fe20000400000 */
[----:B------:R-:W-:Y:S01]  /*e2f0*/  FSETP.GEU.AND P6, PT, R87, -126, PT ;  /* 0xc2fc00005700780b */ /* 0x000fe20003fce000 */
[----:B------:R-:W2:Y:S04]  /*e300*/  MUFU.EX2 R84, R84 ;  /* 0x0000005400547308 */ /* 0x000ea80000000800 */
[----:B------:R-:W-:-:S04]  /*e310*/  @!P4 FMUL R86, R86, 0.5 ;  /* 0x3f0000005656c820 */ /* 0x000fc80000400000 */
[----:B------:R-:W3:Y:S01]  /*e320*/  MUFU.EX2 R85, R85 ;  /* 0x0000005500557308 */ /* 0x000ee20000000800 */
[----:B-1----:R-:W-:-:S03]  /*e330*/  @!P5 FMUL R83, R83, R83 ;  /* 0x000000535353d220 */ /* 0x002fc60000400000 */
[----:B------:R-:W-:Y:S01]  /*e340*/  @!P6 FMUL R87, R87, 0.5 ;  /* 0x3f0000005757e820 */ /* 0x000fe20000400000 */
[----:B--2---:R-:W-:Y:S01]  /*e350*/  @!P3 FMUL R84, R84, R84 ;  /* 0x000000545454b220 */ /* 0x004fe20000400000 */
[----:B------:R-:W-:Y:S02]  /*e360*/  WARPGROUP.DEPBAR.LE gsb0, 0x0 ;  /* 0x00008000000079c5 */ /* 0x000fe40000010000 */
[----:B------:R-:W-:Y:S02]  /*e370*/  WARPGROUP.ARRIVE ;  /* 0x00000000000079c5 */ /* 0x000fe40000000000 */
[----:B------:R-:W1:Y:S01]  /*e380*/  MUFU.EX2 R87, R87 ;  /* 0x0000005700577308 */ /* 0x000e620000000800 */
[----:B---3--:R-:W-:-:S03]  /*e390*/  @!P2 FMUL R85, R85, R85 ;  /* 0x000000555555a220 */ /* 0x008fc60000400000 */
[----:B------:R-:W-:Y:S01]  /*e3a0*/  HGMMA.64x16x16.F32 R104, R24, gdesc[UR24].tnspB, R104, gsb0 ;  /* 0x4020001818687df0 */ /* 0x000fe20008000868 */
[----:B------:R-:W-:Y:S01]  /*e3b0*/  R2UR UR27, R15 ;  /* 0x000000000f1b72ca */ /* 0x000fe200000e0000 */
[----:B------:R-:W-:Y:S01]  /*e3c0*/  IMAD.MOV.U32 R15, RZ, RZ, -0x3ffffff0 ;  /* 0xc0000010ff0f7424 */ /* 0x000fe200078e00ff */
[----:B------:R-:W-:Y:S02]  /*e3d0*/  R2UR UR26, R14 ;  /* 0x000000000e1a72ca */ /* 0x000fe400000e0000 */
[----:B------:R-:W-:Y:S02]  /*e3e0*/  IADD3 R14, R158, 0x280, RZ ;  /* 0x000002809e0e7810 */ /* 0x000fe40007ffe0ff */
[----:B------:R-:W-:Y:S01]  /*e3f0*/  ISETP.NE.AND P2, PT, R6, 0x4, PT ;  /* 0x000000040600780c */ /* 0x000fe20003f45270 */
[----:B-1----:R-:W-:Y:S01]  /*e400*/  @!P6 FMUL R87, R87, R87 ;  /* 0x000000575757e220 */ /* 0x002fe20000400000 */
[----:B------:R-:W-:Y:S02]  /*e410*/  WARPGROUP.DEPBAR.LE gsb0, 0x0 ;  /* 0x00008000000079c5 */ /* 0x000fe40000010000 */
[----:B------:R-:W-:-:S06]  /*e420*/  WARPGROUP.ARRIVE ;  /* 0x00000000000079c5 */ /* 0x000fcc0000000000 */
[----:B------:R-:W-:Y:S01]  /*e430*/  HGMMA.64x16x16.F32 R96, R24, gdesc[UR28].tnspB, R96, gsb0 ;  /* 0x4020001c18607df0 */ /* 0x000fe20008000860 */
[----:B------:R-:W-:Y:S02]  /*e440*/  R2UR UR30, R28 ;  /* 0x000000001c1e72ca */ /* 0x000fe400000e0000 */
[----:B------:R-:W-:Y:S01]  /*e450*/  R2UR UR31, R29 ;  /* 0x000000001d1f72ca */ /* 0x000fe200000e0000 */
[----:B------:R-:W-:Y:S01]  /*e460*/  IMAD.MOV.U32 R29, RZ, RZ, -0x3ffffff0 ;  /* 0xc0000010ff1d7424 */ /* 0x000fe200078e00ff */
[----:B------:R-:W-:Y:S02]  /*e470*/  WARPGROUP.DEPBAR.LE gsb0, 0x0 ;  /* 0x00008000000079c5 */ /* 0x000fe40000010000 */
[----:B------:R-:W-:-:S06]  /*e480*/  WARPGROUP.ARRIVE ;  /* 0x00000000000079c5 */ /* 0x000fcc0000000000 */
[----:B------:R-:W-:Y:S01]  /*e490*/  HGMMA.64x16x16.F32 R88, R24, gdesc[UR32].tnspB, R88, gsb0 ;  /* 0x4020002018587df0 */ /* 0x000fe20008000858 */
[----:B------:R-:W-:Y:S02]  /*e4a0*/  R2UR UR35, R15 ;  /* 0x000000000f2372ca */ /* 0x000fe400000e0000 */
[----:B------:R-:W-:Y:S01]  /*e4b0*/  R2UR UR34, R14 ;  /* 0x000000000e2272ca */ /* 0x000fe200000e0000 */
[----:B------:R-:W-:Y:S02]  /*e4c0*/  WARPGROUP.DEPBAR.LE gsb0, 0x0 ;  /* 0x00008000000079c5 */ /* 0x000fe40000010000 */
[----:B------:R-:W-:Y:S01]  /*e4d0*/  FADD R24, R33, R40 ;  /* 0x0000002821187221 */ /* 0x000fe20000000000 */
[----:B------:R-:W-:Y:S01]  /*e4e0*/  FADD R26, R35, R42 ;  /* 0x0000002a231a7221 */ /* 0x000fe20000000000 */
[----:B------:R-:W-:Y:S02]  /*e4f0*/  F2FP.F16.F32.PACK_AB R25, R43, R42 ;  /* 0x0000002a2b19723e */ /* 0x000fe400000000ff */
[----:B------:R-:W-:Y:S01]  /*e500*/  FADD R15, R24, R41 ;  /* 0x00000029180f7221 */ /* 0x000fe20000000000 */
[----:B------:R-:W-:-:S02]  /*e510*/  F2FP.F16.F32.PACK_AB R24, R41, R40 ;  /* 0x000000282918723e */ /* 0x000fc400000000ff */
[----:B------:R-:W-:Y:S01]  /*e520*/  F2FP.F16.F32.PACK_AB R27, R47, R46 ;  /* 0x0000002e2f1b723e */ /* 0x000fe200000000ff */
[----:B------:R-:W-:Y:S01]  /*e530*/  FADD R14, R15, R44 ;  /* 0x0000002c0f0e7221 */ /* 0x000fe20000000000 */
[----:B------:R-:W-:Y:S01]  /*e540*/  FADD R15, R26, R43 ;  /* 0x0000002b1a0f7221 */ /* 0x000fe20000000000 */
[----:B------:R-:W-:Y:S02]  /*e550*/  F2FP.F16.F32.PACK_AB R26, R45, R44 ;  /* 0x0000002c2d1a723e */ /* 0x000fe400000000ff */
[----:B------:R-:W-:Y:S01]  /*e560*/  FADD R33, R14, R45 ;  /* 0x0000002d0e217221 */ /* 0x000fe20000000000 */
[----:B------:R-:W-:Y:S01]  /*e570*/  IADD3 R14, R158, 0x380, RZ ;  /* 0x000003809e0e7810 */ /* 0x000fe20007ffe0ff */
[----:B------:R-:W-:Y:S01]  /*e580*/  WARPGROUP.ARRIVE ;  /* 0x00000000000079c5 */ /* 0x000fe20000000000 */
[----:B------:R-:W-:Y:S01]  /*e590*/  FADD R28, R15, R46 ;  /* 0x0000002e0f1c7221 */ /* 0x000fe20000000000 */
[----:B------:R-:W-:-:S03]  /*e5a0*/  IMAD.MOV.U32 R15, RZ, RZ, -0x3ffffff0 ;  /* 0xc0000010ff0f7424 */ /* 0x000fc600078e00ff */
[----:B------:R-:W-:Y:S01]  /*e5b0*/  FADD R35, R28, R47 ;  /* 0x0000002f1c237221 */ /* 0x000fe20000000000 */
[----:B------:R-:W-:Y:S01]  /*e5c0*/  HGMMA.64x16x16.F32 R136, R24, gdesc[UR36].tnspB, R136, gsb0 ;  /* 0x4020002418887df0 */ /* 0x000fe20008000888 */
[----:B------:R-:W-:Y:S01]  /*e5d0*/  R2UR UR38, R14 ;  /* 0x000000000e2672ca */ /* 0x000fe200000e0000 */
[C---:B------:R-:W-:Y:S01]  /*e5e0*/  VIADD R28, R158.reuse, 0x580 ;  /* 0x000005809e1c7836 */ /* 0x040fe20000000000 */
[----:B------:R-:W-:Y:S02]  /*e5f0*/  IADD3 R14, R158, 0x480, RZ ;  /* 0x000004809e0e7810 */ /* 0x000fe40007ffe0ff */
[----:B------:R-:W-:Y:S02]  /*e600*/  R2UR UR39, R15 ;  /* 0x000000000f2772ca */ /* 0x000fe400000e0000 */
[----:B------:R-:W-:Y:S01]  /*e610*/  MOV R15, 0xc0000010 ;  /* 0xc0000010000f7802 */ /* 0x000fe20000000f00 */
[----:B------:R-:W-:Y:S02]  /*e620*/  WARPGROUP.DEPBAR.LE gsb0, 0x0 ;  /* 0x00008000000079c5 */ /* 0x000fe40000010000 */
[----:B------:R-:W-:-:S06]  /*e630*/  WARPGROUP.ARRIVE ;  /* 0x00000000000079c5 */ /* 0x000fcc0000000000 */
[----:B------:R-:W-:Y:S01]  /*e640*/  HGMMA.64x16x16.F32 R128, R24, gdesc[UR40].tnspB, R128, gsb0 ;  /* 0x4020002818807df0 */ /* 0x000fe20008000880 */
[----:B------:R-:W-:Y:S02]  /*e650*/  R2UR UR42, R14 ;  /* 0x000000000e2a72ca */ /* 0x000fe400000e0000 */
[----:B------:R-:W-:Y:S02]  /*e660*/  IADD3 R14, R158, 0x680, RZ ;  /* 0x000006809e0e7810 */ /* 0x000fe40007ffe0ff */
[----:B------:R-:W-:Y:S02]  /*e670*/  R2UR UR43, R15 ;  /* 0x000000000f2b72ca */ /* 0x000fe400000e0000 */
[----:B------:R-:W-:Y:S01]  /*e680*/  MOV R15, 0xc0000010 ;  /* 0xc0000010000f7802 */ /* 0x000fe20000000f00 */
[----:B------:R-:W-:Y:S02]  /*e690*/  WARPGROUP.DEPBAR.LE gsb0, 0x0 ;  /* 0x00008000000079c5 */ /* 0x000fe40000010000 */
[----:B------:R-:W-:-:S06]  /*e6a0*/  WARPGROUP.ARRIVE ;  /* 0x00000000000079c5 */ /* 0x000fcc0000000000 */
[----:B------:R-:W-:Y:S01]  /*e6b0*/  HGMMA.64x16x16.F32 R120, R24, gdesc[UR44].tnspB, R120, gsb0 ;  /* 0x4020002c18787df0 */ /* 0x000fe20008000878 */
[----:B------:R-:W-:Y:S01]  /*e6c0*/  R2UR UR46, R28 ;  /* 0x000000001c2e72ca */ /* 0x000fe200000e0000 */
[----:B------:R-:W-:Y:S01]  /*e6d0*/  VIADD R28, R158, 0xa0 ;  /* 0x000000a09e1c7836 */ /* 0x000fe20000000000 */
[----:B------:R-:W-:Y:S01]  /*e6e0*/  R2UR UR47, R29 ;  /* 0x000000001d2f72ca */ /* 0x000fe200000e0000 */
[----:B------:R-:W-:Y:S01]  /*e6f0*/  IMAD.MOV.U32 R29, RZ, RZ, -0x3ffffff0 ;  /* 0xc0000010ff1d7424 */ /* 0x000fe200078e00ff */
[----:B------:R-:W-:Y:S02]  /*e700*/  WARPGROUP.DEPBAR.LE gsb0, 0x0 ;  /* 0x00008000000079c5 */ /* 0x000fe40000010000 */
[----:B------:R-:W-:-:S06]  /*e710*/  WARPGROUP.ARRIVE ;  /* 0x00000000000079c5 */ /* 0x000fcc0000000000 */
[----:B------:R-:W-:Y:S01]  /*e720*/  HGMMA.64x16x16.F32 R112, R24, gdesc[UR48].tnspB, R112, gsb0 ;  /* 0x4020003018707df0 */ /* 0x000fe20008000870 */
[----:B------:R-:W-:Y:S02]  /*e730*/  R2UR UR50, R14 ;  /* 0x000000000e3272ca */ /* 0x000fe400000e0000 */
[----:B------:R-:W-:Y:S02]  /*e740*/  IADD3 R14, R158, 0x1a0, RZ ;  /* 0x000001a09e0e7810 */ /* 0x000fe40007ffe0ff */
[----:B------:R-:W-:Y:S01]  /*e750*/  R2UR UR51, R15 ;  /* 0x000000000f3372ca */ /* 0x000fe200000e0000 */
[----:B------:R-:W-:Y:S01]  /*e760*/  IMAD.MOV.U32 R15, RZ, RZ, -0x3ffffff0 ;  /* 0xc0000010ff0f7424 */ /* 0x000fe200078e00ff */
[----:B------:R-:W-:Y:S01]  /*e770*/  R2UR UR58, R14 ;  /* 0x000000000e3a72ca */ /* 0x000fe200000e0000 */
[----:B------:R-:W-:-:S03]  /*e780*/  FADD R14, R33, R154 ;  /* 0x0000009a210e7221 */ /* 0x000fc60000000000 */
[----:B------:R-:W-:Y:S01]  /*e790*/  R2UR UR59, R15 ;  /* 0x000000000f3b72ca */ /* 0x000fe200000e0000 */
[----:B------:R-:W-:-:S04]  /*e7a0*/  FADD R15, R14, R49 ;  /* 0x000000310e0f7221 */ /* 0x000fc80000000000 */
[----:B------:R-:W-:-:S04]  /*e7b0*/  FADD R14, R15, R52 ;  /* 0x000000340f0e7221 */ /* 0x000fc80000000000 */
[----:B------:R-:W-:Y:S01]  /*e7c0*/  FADD R33, R14, R53 ;  /* 0x000000350e217221 */ /* 0x000fe20000000000 */
        /* <DEDUP_REMOVED lines=10> */
[----:B------:R-:W-:Y:S01]  /*e870*/  UMOV UR6, UR8 ;  /* 0x0000000800067c82 */ /* 0x000fe20008000000 */
[----:B------:R-:W-:Y:S01]  /*e880*/  UMOV UR7, UR9 ;  /* 0x0000000900077c82 */ /* 0x000fe20008000000 */
[----:B------:R-:W-:Y:S02]  /*e890*/  WARPGROUP.DEPBAR.LE gsb0, 0x0 ;  /* 0x00008000000079c5 */ /* 0x000fe40000010000 */
[----:B------:R-:W-:-:S06]  /*e8a0*/  WARPGROUP.ARRIVE ;  /* 0x00000000000079c5 */ /* 0x000fcc0000000000 */
[----:B------:R-:W-:Y:S01]  /*e8b0*/  HGMMA.64x16x16.F32 R88, R24, gdesc[UR12].tnspB, R88, gsb0 ;  /* 0x4020000c18587df0 */ /* 0x000fe20008000858 */
[----:B------:R-:W-:Y:S02]  /*e8c0*/  R2UR UR15, R36 ;  /* 0x00000000240f72ca */ /* 0x000fe400000e0000 */
[----:B------:R-:W-:Y:S01]  /*e8d0*/  R2UR UR14, R34 ;  /* 0x00000000220e72ca */ /* 0x000fe200000e0000 */
[----:B------:R-:W-:Y:S02]  /*e8e0*/  WARPGROUP.DEPBAR.LE gsb0, 0x0 ;  /* 0x00008000000079c5 */ /* 0x000fe40000010000 */
[----:B------:R-:W-:Y:S01]  /*e8f0*/  FADD R26, R35, R50 ;  /* 0x00000032231a7221 */ /* 0x000fe20000000000 */
[----:B------:R-:W-:Y:S02]  /*e900*/  F2FP.F16.F32.PACK_AB R24, R49, R154 ;  /* 0x0000009a3118723e */ /* 0x000fe400000000ff */
[----:B------:R-:W-:Y:S01]  /*e910*/  F2FP.F16.F32.PACK_AB R25, R51, R50 ;  /* 0x000000323319723e */ /* 0x000fe200000000ff */
[----:B------:R-:W-:Y:S01]  /*e920*/  FADD R15, R26, R51 ;  /* 0x000000331a0f7221 */ /* 0x000fe20000000000 */
[----:B------:R-:W-:-:S02]  /*e930*/  F2FP.F16.F32.PACK_AB R26, R53, R52 ;  /* 0x00000034351a723e */ /* 0x000fc400000000ff */
[----:B------:R-:W-:Y:S01]  /*e940*/  F2FP.F16.F32.PACK_AB R27, R55, R54 ;  /* 0x00000036371b723e */ /* 0x000fe200000000ff */
[----:B------:R-:W-:Y:S01]  /*e950*/  FADD R14, R15, R54 ;  /* 0x000000360f0e7221 */ /* 0x000fe20000000000 */
[----:B------:R-:W-:Y:S02]  /*e960*/  MOV R15, 0xc0000010 ;  /* 0xc0000010000f7802 */ /* 0x000fe40000000f00 */
[----:B------:R-:W-:Y:S01]  /*e970*/  WARPGROUP.ARRIVE ;  /* 0x00000000000079c5 */ /* 0x000fe20000000000 */
[----:B------:R-:W-:Y:S01]  /*e980*/  FADD R35, R14, R55 ;  /* 0x000000370e237221 */ /* 0x000fe20000000000 */
[----:B------:R-:W-:-:S04]  /*e990*/  IADD3 R14, R158, 0x2a0, RZ ;  /* 0x000002a09e0e7810 */ /* 0x000fc80007ffe0ff */
[----:B------:R-:W-:Y:S01]  /*e9a0*/  HGMMA.64x16x16.F32 R136, R24, gdesc[UR8].tnspB, R136, gsb0 ;  /* 0x4020000818887df0 */ /* 0x000fe20008000888 */
[----:B------:R-:W-:Y:S02]  /*e9b0*/  R2UR UR11, R31 ;  /* 0x000000001f0b72ca */ /* 0x000fe400000e0000 */
[----:B------:R-:W-:Y:S01]  /*e9c0*/  R2UR UR10, R32 ;  /* 0x00000000200a72ca */ /* 0x000fe200000e0000 */
[----:B------:R-:W-:Y:S02]  /*e9d0*/  WARPGROUP.DEPBAR.LE gsb0, 0x0 ;  /* 0x00008000000079c5 */ /* 0x000fe40000010000 */
[----:B------:R-:W-:-:S06]  /*e9e0*/  WARPGROUP.ARRIVE ;  /* 0x00000000000079c5 */ /* 0x000fcc0000000000 */
[----:B------:R-:W-:Y:S01]  /*e9f0*/  HGMMA.64x16x16.F32 R128, R24, gdesc[UR4].tnspB, R128, gsb0 ;  /* 0x4020000418807df0 */ /* 0x000fe20008000880 */
[----:B------:R-:W-:Y:S02]  /*ea00*/  R2UR UR7, R48 ;  /* 0x00000000300772ca */ /* 0x000fe400000e0000 */
[----:B------:R-:W-:Y:S01]  /*ea10*/  R2UR UR6, R153 ;  /* 0x00000000990672ca */ /* 0x000fe200000e0000 */
[----:B------:R-:W-:Y:S02]  /*ea20*/  WARPGROUP.DEPBAR.LE gsb0, 0x0 ;  /* 0x00008000000079c5 */ /* 0x000fe40000010000 */
[----:B------:R-:W-:-:S10]  /*ea30*/  WARPGROUP.ARRIVE ;  /* 0x00000000000079c5 */ /* 0x000fd40000000000 */
[----:B------:R-:W-:Y:S01]  /*ea40*/  HGMMA.64x16x16.F32 R120, R24, gdesc[UR4].tnspB, R120, gsb0 ;  /* 0x4020000418787df0 */ /* 0x000fe20008000878 */
[----:B------:R-:W-:Y:S01]  /*ea50*/  R2UR UR6, R14 ;  /* 0x000000000e0672ca */ /* 0x000fe200000e0000 */
[----:B------:R-:W-:Y:S01]  /*ea60*/  FADD R14, R33, R56 ;  /* 0x00000038210e7221 */ /* 0x000fe20000000000 */
[----:B------:R-:W-:-:S03]  /*ea70*/  R2UR UR7, R15 ;  /* 0x000000000f0772ca */ /* 0x000fc600000e0000 */
[----:B------:R-:W-:-:S04]  /*ea80*/  FADD R15, R14, R57 ;  /* 0x000000390e0f7221 */ /* 0x000fc80000000000 */
[----:B------:R-:W-:Y:S01]  /*ea90*/  FADD R14, R15, R60 ;  /* 0x0000003c0f0e7221 */ /* 0x000fe20000000000 */
[----:B------:R-:W-:-:S03]  /*eaa0*/  MOV R15, 0xc0000010 ;  /* 0xc0000010000f7802 */ /* 0x000fc60000000f00 */
[----:B------:R-:W-:Y:S01]  /*eab0*/  FADD R31, R14, R61 ;  /* 0x0000003d0e1f7221 */ /* 0x000fe20000000000 */
[----:B------:R-:W-:Y:S01]  /*eac0*/  VIADD R14, R158, 0x5a0 ;  /* 0x000005a09e0e7836 */ /* 0x000fe20000000000 */
[----:B------:R-:W-:Y:S02]  /*ead0*/  WARPGROUP.DEPBAR.LE gsb0, 0x0 ;  /* 0x00008000000079c5 */ /* 0x000fe40000010000 */
[----:B------:R-:W-:-:S06]  /*eae0*/  WARPGROUP.ARRIVE ;  /* 0x00000000000079c5 */ /* 0x000fcc0000000000 */
[----:B------:R-:W-:Y:S01]  /*eaf0*/  HGMMA.64x16x16.F32 R112, R24, gdesc[UR8].tnspB, R112, gsb0 ;  /* 0x4020000818707df0 */ /* 0x000fe20008000870 */
[----:B------:R-:W-:Y:S02]  /*eb00*/  R2UR UR10, R28 ;  /* 0x000000001c0a72ca */ /* 0x000fe400000e0000 */
[----:B------:R-:W-:Y:S02]  /*eb10*/  R2UR UR11, R29 ;  /* 0x000000001d0b72ca */ /* 0x000fe400000e0000 */
[----:B------:R-:W-:Y:S02]  /*eb20*/  IADD3 R28, R158, 0x4a0, RZ ;  /* 0x000004a09e1c7810 */ /* 0x000fe40007ffe0ff */
[----:B------:R-:W-:Y:S01]  /*eb30*/  MOV R29, 0xc0000010 ;  /* 0xc0000010001d7802 */ /* 0x000fe20000000f00 */
[----:B------:R-:W-:Y:S02]  /*eb40*/  WARPGROUP.DEPBAR.LE gsb0, 0x0 ;  /* 0x00008000000079c5 */ /* 0x000fe40000010000 */
[----:B------:R-:W-:-:S06]  /*eb50*/  WARPGROUP.ARRIVE ;  /* 0x00000000000079c5 */ /* 0x000fcc0000000000 */
[----:B------:R-:W-:Y:S01]  /*eb60*/  HGMMA.64x16x16.F32 R104, R24, gdesc[UR12].tnspB, R104, gsb0 ;  /* 0x4020000c18687df0 */ /* 0x000fe20008000868 */
[----:B------:R-:W-:Y:S02]  /*eb70*/  R2UR UR14, R28 ;  /* 0x000000001c0e72ca */ /* 0x000fe400000e0000 */
[----:B------:R-:W-:Y:S02]  /*eb80*/  R2UR UR15, R29 ;  /* 0x000000001d0f72ca */ /* 0x000fe400000e0000 */
[----:B------:R-:W1:Y:S02]  /*eb90*/  MUFU.EX2 R29, R86 ;  /* 0x00000056001d7308 */ /* 0x000e640000000800 */
[----:B-1----:R-:W-:Y:S01]  /*eba0*/  @!P4 FMUL R29, R29, R29 ;  /* 0x0000001d1d1dc220 */ /* 0x002fe20000400000 */
[----:B------:R-:W-:Y:S02]  /*ebb0*/  WARPGROUP.DEPBAR.LE gsb0, 0x0 ;  /* 0x00008000000079c5 */ /* 0x000fe40000010000 */
[----:B------:R-:W-:-:S06]  /*ebc0*/  WARPGROUP.ARRIVE ;  /* 0x00000000000079c5 */ /* 0x000fcc0000000000 */
[----:B------:R-:W-:Y:S03]  /*ebd0*/  HGMMA.64x16x16.F32 R96, R24, gdesc[UR16].tnspB, R96, gsb0 ;  /* 0x4020001018607df0 */ /* 0x000fe60008000860 */
[----:B------:R-:W-:Y:S02]  /*ebe0*/  WARPGROUP.DEPBAR.LE gsb0, 0x0 ;  /* 0x00008000000079c5 */ /* 0x000fe40000010000 */
[----:B------:R-:W-:-:S06]  /*ebf0*/  WARPGROUP.ARRIVE ;  /* 0x00000000000079c5 */ /* 0x000fcc0000000000 */
[----:B------:R-:W-:Y:S03]  /*ec00*/  HGMMA.64x16x16.F32 R88, R24, gdesc[UR20].tnspB, R88, gsb0 ;  /* 0x4020001418587df0 */ /* 0x000fe60008000858 */
[----:B------:R-:W-:Y:S02]  /*ec10*/  WARPGROUP.DEPBAR.LE gsb0, 0x0 ;  /* 0x00008000000079c5 */ /* 0x000fe40000010000 */
[----:B------:R-:W-:Y:S01]  /*ec20*/  FADD R26, R35, R58 ;  /* 0x0000003a231a7221 */ /* 0x000fe20000000000 */
[----:B------:R-:W-:Y:S02]  /*ec30*/  F2FP.F16.F32.PACK_AB R24, R57, R56 ;  /* 0x000000383918723e */ /* 0x000fe400000000ff */
[----:B------:R-:W-:Y:S01]  /*ec40*/  F2FP.F16.F32.PACK_AB R25, R59, R58 ;  /* 0x0000003a3b19723e */ /* 0x000fe200000000ff */
[----:B------:R-:W-:Y:S01]  /*ec50*/  FADD R27, R26, R59 ;  /* 0x0000003b1a1b7221 */ /* 0x000fe20000000000 */
[----:B------:R-:W-:-:S03]  /*ec60*/  F2FP.F16.F32.PACK_AB R26, R61, R60 ;  /* 0x0000003c3d1a723e */ /* 0x000fc600000000ff */
[----:B------:R-:W-:Y:S01]  /*ec70*/  FADD R30, R27, R62 ;  /* 0x0000003e1b1e7221 */ /* 0x000fe20000000000 */
[----:B------:R-:W-:-:S03]  /*ec80*/  F2FP.F16.F32.PACK_AB R27, R63, R62 ;  /* 0x0000003e3f1b723e */ /* 0x000fc600000000ff */
[----:B------:R-:W-:Y:S01]  /*ec90*/  FADD R63, R30, R63 ;  /* 0x0000003f1e3f7221 */ /* 0x000fe20000000000 */
        /* <DEDUP_REMOVED lines=10> */
[----:B------:R-:W-:Y:S01]  /*ed40*/  R2UR UR31, R15 ;  /* 0x000000000f1f72ca */ /* 0x000fe200000e0000 */
[----:B------:R-:W-:Y:S01]  /*ed50*/  IMAD.MOV.U32 R15, RZ, RZ, -0x3ffffff0 ;  /* 0xc0000010ff0f7424 */ /* 0x000fe200078e00ff */
[----:B------:R-:W-:Y:S01]  /*ed60*/  IADD3 R14, R158, 0x2c0, RZ ;  /* 0x000002c09e0e7810 */ /* 0x000fe20007ffe0ff */
        /* <DEDUP_REMOVED lines=16> */
[C---:B------:R-:W-:Y:S01]  /*ee70*/  VIADD R24, R158.reuse, 0x6a0 ;  /* 0x000006a09e187836 */ /* 0x040fe20000000000 */
[----:B------:R-:W-:Y:S01]  /*ee80*/  MOV R25, 0xc0000010 ;  /* 0xc000001000197802 */ /* 0x000fe20000000f00 */
[----:B------:R-:W-:Y:S01]  /*ee90*/  VIADD R26, R158, 0xc0 ;  /* 0x000000c09e1a7836 */ /* 0x000fe20000000000 */
[----:B------:R-:W-:Y:S02]  /*eea0*/  MOV R27, 0xc0000010 ;  /* 0xc0000010001b7802 */ /* 0x000fe40000000f00 */
[----:B------:R-:W-:-:S02]  /*eeb0*/  R2UR UR22, R24 ;  /* 0x00000000181672ca */ /* 0x000fc400000e0000 */
[----:B------:R-:W-:Y:S02]  /*eec0*/  R2UR UR23, R25 ;  /* 0x00000000191772ca */ /* 0x000fe400000e0000 */
[----:B------:R-:W-:Y:S02]  /*eed0*/  R2UR UR18, R26 ;  /* 0x000000001a1272ca */ /* 0x000fe400000e0000 */
[----:B------:R-:W-:Y:S02]  /*eee0*/  R2UR UR19, R27 ;  /* 0x000000001b1372ca */ /* 0x000fe400000e0000 */
        /* <DEDUP_REMOVED lines=13> */
[----:B------:R-:W-:Y:S03]  /*efc0*/  HGMMA.64x16x16.F32 R136, R24, gdesc[UR52].tnspB, R136, gsb0 ;  /* 0x4020003418887df0 */ /* 0x000fe60008000888 */
[----:B------:R-:W-:-:S02]  /*efd0*/  WARPGROUP.DEPBAR.LE gsb0, 0x0 ;  /* 0x00008000000079c5 */ /* 0x000fc40000010000 */
[----:B------:R-:W-:-:S06]  /*efe0*/  WARPGROUP.ARRIVE ;  /* 0x00000000000079c5 */ /* 0x000fcc0000000000 */
[----:B------:R-:W-:Y:S03]  /*eff0*/  HGMMA.64x16x16.F32 R128, R24, gdesc[UR56].tnspB, R128, gsb0 ;  /* 0x4020003818807df0 */ /* 0x000fe60008000880 */
        /* <DEDUP_REMOVED lines=22> */
[C---:B------:R-:W-:Y:S01]  /*f160*/  IADD3 R14, R158.reuse, 0x6c0, RZ ;  /* 0x000006c09e0e7810 */ /* 0x040fe20007ffe0ff */
[----:B------:R-:W-:Y:S02]  /*f170*/  WARPGROUP.DEPBAR.LE gsb0, 0x0 ;  /* 0x00008000000079c5 */ /* 0x000fe40000010000 */
[C---:B------:R-:W-:Y:S01]  /*f180*/  VIADD R24, R158.reuse, 0x4c0 ;  /* 0x000004c09e187836 */ /* 0x040fe20000000000 */
[----:B------:R-:W-:Y:S01]  /*f190*/  IADD3 R26, R158, 0x3c0, RZ ;  /* 0x000003c09e1a7810 */ /* 0x000fe20007ffe0ff */
[----:B------:R-:W-:Y:S01]  /*f1a0*/  IMAD.MOV.U32 R27, RZ, RZ, -0x3ffffff0 ;  /* 0xc0000010ff1b7424 */ /* 0x000fe200078e00ff */
[----:B------:R-:W-:-:S02]  /*f1b0*/  MOV R25, 0xc0000010 ;  /* 0xc000001000197802 */ /* 0x000fc40000000f00 */
[----:B------:R-:W-:Y:S02]  /*f1c0*/  R2UR UR10, R26 ;  /* 0x000000001a0a72ca */ /* 0x000fe400000e0000 */
        /* <DEDUP_REMOVED lines=17> */
[----:B------:R-:W-:Y:S02]  /*f2e0*/  R2UR UR18, R14 ;  /* 0x000000000e1272ca */ /* 0x000fe400000e0000 */
[----:B------:R-:W-:Y:S01]  /*f2f0*/  R2UR UR19, R15 ;  /* 0x000000000f1372ca */ /* 0x000fe200000e0000 */
[----:B------:R-:W-:Y:S01]  /*f300*/  IMAD.MOV.U32 R15, RZ, RZ, -0x3ffffff0 ;  /* 0xc0000010ff0f7424 */ /* 0x000fe200078e00ff */
[----:B------:R-:W-:Y:S01]  /*f310*/  IADD3 R14, R158, 0xe0, RZ ;  /* 0x000000e09e0e7810 */ /* 0x000fe20007ffe0ff */
        /* <DEDUP_REMOVED lines=29> */
[----:B------:R-:W-:Y:S03]  /*f4f0*/  HGMMA.64x16x16.F32 R88, R24, gdesc[UR16].tnspB, R88, gsb0 ;  /* 0x4020001018587df0 */ /* 0x000fe60008000858 */
[----:B------:R-:W-:Y:S02]  /*f500*/  WARPGROUP.DEPBAR.LE gsb0, 0x0 ;  /* 0x00008000000079c5 */ /* 0x000fe40000010000 */
[C---:B------:R-:W-:Y:S01]  /*f510*/  VIADD R24, R158.reuse, 0x2e0 ;  /* 0x000002e09e187836 */ /* 0x040fe20000000000 */
[C---:B------:R-:W-:Y:S01]  /*f520*/  IADD3 R26, R158.reuse, 0x3e0, RZ ;  /* 0x000003e09e1a7810 */ /* 0x040fe20007ffe0ff */
[----:B------:R-:W-:Y:S01]  /*f530*/  IMAD.MOV.U32 R25, RZ, RZ, -0x3ffffff0 ;  /* 0xc0000010ff197424 */ /* 0x000fe200078e00ff */
[----:B------:R-:W-:Y:S01]  /*f540*/  MOV R27, 0xc0000010 ;  /* 0xc0000010001b7802 */ /* 0x000fe20000000f00 */
[----:B------:R-:W-:Y:S01]  /*f550*/  VIADD R158, R158, 0x6e0 ;  /* 0x000006e09e9e7836 */ /* 0x000fe20000000000 */
        /* <DEDUP_REMOVED lines=14> */
[----:B------:R-:W-:-:S05]  /*f640*/  FADD R82, R82, R29 ;  /* 0x0000001d52527221 */ /* 0x000fca0000000000 */
[----:B------:R-:W-:Y:S01]  /*f650*/  HGMMA.64x16x16.F32 R136, R24, gdesc[UR4].tnspB, R136, gsb0 ;  /* 0x4020000418887df0 */ /* 0x000fe20008000888 */
[----:B------:R-:W-:Y:S01]  /*f660*/  R2UR UR6, R14 ;  /* 0x000000000e0672ca */ /* 0x000fe200000e0000 */
[----:B------:R-:W-:Y:S01]  /*f670*/  FADD R14, R82, R87 ;  /* 0x00000057520e7221 */ /* 0x000fe20000000000 */
[----:B------:R-:W-:Y:S01]  /*f680*/  R2UR UR7, R15 ;  /* 0x000000000f0772ca */ /* 0x000fe200000e0000 */
[----:B------:R-:W-:Y:S01]  /*f690*/  FADD R15, R84, R85 ;  /* 0x00000055540f7221 */ /* 0x000fe20000000000 */
[----:B------:R-:W-:Y:S02]  /*f6a0*/  WARPGROUP.DEPBAR.LE gsb0, 0x0 ;  /* 0x00008000000079c5 */ /* 0x000fe40000010000 */
[----:B------:R-:W-:-:S06]  /*f6b0*/  WARPGROUP.ARRIVE ;  /* 0x00000000000079c5 */ /* 0x000fcc0000000000 */
[----:B------:R-:W-:Y:S01]  /*f6c0*/  HGMMA.64x16x16.F32 R128, R24, gdesc[UR8].tnspB, R128, gsb0 ;  /* 0x4020000818807df0 */ /* 0x000fe20008000880 */
[----:B------:R-:W-:Y:S02]  /*f6d0*/  R2UR UR10, R158 ;  /* 0x000000009e0a72ca */ /* 0x000fe400000e0000 */
[----:B------:R-:W-:Y:S01]  /*f6e0*/  R2UR UR11, R159 ;  /* 0x000000009f0b72ca */ /* 0x000fe200000e0000 */
        /* <DEDUP_REMOVED lines=16> */
[----:B------:R-:W-:-:S05]  /*f7f0*/  SEL R26, R6, RZ, P2 ;  /* 0x000000ff061a7207 */ /* 0x000fca0001000000 */
[----:B------:R-:W-:-:S05]  /*f800*/  IMAD R6, R26, 0x8, R13 ;  /* 0x000000081a067824 */ /* 0x000fca00078e020d */
[----:B------:R-:W-:-:S04]  /*f810*/  PRMT R6, RZ, 0x654, R6 ;  /* 0x00000654ff067816 */ /* 0x000fc80000000006 */
[----:B------:R1:W-:Y:S01]  /*f820*/  SYNCS.ARRIVE.TRANS64.RED.A1T0 RZ, [R6+URZ], RZ ;  /* 0x000000ff06ff79a7 */ /* 0x0003e2000810043f */
[----:B------:R-:W-:Y:S05]  /*f830*/  @P1 BRA `(.L_x_45) ;  /* 0x00000004002c1947 */ /* 0x000fea0003800000 */
[----:B------:R-:W-:Y:S01]  /*f840*/  ISETP.LT.OR P1, PT, R7, 0x1, !P0 ;  /* 0x000000010700780c */ /* 0x000fe20004721670 */
[----:B------:R-:W-:-:S12]  /*f850*/  BSSY B0, `(.L_x_46) ;  /* 0x0000048000007945 */ /* 0x000fd80003800000 */
[----:B------:R-:W-:Y:S05]  /*f860*/  @P1 BRA `(.L_x_47) ;  /* 0x0000000400181947 */ /* 0x000fea0003800000 */
[----:B-1----:R-:W-:Y:S02]  /*f870*/  LEA R6, R5, R2, 0x3 ;  /* 0x0000000205067211 */ /* 0x002fe400078e18ff */
[----:B------:R-:W-:Y:S02]  /*f880*/  SHF.L.U32 R25, R4, 0x1f, RZ ;  /* 0x0000001f04197819 */ /* 0x000fe400000006ff */
[----:B------:R-:W-:Y:S02]  /*f890*/  ISETP.NE.AND P2, PT, R0, RZ, PT ;  /* 0x000000ff0000720c */ /* 0x000fe40003f45270 */
[----:B------:R-:W1:Y:S02]  /*f8a0*/  SYNCS.PHASECHK.TRANS64.TRYWAIT P1, [R6+URZ+0x1f820], R25 ;  /* 0x01f82019060075a7 */ /* 0x000e64000802017f */
[----:B-1----:R-:W-:Y:S09]  /*f8b0*/  @!P1 BRA `(.L_x_48) ;  /* 0x0000002400e89947 */ /* 0x002ff20003800000 */
.L_x_97:
[----:B------:R-:W-:Y:S05]  /*f8c0*/  @P2 BRA `(.L_x_49) ;  /* 0x0000000000142947 */ /* 0x000fea0003800000 */
[----:B------:R-:W-:Y:S01]  /*f8d0*/  ISETP.NE.AND P1, PT, R150, RZ, PT ;  /* 0x000000ff9600720c */ /* 0x000fe20003f25270 */
[----:B-1----:R-:W-:-:S04]  /*f8e0*/  IMAD.MOV.U32 R25, RZ, RZ, 0x7000 ;  /* 0x00007000ff197424 */ /* 0x002fc800078e00ff */
[----:B------:R2:W-:Y:S08]  /*f8f0*/  SYNCS.ARRIVE.TRANS64 RZ, [R6+URZ+0x1f800], R25 ;  /* 0x01f8001906ff79a7 */ /* 0x0005f0000800003f */
[----:B------:R-:W-:Y:S05]  /*f900*/  @!P1 BRA `(.L_x_49) ;  /* 0x0000000000049947 */ /* 0x000fea0003800000 */
[----:B------:R-:W-:Y:S01]  /*f910*/  BPT.TRAP 0x1 ;  /* 0x000000040000795c */ /* 0x000fe20000300000 */
.L_x_49:
[C---:B------:R-:W-:Y:S01]  /*f920*/  IMAD R24, R5.reuse, 0x7000, R2 ;  /* 0x0000700005187824 */ /* 0x040fe200078e0202 */
        /* <DEDUP_REMOVED lines=58> */
.L_x_47:
[----:B------:R-:W-:Y:S05]  /*fcd0*/  BSYNC B0 ;  /* 0x0000000000007941 */ /* 0x000fea0003800000 */
.L_x_46:
[----:B------:R-:W-:-:S07]  /*fce0*/  IADD3 R7, R7, -0x1, RZ ;  /* 0xffffffff07077810 */ /* 0x000fce0007ffe0ff */
.L_x_45:
[----:B------:R-:W-:Y:S01]  /*fcf0*/  ISETP.GT.AND P3, PT, R151, 0x1, PT ;  /* 0x000000019700780c */ /* 0x000fe20003f64270 */
[----:B------:R-:W-:Y:S01]  /*fd00*/  VIADD R17, R17, 0x1 ;  /* 0x0000000111117836 */ /* 0x000fe20000000000 */
[----:B-1----:R-:W-:Y:S01]  /*fd10*/  IADD3 R6, R26, 0x1, RZ ;  /* 0x000000011a067810 */ /* 0x002fe20007ffe0ff */
[----:B------:R-:W-:Y:S01]  /*fd20*/  VIADD R151, R151, 0xffffffff ;  /* 0xffffffff97977836 */ /* 0x000fe20000000000 */
[----:B------:R-:W-:Y:S01]  /*fd30*/  IADD3 R12, R12, 0x80, RZ ;  /* 0x000000800c0c7810 */ /* 0x000fe20007ffe0ff */
[----:B------:R-:W-:Y:S01]  /*fd40*/  IMAD.MOV.U32 R153, RZ, RZ, R147 ;  /* 0x000000ffff997224 */ /* 0x000fe200078e0093 */
[----:B------:R-:W-:Y:S02]  /*fd50*/  ISETP.NE.AND P1, PT, R17, 0x4, PT ;  /* 0x000000041100780c */ /* 0x000fe40003f25270 */
[----:B------:R-:W-:Y:S02]  /*fd60*/  ISETP.NE.AND P2, PT, R6, 0x4, PT ;  /* 0x000000040600780c */ /* 0x000fe40003f45270 */
[----:B------:R-:W-:-:S02]  /*fd70*/  SEL R24, RZ, 0x1, P1 ;  /* 0x00000001ff187807 */ /* 0x000fc40000800000 */
[----:B------:R-:W-:Y:S02]  /*fd80*/  MOV R152, R146 ;  /* 0x0000009200987202 */ /* 0x000fe40000000f00 */
[----:B------:R-:W-:Y:S02]  /*fd90*/  LOP3.LUT R3, R3, R24, RZ, 0x3c, !PT ;  /* 0x0000001803037212 */ /* 0x000fe400078e3cff */
[----:B------:R-:W-:Y:S02]  /*fda0*/  SEL R17, R17, RZ, P1 ;  /* 0x000000ff11117207 */ /* 0x000fe40000800000 */
[----:B------:R-:W-:Y:S01]  /*fdb0*/  SEL R6, R6, RZ, P2 ;  /* 0x000000ff06067207 */ /* 0x000fe20001000000 */
[----:B------:R-:W-:Y:S06]  /*fdc0*/  @P3 BRA `(.L_x_50) ;  /* 0xffffffa800cc3947 */ /* 0x000fec000383ffff */
.L_x_37:
[----:B------:R-:W-:Y:S05]  /*fdd0*/  WARPSYNC.ALL ;  /* 0x0000000000007948 */ /* 0x000fea0003800000 */
[----:B------:R-:W1:Y:S01]  /*fde0*/  SHFL.BFLY PT, R0, R15, 0x1, 0x1f ;  /* 0x0c201f000f007f89 */ /* 0x000e6200000e0000 */
[----:B------:R-:W-:Y:S01]  /*fdf0*/  BSSY B0, `(.L_x_51) ;  /* 0x0000023000007945 */ /* 0x000fe20003800000 */
[----:B------:R-:W-:Y:S01]  /*fe00*/  IMAD.MOV.U32 R4, RZ, RZ, 0x7f800000 ;  /* 0x7f800000ff047424 */ /* 0x000fe200078e00ff */
[----:B------:R-:W-:Y:S01]  /*fe10*/  MOV R9, 0x3f800000 ;  /* 0x3f80000000097802 */ /* 0x000fe20000000f00 */
[----:B------:R-:W2:Y:S01]  /*fe20*/  SHFL.BFLY PT, R3, R14, 0x1, 0x1f ;  /* 0x0c201f000e037f89 */ /* 0x000ea200000e0000 */
[----:B------:R-:W-:-:S02]  /*fe30*/  IMAD.MOV.U32 R6, RZ, RZ, 0x3f800000 ;  /* 0x3f800000ff067424 */ /* 0x000fc400078e00ff */
[----:B-1----:R-:W-:Y:S01]  /*fe40*/  FADD R0, R0, R15 ;  /* 0x0000000f00007221 */ /* 0x002fe20000000000 */
[----:B--2---:R-:W-:-:S04]  /*fe50*/  FADD R17, R3, R14 ;  /* 0x0000000e03117221 */ /* 0x004fc80000000000 */
[----:B------:R-:W1:Y:S04]  /*fe60*/  SHFL.BFLY PT, R5, R0, 0x2, 0x1f ;  /* 0x0c401f0000057f89 */ /* 0x000e6800000e0000 */
[----:B------:R-:W2:Y:S01]  /*fe70*/  SHFL.BFLY PT, R24, R17, 0x2, 0x1f ;  /* 0x0c401f0011187f89 */ /* 0x000ea200000e0000 */
[C---:B-1----:R-:W-:Y:S01]  /*fe80*/  FSETP.NE.AND P0, PT, R0.reuse, -R5, PT ;  /* 0x800000050000720b */ /* 0x042fe20003f05000 */
[----:B------:R-:W-:Y:S01]  /*fe90*/  FADD R3, R0, R5 ;  /* 0x0000000500037221 */ /* 0x000fe20000000000 */
[----:B------:R-:W-:Y:S01]  /*fea0*/  MOV R5, 0x7f800000 ;  /* 0x7f80000000057802 */ /* 0x000fe20000000f00 */
[----:B--2---:R-:W-:-:S10]  /*feb0*/  FADD R8, R17, R24 ;  /* 0x0000001811087221 */ /* 0x004fd40000000000 */
[----:B------:R-:W-:Y:S05]  /*fec0*/  @!P0 BRA `(.L_x_52) ;  /* 0x0000000000548947 */ /* 0x000fea0003800000 */
[----:B------:R-:W-:Y:S01]  /*fed0*/  VIADD R0, R3, 0x1800000 ;  /* 0x0180000003007836 */ /* 0x000fe20000000000 */
[----:B------:R-:W-:Y:S04]  /*fee0*/  BSSY B1, `(.L_x_53) ;  /* 0x000000c000017945 */ /* 0x000fe80003800000 */
[----:B------:R-:W-:-:S04]  /*fef0*/  LOP3.LUT R0, R0, 0x7f800000, RZ, 0xc0, !PT ;  /* 0x7f80000000007812 */ /* 0x000fc800078ec0ff */
[----:B------:R-:W-:-:S13]  /*ff00*/  ISETP.GT.U32.AND P0, PT, R0, 0x1ffffff, PT ;  /* 0x01ffffff0000780c */ /* 0x000fda0003f04070 */
[----:B------:R-:W-:Y:S05]  /*ff10*/  @P0 BRA `(.L_x_54) ;  /* 0x0000000000100947 */ /* 0x000fea0003800000 */
[----:B------:R-:W-:-:S07]  /*ff20*/  MOV R14, 0xff40 ;  /* 0x0000ff40000e7802 */ /* 0x000fce0000000f00 */
[----:B------:R-:W-:Y:S05]  /*ff30*/  CALL.REL.NOINC `($__internal_0_$__cuda_sm20_rcp_rn_f32_slowpath) ;  /* 0x00000020005c7944 */ /* 0x000fea0003c00000 */
[----:B------:R-:W-:Y:S01]  /*ff40*/  MOV R6, R0 ;  /* 0x0000000000067202 */ /* 0x000fe20000000f00 */
[----:B------:R-:W-:Y:S06]  /*ff50*/  BRA `(.L_x_55) ;  /* 0x0000000000107947 */ /* 0x000fec0003800000 */
.L_x_54:
[----:B------:R-:W1:Y:S02]  /*ff60*/  MUFU.RCP R6, R3 ;  /* 0x0000000300067308 */ /* 0x000e640000001000 */
[----:B-1----:R-:W-:-:S04]  /*ff70*/  FFMA R0, R3, R6, -1 ;  /* 0xbf80000003007423 */ /* 0x002fc80000000006 */
[----:B------:R-:W-:-:S04]  /*ff80*/  FADD.FTZ R5, -R0, -RZ ;  /* 0x800000ff00057221 */ /* 0x000fc80000010100 */
[----:B------:R-:W-:-:S07]  /*ff90*/  FFMA R6, R6, R5, R6 ;  /* 0x0000000506067223 */ /* 0x000fce0000000006 */
.L_x_55:
[----:B------:R-:W-:Y:S05]  /*ffa0*/  BSYNC B1 ;  /* 0x0000000000017941 */ /* 0x000fea0003800000 */
.L_x_53:
[----:B------:R-:W-:Y:S01]  /*ffb0*/  FSETP.GEU.AND P0, PT, |R3|, 1.175494350822287508e-38, PT ;  /* 0x008000000300780b */ /* 0x000fe20003f0e200 */
[----:B------:R-:W-:-:S12]  /*ffc0*/  ULDC UR6, c[0x0][0x600] ;  /* 0x0001800000067ab9 */ /* 0x000fd80000000800 */
[----:B------:R-:W-:-:S04]  /*ffd0*/  @!P0 FMUL R3, R3, 16777216 ;  /* 0x4b80000003038820 */ /* 0x000fc80000400000 */
[----:B------:R-:W1:Y:S02]  /*ffe0*/  MUFU.LG2 R0, R3 ;  /* 0x0000000300007308 */ /* 0x000e640000000c00 */
[----:B-1----:R-:W-:-:S04]  /*fff0*/  @!P0 FADD R0, R0, -24 ;  /* 0xc1c0000000008421 */ /* 0x002fc80000000000 */
[----:B------:R-:W-:-:S04]  /*10000*/  FMUL R0, R0, 0.69314718246459960938 ;  /* 0x3f31721800007820 */ /* 0x000fc80000400000 */
[----:B------:R-:W-:-:S07]  /*10010*/  FFMA R5, R147, UR6, R0 ;  /* 0x0000000693057c23 */ /* 0x000fce0008000000 */
.L_x_52:
[----:B------:R-:W-:Y:S05]  /*10020*/  BSYNC B0 ;  /* 0x0000000000007941 */ /* 0x000fea0003800000 */
.L_x_51:
[----:B------:R-:W-:Y:S01]  /*10030*/  FSETP.NE.AND P0, PT, R17, -R24, PT ;  /* 0x800000181100720b */ /* 0x000fe20003f05000 */
[----:B------:R-:W-:Y:S01]  /*10040*/  ULDC UR4, c[0x0][0x608] ;  /* 0x0001820000047ab9 */ /* 0x000fe20000000800 */
[----:B------:R-:W-:Y:S01]  /*10050*/  BSSY B0, `(.L_x_56) ;  /* 0x0000035000007945 */ /* 0x000fe20003800000 */
[----:B------:R-:W-:-:S04]  /*10060*/  FMUL R6, R6, UR4 ;  /* 0x0000000406067c20 */ /* 0x000fc80008400000 */
[-C--:B------:R-:W-:Y:S01]  /*10070*/  FMUL R136, R136, R6.reuse ;  /* 0x0000000688887220 */ /* 0x080fe20000400000 */
        /* <DEDUP_REMOVED lines=26> */
[----:B------:R-:W-:Y:S01]  /*10220*/  FMUL R93, R93, R6 ;  /* 0x000000065d5d7220 */ /* 0x000fe20000400000 */
[----:B------:R-:W-:Y:S06]  /*10230*/  @!P0 BRA `(.L_x_57) ;  /* 0x0000000000588947 */ /* 0x000fec0003800000 */
[----:B------:R-:W-:Y:S01]  /*10240*/  VIADD R0, R8, 0x1800000 ;  /* 0x0180000008007836 */ /* 0x000fe20000000000 */
[----:B------:R-:W-:Y:S04]  /*10250*/  BSSY B1, `(.L_x_58) ;  /* 0x000000d000017945 */ /* 0x000fe80003800000 */
[----:B------:R-:W-:-:S04]  /*10260*/  LOP3.LUT R0, R0, 0x7f800000, RZ, 0xc0, !PT ;  /* 0x7f80000000007812 */ /* 0x000fc800078ec0ff */
[----:B------:R-:W-:-:S13]  /*10270*/  ISETP.GT.U32.AND P0, PT, R0, 0x1ffffff, PT ;  /* 0x01ffffff0000780c */ /* 0x000fda0003f04070 */
[----:B------:R-:W-:Y:S05]  /*10280*/  @P0 BRA `(.L_x_59) ;  /* 0x0000000000140947 */ /* 0x000fea0003800000 */
[----:B------:R-:W-:Y:S02]  /*10290*/  MOV R3, R8 ;  /* 0x0000000800037202 */ /* 0x000fe40000000f00 */
[----:B------:R-:W-:-:S07]  /*102a0*/  MOV R14, 0x102c0 ;  /* 0x000102c0000e7802 */ /* 0x000fce0000000f00 */
[----:B------:R-:W-:Y:S05]  /*102b0*/  CALL.REL.NOINC `($__internal_0_$__cuda_sm20_rcp_rn_f32_slowpath) ;  /* 0x0000001c007c7944 */ /* 0x000fea0003c00000 */
[----:B------:R-:W-:Y:S01]  /*102c0*/  IMAD.MOV.U32 R9, RZ, RZ, R0 ;  /* 0x000000ffff097224 */ /* 0x000fe200078e0000 */
[----:B------:R-:W-:Y:S06]  /*102d0*/  BRA `(.L_x_60) ;  /* 0x0000000000107947 */ /* 0x000fec0003800000 */
.L_x_59:
[----:B------:R-:W1:Y:S02]  /*102e0*/  MUFU.RCP R9, R8 ;  /* 0x0000000800097308 */ /* 0x000e640000001000 */
[----:B-1----:R-:W-:-:S04]  /*102f0*/  FFMA R0, R8, R9, -1 ;  /* 0xbf80000008007423 */ /* 0x002fc80000000009 */
[----:B------:R-:W-:-:S04]  /*10300*/  FADD.FTZ R0, -R0, -RZ ;  /* 0x800000ff00007221 */ /* 0x000fc80000010100 */
[----:B------:R-:W-:-:S07]  /*10310*/  FFMA R9, R9, R0, R9 ;  /* 0x0000000009097223 */ /* 0x000fce0000000009 */
.L_x_60:
[----:B------:R-:W-:Y:S05]  /*10320*/  BSYNC B1 ;  /* 0x0000000000017941 */ /* 0x000fea0003800000 */
.L_x_58:
[----:B------:R-:W-:Y:S01]  /*10330*/  FSETP.GEU.AND P0, PT, |R8|, 1.175494350822287508e-38, PT ;  /* 0x008000000800780b */ /* 0x000fe20003f0e200 */
[----:B------:R-:W-:-:S12]  /*10340*/  ULDC UR4, c[0x0][0x600] ;  /* 0x0001800000047ab9 */ /* 0x000fd80000000800 */
[----:B------:R-:W-:-:S04]  /*10350*/  @!P0 FMUL R8, R8, 16777216 ;  /* 0x4b80000008088820 */ /* 0x000fc80000400000 */
[----:B------:R-:W1:Y:S02]  /*10360*/  MUFU.LG2 R0, R8 ;  /* 0x0000000800007308 */ /* 0x000e640000000c00 */
[----:B-1----:R-:W-:-:S04]  /*10370*/  @!P0 FADD R0, R0, -24 ;  /* 0xc1c0000000008421 */ /* 0x002fc80000000000 */
[----:B------:R-:W-:-:S04]  /*10380*/  FMUL R3, R0, 0.69314718246459960938 ;  /* 0x3f31721800037820 */ /* 0x000fc80000400000 */
[----:B------:R-:W-:-:S07]  /*10390*/  FFMA R4, R146, UR4, R3 ;  /* 0x0000000492047c23 */ /* 0x000fce0008000003 */
.L_x_57:
[----:B------:R-:W-:Y:S05]  /*103a0*/  BSYNC B0 ;  /* 0x0000000000007941 */ /* 0x000fea0003800000 */
.L_x_56:
[C---:B------:R-:W-:Y:S01]  /*103b0*/  LOP3.LUT P0, R19, R16.reuse, 0x3, RZ, 0xc0, !PT ;  /* 0x0000000310137812 */ /* 0x040fe2000780c0ff */
[----:B------:R-:W-:Y:S01]  /*103c0*/  ULDC UR4, c[0x0][0x608] ;  /* 0x0001820000047ab9 */ /* 0x000fe20000000800 */
[----:B------:R-:W-:Y:S01]  /*103d0*/  LOP3.LUT R17, R16, 0x7f, RZ, 0xc0, !PT ;  /* 0x0000007f10117812 */ /* 0x000fe200078ec0ff */
[----:B------:R-:W-:Y:S01]  /*103e0*/  FMUL R9, R9, UR4 ;  /* 0x0000000409097c20 */ /* 0x000fe20008400000 */
[----:B------:R-:W-:Y:S01]  /*103f0*/  ULDC.64 UR8, c[0x0][0x208] ;  /* 0x0000820000087ab9 */ /* 0x000fe20000000a00 */
[----:B------:R-:W-:Y:S01]  /*10400*/  BSSY B0, `(.L_x_61) ;  /* 0x0000028000007945 */ /* 0x000fe20003800000 */
[----:B------:R-:W-:Y:S01]  /*10410*/  SHF.R.U32.HI R18, RZ, 0x5, R17 ;  /* 0x00000005ff127819 */ /* 0x000fe20000011611 */
        /* <DEDUP_REMOVED lines=16> */
[----:B------:R-:W-:Y:S06]  /*10520*/  @P0 BRA `(.L_x_62) ;  /* 0x0000000000540947 */ /* 0x000fec0003800000 */
[----:B------:R-:W1:Y:S01]  /*10530*/  S2UR UR4, SR_CTAID.X ;  /* 0x00000000000479c3 */ /* 0x000e620000002500 */
[----:B------:R-:W-:Y:S02]  /*10540*/  SHF.R.U32.HI R0, RZ, 0x2, R16 ;  /* 0x00000002ff007819 */ /* 0x000fe40000011610 */
[----:B------:R-:W-:Y:S02]  /*10550*/  SHF.L.U32 R3, R18, 0x4, RZ ;  /* 0x0000000412037819 */ /* 0x000fe400000006ff */
[----:B------:R-:W-:-:S04]  /*10560*/  LOP3.LUT R0, R0, 0x7, RZ, 0xc0, !PT ;  /* 0x0000000700007812 */ /* 0x000fc800078ec0ff */
[----:B------:R-:W-:Y:S01]  /*10570*/  LOP3.LUT R0, R3, 0xfffffff0, R0, 0xe2, !PT ;  /* 0xfffffff003007812 */ /* 0x000fe200078ee200 */
[----:B-1----:R-:W-:-:S03]  /*10580*/  USHF.L.U32 UR6, UR4, 0x6, URZ ;  /* 0x0000000604067899 */ /* 0x002fc6000800063f */
[----:B------:R-:W-:Y:S02]  /*10590*/  ULDC.64 UR4, c[0x0][0x688] ;  /* 0x0001a20000047ab9 */ /* 0x000fe40000000a00 */
[----:B------:R-:W-:Y:S02]  /*105a0*/  UIMAD UR4, UR52, UR4, UR6 ;  /* 0x00000004340472a4 */ /* 0x000fe4000f8e0206 */
[----:B------:R-:W-:Y:S02]  /*105b0*/  LOP3.LUT R3, R0, UR6, RZ, 0xfc, !PT ;  /* 0x0000000600037c12 */ /* 0x000fe4000f8efcff */
[----:B------:R-:W-:-:S03]  /*105c0*/  UIMAD UR4, UR53, UR5, UR4 ;  /* 0x00000005350472a4 */ /* 0x000fc6000f8e0204 */
[C---:B------:R-:W-:Y:S01]  /*105d0*/  VIADD R6, R3.reuse, 0x8 ;  /* 0x0000000803067836 */ /* 0x040fe20000000000 */
[----:B------:R-:W-:Y:S02]  /*105e0*/  ULDC UR5, c[0x0][0x288] ;  /* 0x0000a20000057ab9 */ /* 0x000fe40000000800 */
[----:B------:R-:W-:Y:S02]  /*105f0*/  ISETP.GE.U32.AND P0, PT, R3, UR5, PT ;  /* 0x0000000503007c0c */ /* 0x000fe4000bf06070 */
[----:B------:R-:W-:Y:S02]  /*10600*/  IADD3 R0, P2, R0, UR4, RZ ;  /* 0x0000000400007c10 */ /* 0x000fe4000ff5e0ff */
[----:B------:R-:W-:Y:S01]  /*10610*/  ISETP.GE.U32.AND P1, PT, R6, UR5, PT ;  /* 0x0000000506007c0c */ /* 0x000fe2000bf26070 */
[----:B------:R-:W-:Y:S01]  /*10620*/  ULDC.64 UR4, c[0x0][0x680] ;  /* 0x0001a00000047ab9 */ /* 0x000fe20000000a00 */
[----:B------:R-:W-:Y:S02]  /*10630*/  IADD3.X R3, RZ, RZ, RZ, P2, !PT ;  /* 0x000000ffff037210 */ /* 0x000fe400017fe4ff */
[----:B------:R-:W-:-:S04]  /*10640*/  LEA R6, P2, R0, UR4, 0x2 ;  /* 0x0000000400067c11 */ /* 0x000fc8000f8410ff */
[----:B------:R-:W-:-:S05]  /*10650*/  LEA.HI.X R7, R0, UR5, R3, 0x2, P2 ;  /* 0x0000000500077c11 */ /* 0x000fca00090f1403 */
[----:B------:R1:W-:Y:S04]  /*10660*/  @!P0 STG.E desc[UR8][R6.64], R5 ;  /* 0x0000000506008986 */ /* 0x0003e8000c101908 */
[----:B------:R1:W-:Y:S02]  /*10670*/  @!P1 STG.E desc[UR8][R6.64+0x20], R4 ;  /* 0x0000200406009986 */ /* 0x0003e4000c101908 */
.L_x_62:
[----:B------:R-:W-:Y:S05]  /*10680*/  BSYNC B0 ;  /* 0x0000000000007941 */ /* 0x000fea0003800000 */
.L_x_61:
[----:B------:R-:W-:Y:S01]  /*10690*/  ULDC.64 UR4, c[0x0][0x730] ;  /* 0x0001cc0000047ab9 */ /* 0x000fe20000000a00 */
[-C--:B------:R-:W-:Y:S01]  /*106a0*/  FMUL R39, R106, R9.reuse ;  /* 0x000000096a277220 */ /* 0x080fe20000400000 */
[----:B------:R-:W-:Y:S01]  /*106b0*/  ISETP.NE.U32.AND P0, PT, RZ, UR4, PT ;  /* 0x00000004ff007c0c */ /* 0x000fe2000bf05070 */
[-C--:B------:R-:W-:Y:S01]  /*106c0*/  FMUL R107, R107, R9.reuse ;  /* 0x000000096b6b7220 */ /* 0x080fe20000400000 */
[-C--:B------:R-:W-:Y:S01]  /*106d0*/  FMUL R41, R110, R9.reuse ;  /* 0x000000096e297220 */ /* 0x080fe20000400000 */
[-C--:B------:R-:W-:Y:S01]  /*106e0*/  FMUL R111, R111, R9.reuse ;  /* 0x000000096f6f7220 */ /* 0x080fe20000400000 */
[----:B------:R-:W-:Y:S01]  /*106f0*/  ISETP.NE.AND.EX P0, PT, RZ, UR5, PT, P0 ;  /* 0x00000005ff007c0c */ /* 0x000fe2000bf05300 */
[-C--:B------:R-:W-:Y:S01]  /*10700*/  FMUL R43, R98, R9.reuse ;  /* 0x00000009622b7220 */ /* 0x080fe20000400000 */
[-C--:B------:R-:W-:Y:S01]  /*10710*/  FMUL R99, R99, R9.reuse ;  /* 0x0000000963637220 */ /* 0x080fe20000400000 */
[-C--:B------:R-:W-:Y:S01]  /*10720*/  FMUL R45, R102, R9.reuse ;  /* 0x00000009662d7220 */ /* 0x080fe20000400000 */
[-C--:B------:R-:W-:Y:S01]  /*10730*/  FMUL R103, R103, R9.reuse ;  /* 0x0000000967677220 */ /* 0x080fe20000400000 */
[-C--:B------:R-:W-:Y:S01]  /*10740*/  FMUL R47, R90, R9.reuse ;  /* 0x000000095a2f7220 */ /* 0x080fe20000400000 */
[-C--:B------:R-:W-:Y:S01]  /*10750*/  FMUL R91, R91, R9.reuse ;  /* 0x000000095b5b7220 */ /* 0x080fe20000400000 */
[-C--:B------:R-:W-:Y:S01]  /*10760*/  FMUL R49, R94, R9.reuse ;  /* 0x000000095e317220 */ /* 0x080fe20000400000 */
[----:B------:R-:W-:-:S05]  /*10770*/  FMUL R95, R95, R9 ;  /* 0x000000095f5f7220 */ /* 0x000fca0000400000 */
[----:B------:R-:W-:Y:S05]  /*10780*/  @P0 BRA `(.L_x_63) ;  /* 0x0000000000200947 */ /* 0x000fea0003800000 */
[----:B------:R-:W-:Y:S02]  /*10790*/  ULDC.64 UR4, c[0x0][0x728] ;  /* 0x0001ca0000047ab9 */ /* 0x000fe40000000a00 */
[----:B------:R-:W-:-:S04]  /*107a0*/  ISETP.NE.U32.AND P0, PT, RZ, UR4, PT ;  /* 0x00000004ff007c0c */ /* 0x000fc8000bf05070 */
[----:B------:R-:W-:-:S13]  /*107b0*/  ISETP.NE.AND.EX P0, PT, RZ, UR5, PT, P0 ;  /* 0x00000005ff007c0c */ /* 0x000fda000bf05300 */
[----:B------:R-:W-:Y:S05]  /*107c0*/  @!P0 BRA `(.L_x_64) ;  /* 0x00000000000c8947 */ /* 0x000fea0003800000 */
[----:B-1----:R-:W1:Y:S02]  /*107d0*/  LDC.64 R4, c[0x0][0x728] ;  /* 0x0001ca00ff047b82 */ /* 0x002e640000000a00 */
[----:B-1----:R3:W5:Y:S01]  /*107e0*/  LDG.E R4, desc[UR8][R4.64] ;  /* 0x0000000804047981 */ /* 0x002762000c1e1900 */
[----:B------:R-:W-:Y:S05]  /*107f0*/  BRA `(.L_x_63) ;  /* 0x0000000000047947 */ /* 0x000fea0003800000 */
.L_x_64:
[----:B-1----:R-:W2:Y:S02]  /*10800*/  LDC R4, c[0x0][0x720] ;  /* 0x0001c800ff047b82 */ /* 0x002ea40000000800 */
.L_x_63:
[----:B------:R-:W-:Y:S01]  /*10810*/  MOV R0, RZ ;  /* 0x000000ff00007202 */ /* 0x000fe20000000f00 */
[----:B--2--5:R-:W-:-:S03]  /*10820*/  IMAD.MOV.U32 R32, RZ, RZ, R4 ;  /* 0x000000ffff207224 */ /* 0x024fc600078e0004 */
[----:B------:R-:W-:-:S13]  /*10830*/  LOP3.LUT P0, RZ, R0, 0x9f, RZ, 0xc0, !PT ;  /* 0x0000009f00ff7812 */ /* 0x000fda000780c0ff */
[----:B------:R-:W-:Y:S05]  /*10840*/  @!P0 BRA `(.L_x_65) ;  /* 0x0000000000408947 */ /* 0x000fea0003800000 */
[----:B------:R-:W-:Y:S01]  /*10850*/  MOV R0, 0x0 ;  /* 0x0000000000007802 */ /* 0x000fe20000000f00 */
[----:B------:R-:W-:Y:S01]  /*10860*/  ULDC.64 UR4, c[0x4][0x70] ;  /* 0x01001c0000047ab9 */ /* 0x000fe20000000a00 */
[----:B------:R-:W-:Y:S01]  /*10870*/  ULDC.64 UR6, c[0x4][0x8] ;  /* 0x0100020000067ab9 */ /* 0x000fe20000000a00 */
[----:B-1----:R-:W-:Y:S01]  /*10880*/  MOV R4, UR4 ;  /* 0x0000000400047c02 */ /* 0x002fe20008000f00 */
[----:B------:R1:W2:Y:S01]  /*10890*/  LDC.64 R14, c[0x4][R0] ;  /* 0x01000000000e7b82 */ /* 0x0002a20000000a00 */
[----:B---3--:R-:W-:Y:S01]  /*108a0*/  IMAD.U32 R5, RZ, RZ, UR5 ;  /* 0x00000005ff057e24 */ /* 0x008fe2000f8e00ff */
[----:B------:R-:W-:Y:S01]  /*108b0*/  ULDC.64 UR4, c[0x4][0x78] ;  /* 0x01001e0000047ab9 */ /* 0x000fe20000000a00 */
[----:B------:R-:W-:Y:S01]  /*108c0*/  MOV R10, UR6 ;  /* 0x00000006000a7c02 */ /* 0x000fe20008000f00 */
[----:B------:R-:W-:Y:S01]  /*108d0*/  IMAD.U32 R7, RZ, RZ, UR5 ;  /* 0x00000005ff077e24 */ /* 0x000fe2000f8e00ff */
[----:B------:R-:W-:Y:S01]  /*108e0*/  MOV R6, UR4 ;  /* 0x0000000400067c02 */ /* 0x000fe20008000f00 */
[----:B------:R-:W-:Y:S01]  /*108f0*/  IMAD.U32 R11, RZ, RZ, UR7 ;  /* 0x00000007ff0b7e24 */ /* 0x000fe2000f8e00ff */
[----:B------:R-:W-:Y:S01]  /*10900*/  MOV R8, 0x70 ;  /* 0x0000007000087802 */ /* 0x000fe20000000f00 */
[----:B------:R-:W-:Y:S01]  /*10910*/  IMAD.MOV.U32 R12, RZ, RZ, 0x1 ;  /* 0x00000001ff0c7424 */ /* 0x000fe200078e00ff */
[----:B-1----:R-:W-:-:S07]  /*10920*/  MOV R13, RZ ;  /* 0x000000ff000d7202 */ /* 0x002fce0000000f00 */
[----:B------:R-:W-:-:S07]  /*10930*/  LEPC R20, `(.L_x_65) ;  /* 0x000000001014794e */ /* 0x000fce0000000000 */
[----:B--2---:R-:W-:Y:S05]  /*10940*/  CALL.ABS.NOINC R14 ;  /* 0x000000000e007343 */ /* 0x004fea0003c00000 */
.L_x_65:
[----:B------:R-:W-:-:S13]  /*10950*/  LOP3.LUT P0, RZ, R2, 0x9f, RZ, 0xc0, !PT ;  /* 0x0000009f02ff7812 */ /* 0x000fda000780c0ff */
[----:B------:R-:W-:Y:S05]  /*10960*/  @!P0 BRA `(.L_x_66) ;  /* 0x0000000000408947 */ /* 0x000fea0003800000 */
[----:B------:R-:W-:Y:S01]  /*10970*/  MOV R0, 0x0 ;  /* 0x0000000000007802 */ /* 0x000fe20000000f00 */
[----:B------:R-:W-:Y:S01]  /*10980*/  ULDC.64 UR4, c[0x4][0x70] ;  /* 0x01001c0000047ab9 */ /* 0x000fe20000000a00 */
[----:B------:R-:W-:Y:S01]  /*10990*/  ULDC.64 UR6, c[0x4][0x78] ;  /* 0x01001e0000067ab9 */ /* 0x000fe20000000a00 */
[----:B-1----:R-:W-:Y:S01]  /*109a0*/  IMAD.U32 R4, RZ, RZ, UR4 ;  /* 0x00000004ff047e24 */ /* 0x002fe2000f8e00ff */
[----:B------:R1:W2:Y:S01]  /*109b0*/  LDC.64 R14, c[0x4][R0] ;  /* 0x01000000000e7b82 */ /* 0x0002a20000000a00 */
[----:B---3--:R-:W-:Y:S01]  /*109c0*/  MOV R5, UR5 ;  /* 0x0000000500057c02 */ /* 0x008fe20008000f00 */
[----:B------:R-:W-:Y:S01]  /*109d0*/  ULDC.64 UR4, c[0x4][0x10] ;  /* 0x0100040000047ab9 */ /* 0x000fe20000000a00 */
[----:B------:R-:W-:Y:S01]  /*109e0*/  IMAD.U32 R6, RZ, RZ, UR6 ;  /* 0x00000006ff067e24 */ /* 0x000fe2000f8e00ff */
[----:B------:R-:W-:Y:S01]  /*109f0*/  MOV R7, UR7 ;  /* 0x0000000700077c02 */ /* 0x000fe20008000f00 */
[----:B------:R-:W-:Y:S01]  /*10a00*/  IMAD.U32 R10, RZ, RZ, UR4 ;  /* 0x00000004ff0a7e24 */ /* 0x000fe2000f8e00ff */
[----:B------:R-:W-:Y:S01]  /*10a10*/  MOV R11, UR5 ;  /* 0x00000005000b7c02 */ /* 0x000fe20008000f00 */
[----:B------:R-:W-:Y:S01]  /*10a20*/  IMAD.MOV.U32 R8, RZ, RZ, 0x70 ;  /* 0x00000070ff087424 */ /* 0x000fe200078e00ff */
[----:B------:R-:W-:Y:S01]  /*10a30*/  MOV R12, 0x1 ;  /* 0x00000001000c7802 */ /* 0x000fe20000000f00 */
[----:B-1----:R-:W-:-:S07]  /*10a40*/  IMAD.MOV.U32 R13, RZ, RZ, RZ ;  /* 0x000000ffff0d7224 */ /* 0x002fce00078e00ff */
[----:B------:R-:W-:-:S07]  /*10a50*/  LEPC R20, `(.L_x_66) ;  /* 0x000000001014794e */ /* 0x000fce0000000000 */
[----:B--2---:R-:W-:Y:S05]  /*10a60*/  CALL.ABS.NOINC R14 ;  /* 0x000000000e007343 */ /* 0x004fea0003c00000 */
.L_x_66:
[----:B------:R-:W-:Y:S01]  /*10a70*/  ULDC.64 UR4, c[0x0][0x730] ;  /* 0x0001cc0000047ab9 */ /* 0x000fe20000000a00 */
[----:B------:R-:W-:Y:S01]  /*10a80*/  SHF.L.U32 R0, R16, 0x4, RZ ;  /* 0x0000000410007819 */ /* 0x000fe200000006ff */
[----:B------:R-:W-:Y:S01]  /*10a90*/  IMAD R19, R18, 0x10, R19 ;  /* 0x0000001012137824 */ /* 0x000fe200078e0213 */
[----:B------:R-:W-:Y:S02]  /*10aa0*/  ISETP.NE.U32.AND P0, PT, RZ, UR4, PT ;  /* 0x00000004ff007c0c */ /* 0x000fe4000bf05070 */
[----:B------:R-:W-:Y:S02]  /*10ab0*/  SHF.R.U32.HI R3, RZ, 0x1, R16 ;  /* 0x00000001ff037819 */ /* 0x000fe40000011610 */
[----:B------:R-:W-:Y:S02]  /*10ac0*/  ISETP.NE.AND.EX P0, PT, RZ, UR5, PT, P0 ;  /* 0x00000005ff007c0c */ /* 0x000fe4000bf05300 */
[----:B-1----:R-:W-:Y:S02]  /*10ad0*/  LOP3.LUT R4, R0, 0x40, RZ, 0xc0, !PT ;  /* 0x0000004000047812 */ /* 0x002fe400078ec0ff */
[----:B------:R-:W-:-:S02]  /*10ae0*/  IADD3 R17, R17, 0x1f, RZ ;  /* 0x0000001f11117810 */ /* 0x000fc40007ffe0ff */
[----:B------:R-:W-:Y:S02]  /*10af0*/  LOP3.LUT R0, R0, 0x80, RZ, 0xc0, !PT ;  /* 0x0000008000007812 */ /* 0x000fe400078ec0ff */
[----:B------:R-:W-:Y:S02]  /*10b00*/  LOP3.LUT R3, R4, 0x8, R3, 0xf8, !PT ;  /* 0x0000000804037812 */ /* 0x000fe400078ef803 */
[----:B------:R-:W-:Y:S01]  /*10b10*/  SHF.L.U32 R16, R16, 0x1, RZ ;  /* 0x0000000110107819 */ /* 0x000fe200000006ff */
[----:B------:R-:W-:Y:S02]  /*10b20*/  IMAD.U32 R0, R19, 0x10, R0 ;  /* 0x0000001013007824 */ /* 0x000fe400078e0000 */
[----:B------:R-:W1:Y:S01]  /*10b30*/  @P0 LDC R32, c[0x0][0x720] ;  /* 0x0001c800ff200b82 */ /* 0x000e620000000800 */
[----:B------:R-:W-:Y:S02]  /*10b40*/  ISETP.GT.U32.AND P0, PT, R17, 0x3e, PT ;  /* 0x0000003e1100780c */ /* 0x000fe40003f04070 */
[----:B------:R-:W-:-:S05]  /*10b50*/  LOP3.LUT R3, R3, 0x8, R16, 0x78, !PT ;  /* 0x0000000803037812 */ /* 0x000fca00078e7810 */
[----:B------:R-:W-:Y:S02]  /*10b60*/  IMAD.IADD R3, R0, 0x1, R3 ;  /* 0x0000000100037824 */ /* 0x000fe400078e0203 */
[-C--:B-1----:R-:W-:Y:S01]  /*10b70*/  FMUL R4, R136, R32.reuse ;  /* 0x0000002088047220 */ /* 0x082fe20000400000 */
[-C--:B------:R-:W-:Y:S01]  /*10b80*/  FMUL R137, R137, R32.reuse ;  /* 0x0000002089897220 */ /* 0x080fe20000400000 */
[-C--:B---3--:R-:W-:Y:S01]  /*10b90*/  FMUL R5, R23, R32.reuse ;  /* 0x0000002017057220 */ /* 0x088fe20000400000 */
        /* <DEDUP_REMOVED lines=53> */
[----:B------:R-:W-:-:S02]  /*10ef0*/  F2FP.F16.F32.PACK_AB R4, R137, R4 ;  /* 0x000000048904723e */ /* 0x000fc400000000ff */
[----:B------:R-:W-:Y:S02]  /*10f00*/  F2FP.F16.F32.PACK_AB R5, R0, R5 ;  /* 0x000000050005723e */ /* 0x000fe400000000ff */
[----:B------:R-:W-:Y:S02]  /*10f10*/  F2FP.F16.F32.PACK_AB R6, R141, R6 ;  /* 0x000000068d06723e */ /* 0x000fe400000000ff */
[----:B------:R-:W-:Y:S01]  /*10f20*/  F2FP.F16.F32.PACK_AB R7, R8, R7 ;  /* 0x000000070807723e */ /* 0x000fe200000000ff */
[----:B------:R-:W-:Y:S06]  /*10f30*/  @P0 BRA `(.L_x_67) ;  /* 0x0000000000040947 */ /* 0x000fec0003800000 */
[----:B------:R-:W-:-:S04]  /*10f40*/  DEPBAR.LE SB0, 0x1 ;  /* 0x000080400000791a */ /* 0x000fc80000000000 */
.L_x_67:
[----:B------:R-:W-:Y:S05]  /*10f50*/  WARPSYNC.ALL ;  /* 0x0000000000007948 */ /* 0x000fea0003800000 */
[----:B------:R-:W-:Y:S01]  /*10f60*/  BAR.SYNC.DEFER_BLOCKING 0x1, 0x80 ;  /* 0x0042000000007b1d */ /* 0x000fe20000010000 */
[----:B------:R-:W-:Y:S02]  /*10f70*/  LEA R3, R3, R2, 0x1 ;  /* 0x0000000203037211 */ /* 0x000fe400078e08ff */
[----:B------:R-:W-:Y:S02]  /*10f80*/  F2FP.F16.F32.PACK_AB R9, R9, R10 ;  /* 0x0000000a0909723e */ /* 0x000fe400000000ff */
[----:B------:R-:W-:Y:S01]  /*10f90*/  F2FP.F16.F32.PACK_AB R8, R129, R128 ;  /* 0x000000808108723e */ /* 0x000fe200000000ff */
[----:B------:R-:W-:Y:S01]  /*10fa0*/  BSSY B0, `(.L_x_68) ;  /* 0x0000018000007945 */ /* 0x000fe20003800000 */
[----:B------:R-:W-:-:S02]  /*10fb0*/  F2FP.F16.F32.PACK_AB R10, R133, R132 ;  /* 0x00000084850a723e */ /* 0x000fc400000000ff */
[----:B------:R-:W-:Y:S01]  /*10fc0*/  F2FP.F16.F32.PACK_AB R11, R11, R12 ;  /* 0x0000000c0b0b723e */ /* 0x000fe200000000ff */
[----:B------:R1:W-:Y:S01]  /*10fd0*/  STSM.16.M88.4 [R3], R4 ;  /* 0x0000000403007844 */ /* 0x0003e20000000200 */
[----:B------:R-:W-:Y:S01]  /*10fe0*/  @!PT LDS RZ, [RZ] ;  /* 0x00000000fffff984 */ /* 0x000fe20000000800 */
[----:B------:R-:W-:Y:S01]  /*10ff0*/  @!PT LDS RZ, [RZ] ;  /* 0x00000000fffff984 */ /* 0x000fe20000000800 */
[----:B------:R-:W-:Y:S01]  /*11000*/  @!PT LDS RZ, [RZ] ;  /* 0x00000000fffff984 */ /* 0x000fe20000000800 */
[----:B------:R-:W-:Y:S01]  /*11010*/  @!PT LDS RZ, [RZ] ;  /* 0x00000000fffff984 */ /* 0x000fe20000000800 */
[----:B------:R2:W-:Y:S06]  /*11020*/  MEMBAR.ALL.CTA ;  /* 0x0000000000007992 */ /* 0x0005ec0000008000 */
[----:B--2---:R-:W2:Y:S02]  /*11030*/  FENCE.VIEW.ASYNC.S ;  /* 0x00000000000073c6 */ /* 0x004ea40000000000 */
[----:B--2---:R-:W-:Y:S06]  /*11040*/  BAR.SYNC.DEFER_BLOCKING 0x1, 0x80 ;  /* 0x0042000000007b1d */ /* 0x004fec0000010000 */
[----:B------:R-:W-:Y:S05]  /*11050*/  @P0 BRA `(.L_x_69) ;  /* 0x0000000000300947 */ /* 0x000fea0003800000 */
[----:B------:R-:W2:Y:S01]  /*11060*/  S2UR UR10, SR_CTAID.X ;  /* 0x00000000000a79c3 */ /* 0x000ea20000002500 */
[----:B------:R-:W-:Y:S01]  /*11070*/  ULDC.64 UR4, c[0x0][0x198] ;  /* 0x0000660000047ab9 */ /* 0x000fe20000000a00 */
[----:B------:R-:W-:Y:S01]  /*11080*/  R2UR UR8, R2 ;  /* 0x00000000020872ca */ /* 0x000fe200000e0000 */
[----:B------:R-:W-:Y:S01]  /*11090*/  UIADD3 UR4, UP0, UR4, 0x670, URZ ;  /* 0x0000067004047890 */ /* 0x000fe2000ff1e03f */
[----:B------:R-:W-:Y:S01]  /*110a0*/  UMOV UR9, URZ ;  /* 0x0000003f00097c82 */ /* 0x000fe20008000000 */
[----:B------:R-:W-:Y:S02]  /*110b0*/  UMOV UR11, UR52 ;  /* 0x00000034000b7c82 */ /* 0x000fe40008000000 */
[----:B------:R-:W-:Y:S01]  /*110c0*/  UIADD3.X UR5, URZ, UR5, URZ, UP0, !UPT ;  /* 0x000000053f057290 */ /* 0x000fe200087fe43f */
[----:B------:R-:W-:Y:S01]  /*110d0*/  UMOV UR12, UR53 ;  /* 0x00000035000c7c82 */ /* 0x000fe20008000000 */
[----:B--2---:R-:W-:-:S09]  /*110e0*/  USHF.L.U32 UR10, UR10, 0x6, URZ ;  /* 0x000000060a0a7899 */ /* 0x004fd2000800063f */
[----:B------:R2:W-:Y:S01]  /*110f0*/  UTMASTG.4D [UR8], [UR4] ;  /* 0x00000008040073b5 */ /* 0x0005e20008018000 */
[----:B------:R0:W-:Y:S01]  /*11100*/  UTMACMDFLUSH ;  /* 0x00000000000079b7 */ /* 0x0001e20000000000 */
[----:B--2---:R-:W-:-:S04]  /*11110*/  DEPBAR.LE SB0, 0x1 ;  /* 0x000080400000791a */ /* 0x004fc80000000000 */
.L_x_69:
[----:B------:R-:W-:Y:S05]  /*11120*/  BSYNC B0 ;  /* 0x0000000000007941 */ /* 0x000fea0003800000 */
.L_x_68:
[----:B------:R-:W-:Y:S01]  /*11130*/  BAR.SYNC.DEFER_BLOCKING 0x1, 0x80 ;  /* 0x0042000000007b1d */ /* 0x000fe20000010000 */
[----:B-1----:R-:W-:Y:S02]  /*11140*/  F2FP.F16.F32.PACK_AB R4, R121, R120 ;  /* 0x000000787904723e */ /* 0x002fe400000000ff */
[----:B------:R-:W-:Y:S02]  /*11150*/  F2FP.F16.F32.PACK_AB R5, R13, R14 ;  /* 0x0000000e0d05723e */ /* 0x000fe400000000ff */
[----:B------:R-:W-:Y:S01]  /*11160*/  F2FP.F16.F32.PACK_AB R6, R125, R124 ;  /* 0x0000007c7d06723e */ /* 0x000fe200000000ff */
[----:B------:R-:W-:Y:S01]  /*11170*/  BSSY B0, `(.L_x_70) ;  /* 0x0000018000007945 */ /* 0x000fe20003800000 */
[----:B------:R-:W-:Y:S01]  /*11180*/  F2FP.F16.F32.PACK_AB R7, R15, R16 ;  /* 0x000000100f07723e */ /* 0x000fe200000000ff */
[----:B------:R1:W-:Y:S01]  /*11190*/  STSM.16.M88.4 [R3+0x800], R8 ;  /* 0x0008000803007844 */ /* 0x0003e20000000200 */
        /* <DEDUP_REMOVED lines=9> */
[----:B------:R-:W-:Y:S01]  /*11230*/  R2UR UR8, R2 ;  /* 0x00000000020872ca */ /* 0x000fe200000e0000 */
[----:B------:R-:W-:Y:S01]  /*11240*/  ULDC.64 UR4, c[0x0][0x198] ;  /* 0x0000660000047ab9 */ /* 0x000fe20000000a00 */
[----:B------:R-:W-:Y:S01]  /*11250*/  UMOV UR9, 0x10 ;  /* 0x0000001000097882 */ /* 0x000fe20000000000 */
[----:B------:R-:W-:Y:S01]  /*11260*/  UIADD3 UR4, UP0, UR4, 0x670, URZ ;  /* 0x0000067004047890 */ /* 0x000fe2000ff1e03f */
[----:B------:R-:W-:Y:S01]  /*11270*/  UMOV UR11, UR52 ;  /* 0x00000034000b7c82 */ /* 0x000fe20008000000 */
[----:B------:R-:W-:Y:S02]  /*11280*/  UMOV UR12, UR53 ;  /* 0x00000035000c7c82 */ /* 0x000fe40008000000 */
[----:B------:R-:W-:-:S06]  /*11290*/  UIADD3.X UR5, URZ, UR5, URZ, UP0, !UPT ;  /* 0x000000053f057290 */ /* 0x000fcc00087fe43f */
[----:B------:R-:W-:Y:S02]  /*112a0*/  UIADD3 UR8, UR8, 0x800, URZ ;  /* 0x0000080008087890 */ /* 0x000fe4000fffe03f */
[----:B--2---:R-:W-:-:S09]  /*112b0*/  USHF.L.U32 UR10, UR10, 0x6, URZ ;  /* 0x000000060a0a7899 */ /* 0x004fd2000800063f */
[----:B------:R2:W-:Y:S01]  /*112c0*/  UTMASTG.4D [UR8], [UR4] ;  /* 0x00000008040073b5 */ /* 0x0005e20008018000 */
[----:B------:R0:W-:Y:S01]  /*112d0*/  UTMACMDFLUSH ;  /* 0x00000000000079b7 */ /* 0x0001e20000000000 */
[----:B--2---:R-:W-:-:S04]  /*112e0*/  DEPBAR.LE SB0, 0x1 ;  /* 0x000080400000791a */ /* 0x004fc80000000000 */
.L_x_71:
[----:B------:R-:W-:Y:S05]  /*112f0*/  BSYNC B0 ;  /* 0x0000000000007941 */ /* 0x000fea0003800000 */
.L_x_70:
[----:B------:R-:W-:Y:S01]  /*11300*/  BAR.SYNC.DEFER_BLOCKING 0x1, 0x80 ;  /* 0x0042000000007b1d */ /* 0x000fe20000010000 */
[----:B------:R-:W-:Y:S02]  /*11310*/  F2FP.F16.F32.PACK_AB R17, R17, R18 ;  /* 0x000000121111723e */ /* 0x000fe400000000ff */
[----:B------:R-:W-:Y:S02]  /*11320*/  F2FP.F16.F32.PACK_AB R16, R113, R112 ;  /* 0x000000707110723e */ /* 0x000fe400000000ff */
[----:B------:R-:W-:Y:S01]  /*11330*/  F2FP.F16.F32.PACK_AB R18, R117, R116 ;  /* 0x000000747512723e */ /* 0x000fe200000000ff */
[----:B------:R-:W-:Y:S01]  /*11340*/  BSSY B0, `(.L_x_72) ;  /* 0x0000017000007945 */ /* 0x000fe20003800000 */
[----:B------:R-:W-:Y:S01]  /*11350*/  F2FP.F16.F32.PACK_AB R19, R19, R20 ;  /* 0x000000141313723e */ /* 0x000fe200000000ff */
[----:B------:R2:W-:Y:S01]  /*11360*/  STSM.16.M88.4 [R3], R4 ;  /* 0x0000000403007844 */ /* 0x0005e20000000200 */
[----:B------:R-:W-:Y:S01]  /*11370*/  @!PT LDS RZ, [RZ] ;  /* 0x00000000fffff984 */ /* 0x000fe20000000800 */
[----:B------:R-:W-:Y:S01]  /*11380*/  @!PT LDS RZ, [RZ] ;  /* 0x00000000fffff984 */ /* 0x000fe20000000800 */
[----:B------:R-:W-:Y:S01]  /*11390*/  @!PT LDS RZ, [RZ] ;  /* 0x00000000fffff984 */ /* 0x000fe20000000800 */
[----:B------:R-:W-:Y:S01]  /*113a0*/  @!PT LDS RZ, [RZ] ;  /* 0x00000000fffff984 */ /* 0x000fe20000000800 */
[----:B------:R3:W-:Y:S06]  /*113b0*/  MEMBAR.ALL.CTA ;  /* 0x0000000000007992 */ /* 0x0007ec0000008000 */
[----:B---3--:R-:W3:Y:S02]  /*113c0*/  FENCE.VIEW.ASYNC.S ;  /* 0x00000000000073c6 */ /* 0x008ee40000000000 */
[----:B---3--:R-:W-:Y:S06]  /*113d0*/  BAR.SYNC.DEFER_BLOCKING 0x1, 0x80 ;  /* 0x0042000000007b1d */ /* 0x008fec0000010000 */
[----:B------:R-:W-:Y:S05]  /*113e0*/  @P0 BRA `(.L_x_73) ;  /* 0x0000000000300947 */ /* 0x000fea0003800000 */
[----:B------:R-:W3:Y:S01]  /*113f0*/  S2UR UR10, SR_CTAID.X ;  /* 0x00000000000a79c3 */ /* 0x000ee20000002500 */
[----:B------:R-:W-:Y:S01]  /*11400*/  ULDC.64 UR4, c[0x0][0x198] ;  /* 0x0000660000047ab9 */ /* 0x000fe20000000a00 */
[----:B------:R-:W-:Y:S01]  /*11410*/  R2UR UR8, R2 ;  /* 0x00000000020872ca */ /* 0x000fe200000e0000 */
[----:B------:R-:W-:Y:S01]  /*11420*/  UIADD3 UR4, UP0, UR4, 0x670, URZ ;  /* 0x0000067004047890 */ /* 0x000fe2000ff1e03f */
[----:B------:R-:W-:Y:S01]  /*11430*/  UMOV UR9, 0x20 ;  /* 0x0000002000097882 */ /* 0x000fe20000000000 */
[----:B------:R-:W-:Y:S02]  /*11440*/  UMOV UR11, UR52 ;  /* 0x00000034000b7c82 */ /* 0x000fe40008000000 */
[----:B------:R-:W-:Y:S01]  /*11450*/  UIADD3.X UR5, URZ, UR5, URZ, UP0, !UPT ;  /* 0x000000053f057290 */ /* 0x000fe200087fe43f */
[----:B------:R-:W-:Y:S01]  /*11460*/  UMOV UR12, UR53 ;  /* 0x00000035000c7c82 */ /* 0x000fe20008000000 */
[----:B---3--:R-:W-:-:S09]  /*11470*/  USHF.L.U32 UR10, UR10, 0x6, URZ ;  /* 0x000000060a0a7899 */ /* 0x008fd2000800063f */
[----:B------:R3:W-:Y:S01]  /*11480*/  UTMASTG.4D [UR8], [UR4] ;  /* 0x00000008040073b5 */ /* 0x0007e20008018000 */
[----:B------:R0:W-:Y:S01]  /*11490*/  UTMACMDFLUSH ;  /* 0x00000000000079b7 */ /* 0x0001e20000000000 */
[----:B---3--:R-:W-:-:S04]  /*114a0*/  DEPBAR.LE SB0, 0x1 ;  /* 0x000080400000791a */ /* 0x008fc80000000000 */
.L_x_73:
[----:B------:R-:W-:Y:S05]  /*114b0*/  BSYNC B0 ;  /* 0x0000000000007941 */ /* 0x000fea0003800000 */
.L_x_72:
[----:B------:R-:W-:Y:S01]  /*114c0*/  BAR.SYNC.DEFER_BLOCKING 0x1, 0x80 ;  /* 0x0042000000007b1d */ /* 0x000fe20000010000 */
[----:B------:R-:W-:Y:S02]  /*114d0*/  F2FP.F16.F32.PACK_AB R21, R21, R22 ;  /* 0x000000161515723e */ /* 0x000fe400000000ff */
        /* <DEDUP_REMOVED lines=10> */
[----:B----4-:R-:W4:Y:S02]  /*11580*/  FENCE.VIEW.ASYNC.S ;  /* 0x00000000000073c6 */ /* 0x010f240000000000 */
[----:B----4-:R-:W-:Y:S06]  /*11590*/  BAR.SYNC.DEFER_BLOCKING 0x1, 0x80 ;  /* 0x0042000000007b1d */ /* 0x010fec0000010000 */
[----:B------:R-:W-:Y:S05]  /*115a0*/  @P0 BRA `(.L_x_75) ;  /* 0x0000000000340947 */ /* 0x000fea0003800000 */
[----:B------:R-:W4:Y:S01]  /*115b0*/  S2UR UR10, SR_CTAID.X ;  /* 0x00000000000a79c3 */ /* 0x000f220000002500 */
        /* <DEDUP_REMOVED lines=8> */
[----:B----4-:R-:W-:-:S09]  /*11640*/  USHF.L.U32 UR10, UR10, 0x6, URZ ;  /* 0x000000060a0a7899 */ /* 0x010fd2000800063f */
[----:B------:R4:W-:Y:S01]  /*11650*/  UTMASTG.4D [UR8], [UR4] ;  /* 0x00000008040073b5 */ /* 0x0009e20008018000 */
[----:B------:R0:W-:Y:S01]  /*11660*/  UTMACMDFLUSH ;  /* 0x00000000000079b7 */ /* 0x0001e20000000000 */
[----:B----4-:R-:W-:-:S04]  /*11670*/  DEPBAR.LE SB0, 0x1 ;  /* 0x000080400000791a */ /* 0x010fc80000000000 */
.L_x_75:
[----:B------:R-:W-:Y:S05]  /*11680*/  BSYNC B0 ;  /* 0x0000000000007941 */ /* 0x000fea0003800000 */
.L_x_74:
        /* <DEDUP_REMOVED lines=12> */
[----:B-----5:R-:W5:Y:S02]  /*11750*/  FENCE.VIEW.ASYNC.S ;  /* 0x00000000000073c6 */ /* 0x020f640000000000 */
[----:B-----5:R-:W-:Y:S06]  /*11760*/  BAR.SYNC.DEFER_BLOCKING 0x1, 0x80 ;  /* 0x0042000000007b1d */ /* 0x020fec0000010000 */
[----:B------:R-:W-:Y:S05]  /*11770*/  @P0 BRA `(.L_x_77) ;  /* 0x0000000000300947 */ /* 0x000fea0003800000 */
[----:B------:R-:W5:Y:S01]  /*11780*/  S2UR UR10, SR_CTAID.X ;  /* 0x00000000000a79c3 */ /* 0x000f620000002500 */
[----:B------:R-:W-:Y:S01]  /*11790*/  ULDC.64 UR4, c[0x0][0x198] ;  /* 0x0000660000047ab9 */ /* 0x000fe20000000a00 */
[----:B------:R-:W-:Y:S01]  /*117a0*/  R2UR UR8, R2 ;  /* 0x00000000020872ca */ /* 0x000fe200000e0000 */
[----:B------:R-:W-:Y:S01]  /*117b0*/  UIADD3 UR4, UP0, UR4, 0x670, URZ ;  /* 0x0000067004047890 */ /* 0x000fe2000ff1e03f */
[----:B------:R-:W-:Y:S01]  /*117c0*/  UMOV UR9, 0x40 ;  /* 0x0000004000097882 */ /* 0x000fe20000000000 */
[----:B------:R-:W-:Y:S02]  /*117d0*/  UMOV UR11, UR52 ;  /* 0x00000034000b7c82 */ /* 0x000fe40008000000 */
[----:B------:R-:W-:Y:S01]  /*117e0*/  UIADD3.X UR5, URZ, UR5, URZ, UP0, !UPT ;  /* 0x000000053f057290 */ /* 0x000fe200087fe43f */
[----:B------:R-:W-:Y:S01]  /*117f0*/  UMOV UR12, UR53 ;  /* 0x00000035000c7c82 */ /* 0x000fe20008000000 */
[----:B-----5:R-:W-:-:S09]  /*11800*/  USHF.L.U32 UR10, UR10, 0x6, URZ ;  /* 0x000000060a0a7899 */ /* 0x020fd2000800063f */
[----:B------:R1:W-:Y:S01]  /*11810*/  UTMASTG.4D [UR8], [UR4] ;  /* 0x00000008040073b5 */ /* 0x0003e20008018000 */
[----:B------:R0:W-:Y:S01]  /*11820*/  UTMACMDFLUSH ;  /* 0x00000000000079b7 */ /* 0x0001e20000000000 */
[----:B-1----:R-:W-:-:S04]  /*11830*/  DEPBAR.LE SB0, 0x1 ;  /* 0x000080400000791a */ /* 0x002fc80000000000 */
.L_x_77:
[----:B------:R-:W-:Y:S05]  /*11840*/  BSYNC B0 ;  /* 0x0000000000007941 */ /* 0x000fea0003800000 */
.L_x_76:
        /* <DEDUP_REMOVED lines=24> */
[----:B-----5:R-:W-:-:S09]  /*119d0*/  USHF.L.U32 UR10, UR10, 0x6, URZ ;  /* 0x000000060a0a7899 */ /* 0x020fd2000800063f */
[----:B------:R1:W-:Y:S01]  /*119e0*/  UTMASTG.4D [UR8], [UR4] ;  /* 0x00000008040073b5 */ /* 0x0003e20008018000 */
[----:B------:R0:W-:Y:S01]  /*119f0*/  UTMACMDFLUSH ;  /* 0x00000000000079b7 */ /* 0x0001e20000000000 */
[----:B-1----:R-:W-:-:S04]  /*11a00*/  DEPBAR.LE SB0, 0x1 ;  /* 0x000080400000791a */ /* 0x002fc80000000000 */
.L_x_79:
[----:B------:R-:W-:Y:S05]  /*11a10*/  BSYNC B0 ;  /* 0x0000000000007941 */ /* 0x000fea0003800000 */
.L_x_78:
[----:B------:R-:W-:Y:S06]  /*11a20*/  BAR.SYNC.DEFER_BLOCKING 0x1, 0x80 ;  /* 0x0042000000007b1d */ /* 0x000fec0000010000 */
[----:B------:R-:W-:Y:S01]  /*11a30*/  BSSY B0, `(.L_x_80) ;  /* 0x0000015000007945 */ /* 0x000fe20003800000 */
        /* <DEDUP_REMOVED lines=18> */
[----:B------:R1:W-:Y:S02]  /*11b60*/  UTMASTG.4D [UR8], [UR4] ;  /* 0x00000008040073b5 */ /* 0x0003e40008018000 */
[----:B-1----:R0:W-:Y:S02]  /*11b70*/  UTMACMDFLUSH ;  /* 0x00000000000079b7 */ /* 0x0021e40000000000 */
.L_x_81:
[----:B------:R-:W-:Y:S05]  /*11b80*/  BSYNC B0 ;  /* 0x0000000000007941 */ /* 0x000fea0003800000 */
.L_x_80:
[----:B------:R-:W-:-:S04]  /*11b90*/  DEPBAR.LE SB0, 0x0 ;  /* 0x000080000000791a */ /* 0x000fc80000000000 */
[----:B------:R-:W-:Y:S05]  /*11ba0*/  EXIT ;  /* 0x000000000000794d */ /* 0x000fea0003800000 */
.L_x_7:
[----:B-1----:R1:W2:Y:S02]  /*11bb0*/  SYNCS.PHASECHK.TRANS64.TRYWAIT P2, [R3+URZ+0x1f848], R2 ;  /* 0x01f84802030075a7 */ /* 0x0022a4000804017f */
[----:B--2---:R-:W-:Y:S05]  /*11bc0*/  @!P2 NANOSLEEP.SYNCS 0x989680 ;  /* 0x009896800000a95d */ /* 0x004fea0003900000 */
[----:B------:R-:W2:Y:S02]  /*11bd0*/  @!P2 SYNCS.PHASECHK.TRANS64 P2, [R3+URZ+0x1f848], R2 ;  /* 0x01f848020300a5a7 */ /* 0x000ea4000804007f */
[----:B--2---:R-:W-:Y:S05]  /*11be0*/  @!P2 BRA `(.L_x_7) ;  /* 0xfffffffc00f0a947 */ /* 0x004fea000383ffff */
[----:B------:R-:W-:Y:S05]  /*11bf0*/  BRA `(.L_x_82) ;  /* 0xfffffee800c47947 */ /* 0x000fea000383ffff */
.L_x_12:
[----:B-1----:R1:W2:Y:S02]  /*11c00*/  SYNCS.PHASECHK.TRANS64.TRYWAIT P1, [R3+URZ+0x1f820], R2 ;  /* 0x01f82002030075a7 */ /* 0x0022a4000802017f */
[----:B--2---:R-:W-:Y:S05]  /*11c10*/  @!P1 NANOSLEEP.SYNCS 0x989680 ;  /* 0x009896800000995d */ /* 0x004fea0003900000 */
[----:B------:R-:W2:Y:S02]  /*11c20*/  @!P1 SYNCS.PHASECHK.TRANS64 P1, [R3+URZ+0x1f820], R2 ;  /* 0x01f82002030095a7 */ /* 0x000ea4000802007f */
[----:B--2---:R-:W-:Y:S05]  /*11c30*/  @!P1 BRA `(.L_x_12) ;  /* 0xfffffffc00f09947 */ /* 0x004fea000383ffff */
[----:B------:R-:W-:Y:S05]  /*11c40*/  BRA `(.L_x_83) ;  /* 0xfffffeec00f47947 */ /* 0x000fea000383ffff */
.L_x_14:
[----:B-1----:R1:W2:Y:S02]  /*11c50*/  SYNCS.PHASECHK.TRANS64.TRYWAIT P1, [R2+URZ+0x1f820], R3 ;  /* 0x01f82003020075a7 */ /* 0x0022a4000802017f */
[----:B--2---:R-:W-:Y:S05]  /*11c60*/  @!P1 NANOSLEEP.SYNCS 0x989680 ;  /* 0x009896800000995d */ /* 0x004fea0003900000 */
[----:B------:R-:W2:Y:S02]  /*11c70*/  @!P1 SYNCS.PHASECHK.TRANS64 P1, [R2+URZ+0x1f820], R3 ;  /* 0x01f82003020095a7 */ /* 0x000ea4000802007f */
[----:B--2---:R-:W-:Y:S05]  /*11c80*/  @!P1 BRA `(.L_x_14) ;  /* 0xfffffffc00f09947 */ /* 0x004fea000383ffff */
[----:B------:R-:W-:Y:S05]  /*11c90*/  BRA `(.L_x_84) ;  /* 0xfffffef000bc7947 */ /* 0x000fea000383ffff */
.L_x_17:
[----:B-1----:R1:W2:Y:S02]  /*11ca0*/  SYNCS.PHASECHK.TRANS64.TRYWAIT P1, [R3+URZ+0x1f820], R4 ;  /* 0x01f82004030075a7 */ /* 0x0022a4000802017f */
[----:B--2---:R-:W-:Y:S05]  /*11cb0*/  @!P1 NANOSLEEP.SYNCS 0x989680 ;  /* 0x009896800000995d */ /* 0x004fea0003900000 */
[----:B------:R-:W2:Y:S02]  /*11cc0*/  @!P1 SYNCS.PHASECHK.TRANS64 P1, [R3+URZ+0x1f820], R4 ;  /* 0x01f82004030095a7 */ /* 0x000ea4000802007f */
[----:B--2---:R-:W-:Y:S05]  /*11cd0*/  @!P1 BRA `(.L_x_17) ;  /* 0xfffffffc00f09947 */ /* 0x004fea000383ffff */
[----:B------:R-:W-:Y:S05]  /*11ce0*/  BRA `(.L_x_85) ;  /* 0xfffffef400c87947 */ /* 0x000fea000383ffff */
.L_x_19:
[----:B-1----:R1:W2:Y:S02]  /*11cf0*/  SYNCS.PHASECHK.TRANS64.TRYWAIT P1, [R3+URZ+0x1f820], R2 ;  /* 0x01f82002030075a7 */ /* 0x0022a4000802017f */
[----:B--2---:R-:W-:Y:S05]  /*11d00*/  @!P1 NANOSLEEP.SYNCS 0x989680 ;  /* 0x009896800000995d */ /* 0x004fea0003900000 */
[----:B------:R-:W2:Y:S02]  /*11d10*/  @!P1 SYNCS.PHASECHK.TRANS64 P1, [R3+URZ+0x1f820], R2 ;  /* 0x01f82002030095a7 */ /* 0x000ea4000802007f */
[----:B--2---:R-:W-:Y:S05]  /*11d20*/  @!P1 BRA `(.L_x_19) ;  /* 0xfffffffc00f09947 */ /* 0x004fea000383ffff */
[----:B------:R-:W-:Y:S05]  /*11d30*/  BRA `(.L_x_86) ;  /* 0xfffffef800c07947 */ /* 0x000fea000383ffff */
.L_x_21:
[----:B-1----:R1:W2:Y:S02]  /*11d40*/  SYNCS.PHASECHK.TRANS64.TRYWAIT P1, [R2+URZ+0x1f840], R89 ;  /* 0x01f84059020075a7 */ /* 0x0022a4000802017f */
[----:B--2---:R-:W-:Y:S05]  /*11d50*/  @!P1 NANOSLEEP.SYNCS 0x989680 ;  /* 0x009896800000995d */ /* 0x004fea0003900000 */
[----:B------:R-:W2:Y:S02]  /*11d60*/  @!P1 SYNCS.PHASECHK.TRANS64 P1, [R2+URZ+0x1f840], R89 ;  /* 0x01f84059020095a7 */ /* 0x000ea4000802007f */
[----:B--2---:R-:W-:Y:S05]  /*11d70*/  @!P1 BRA `(.L_x_21) ;  /* 0xfffffffc00f09947 */ /* 0x004fea000383ffff */
[----:B------:R-:W-:Y:S05]  /*11d80*/  BRA `(.L_x_87) ;  /* 0xfffffefc00d07947 */ /* 0x000fea000383ffff */
.L_x_22:
[----:B--2---:R2:W3:Y:S02]  /*11d90*/  SYNCS.PHASECHK.TRANS64.TRYWAIT P1, [R2+URZ+0x1f800], R89 ;  /* 0x01f80059020075a7 */ /* 0x0044e4000802017f */
[----:B---3--:R-:W-:Y:S05]  /*11da0*/  @!P1 NANOSLEEP.SYNCS 0x989680 ;  /* 0x009896800000995d */ /* 0x008fea0003900000 */
[----:B------:R-:W3:Y:S02]  /*11db0*/  @!P1 SYNCS.PHASECHK.TRANS64 P1, [R2+URZ+0x1f800], R89 ;  /* 0x01f80059020095a7 */ /* 0x000ee4000802007f */
[----:B---3--:R-:W-:Y:S05]  /*11dc0*/  @!P1 BRA `(.L_x_22) ;  /* 0xfffffffc00f09947 */ /* 0x008fea000383ffff */
[----:B------:R-:W-:Y:S05]  /*11dd0*/  BRA `(.L_x_88) ;  /* 0xfffffefc00dc7947 */ /* 0x000fea000383ffff */
.L_x_23:
[----:B--2---:R2:W4:Y:S02]  /*11de0*/  SYNCS.PHASECHK.TRANS64.TRYWAIT P6, [R2+URZ+0x1f808], R89 ;  /* 0x01f80859020075a7 */ /* 0x00452400080c017f */
[----:B----4-:R-:W-:Y:S05]  /*11df0*/  @!P6 NANOSLEEP.SYNCS 0x989680 ;  /* 0x009896800000e95d */ /* 0x010fea0003900000 */
[----:B------:R-:W4:Y:S02]  /*11e00*/  @!P6 SYNCS.PHASECHK.TRANS64 P6, [R2+URZ+0x1f808], R89 ;  /* 0x01f808590200e5a7 */ /* 0x000f2400080c007f */
[----:B----4-:R-:W-:Y:S05]  /*11e10*/  @!P6 BRA `(.L_x_23) ;  /* 0xfffffffc00f0e947 */ /* 0x010fea000383ffff */
[----:B------:R-:W-:Y:S05]  /*11e20*/  BRA `(.L_x_89) ;  /* 0xffffff2400287947 */ /* 0x000fea000383ffff */
.L_x_25:
[----:B-1----:R1:W2:Y:S02]  /*11e30*/  SYNCS.PHASECHK.TRANS64.TRYWAIT P2, [R25+URZ+0x1f800], R24 ;  /* 0x01f80018190075a7 */ /* 0x0022a4000804017f */
[----:B--2---:R-:W-:Y:S05]  /*11e40*/  @!P2 NANOSLEEP.SYNCS 0x989680 ;  /* 0x009896800000a95d */ /* 0x004fea0003900000 */
[----:B------:R-:W2:Y:S02]  /*11e50*/  @!P2 SYNCS.PHASECHK.TRANS64 P2, [R25+URZ+0x1f800], R24 ;  /* 0x01f800181900a5a7 */ /* 0x000ea4000804007f */
[----:B--2---:R-:W-:Y:S05]  /*11e60*/  @!P2 BRA `(.L_x_25) ;  /* 0xfffffffc00f0a947 */ /* 0x004fea000383ffff */
[----:B------:R-:W-:Y:S05]  /*11e70*/  BRA `(.L_x_90) ;  /* 0xffffff4400387947 */ /* 0x000fea000383ffff */
.L_x_28:
[----:B-1----:R1:W2:Y:S02]  /*11e80*/  SYNCS.PHASECHK.TRANS64.TRYWAIT P3, [R146+URZ+0x1f820], R147 ;  /* 0x01f82093920075a7 */ /* 0x0022a4000806017f */
[----:B--2---:R-:W-:Y:S05]  /*11e90*/  @!P3 NANOSLEEP.SYNCS 0x989680 ;  /* 0x009896800000b95d */ /* 0x004fea0003900000 */
[----:B------:R-:W2:Y:S02]  /*11ea0*/  @!P3 SYNCS.PHASECHK.TRANS64 P3, [R146+URZ+0x1f820], R147 ;  /* 0x01f820939200b5a7 */ /* 0x000ea4000806007f */
[----:B--2---:R-:W-:Y:S05]  /*11eb0*/  @!P3 BRA `(.L_x_28) ;  /* 0xfffffffc00f0b947 */ /* 0x004fea000383ffff */
[----:B------:R-:W-:Y:S05]  /*11ec0*/  BRA `(.L_x_91) ;  /* 0xffffff48001c7947 */ /* 0x000fea000383ffff */
.L_x_30:
[----:B-1----:R1:W2:Y:S02]  /*11ed0*/  SYNCS.PHASECHK.TRANS64.TRYWAIT P5, [R156+URZ+0x1f800], R155 ;  /* 0x01f8009b9c0075a7 */ /* 0x0022a400080a017f */
[----:B--2---:R-:W-:Y:S05]  /*11ee0*/  @!P5 NANOSLEEP.SYNCS 0x989680 ;  /* 0x009896800000d95d */ /* 0x004fea0003900000 */
[----:B------:R-:W2:Y:S02]  /*11ef0*/  @!P5 SYNCS.PHASECHK.TRANS64 P5, [R156+URZ+0x1f800], R155 ;  /* 0x01f8009b9c00d5a7 */ /* 0x000ea400080a007f */
[----:B--2---:R-:W-:Y:S05]  /*11f00*/  @!P5 BRA `(.L_x_30) ;  /* 0xfffffffc00f0d947 */ /* 0x004fea000383ffff */
[----:B------:R-:W-:Y:S05]  /*11f10*/  BRA `(.L_x_92) ;  /* 0xffffff5000a87947 */ /* 0x000fea000383ffff */
.L_x_34:
[----:B-1----:R1:W2:Y:S02]  /*11f20*/  SYNCS.PHASECHK.TRANS64.TRYWAIT P2, [R24+URZ+0x1f820], R25 ;  /* 0x01f82019180075a7 */ /* 0x0022a4000804017f */
[----:B--2---:R-:W-:Y:S05]  /*11f30*/  @!P2 NANOSLEEP.SYNCS 0x989680 ;  /* 0x009896800000a95d */ /* 0x004fea0003900000 */
[----:B------:R-:W2:Y:S02]  /*11f40*/  @!P2 SYNCS.PHASECHK.TRANS64 P2, [R24+URZ+0x1f820], R25 ;  /* 0x01f820191800a5a7 */ /* 0x000ea4000804007f */
[----:B--2---:R-:W-:Y:S05]  /*11f50*/  @!P2 BRA `(.L_x_34) ;  /* 0xfffffffc00f0a947 */ /* 0x004fea000383ffff */
[----:B------:R-:W-:Y:S05]  /*11f60*/  BRA `(.L_x_93) ;  /* 0xffffff8400347947 */ /* 0x000fea000383ffff */
.L_x_38:
[----:B-1----:R1:W2:Y:S02]  /*11f70*/  SYNCS.PHASECHK.TRANS64.TRYWAIT P1, [R25+URZ+0x1f800], R24 ;  /* 0x01f80018190075a7 */ /* 0x0022a4000802017f */
[----:B--2---:R-:W-:Y:S05]  /*11f80*/  @!P1 NANOSLEEP.SYNCS 0x989680 ;  /* 0x009896800000995d */ /* 0x004fea0003900000 */
[----:B------:R-:W2:Y:S02]  /*11f90*/  @!P1 SYNCS.PHASECHK.TRANS64 P1, [R25+URZ+0x1f800], R24 ;  /* 0x01f80018190095a7 */ /* 0x000ea4000802007f */
[----:B--2---:R-:W-:Y:S05]  /*11fa0*/  @!P1 BRA `(.L_x_38) ;  /* 0xfffffffc00f09947 */ /* 0x004fea000383ffff */
[----:B------:R-:W-:Y:S05]  /*11fb0*/  BRA `(.L_x_94) ;  /* 0xffffff8800647947 */ /* 0x000fea000383ffff */
.L_x_41:
[----:B-1----:R1:W2:Y:S02]  /*11fc0*/  SYNCS.PHASECHK.TRANS64.TRYWAIT P2, [R146+URZ+0x1f820], R147 ;  /* 0x01f82093920075a7 */ /* 0x0022a4000804017f */
[----:B--2---:R-:W-:Y:S05]  /*11fd0*/  @!P2 NANOSLEEP.SYNCS 0x989680 ;  /* 0x009896800000a95d */ /* 0x004fea0003900000 */
[----:B------:R-:W2:Y:S02]  /*11fe0*/  @!P2 SYNCS.PHASECHK.TRANS64 P2, [R146+URZ+0x1f820], R147 ;  /* 0x01f820939200a5a7 */ /* 0x000ea4000804007f */
[----:B--2---:R-:W-:Y:S05]  /*11ff0*/  @!P2 BRA `(.L_x_41) ;  /* 0xfffffffc00f0a947 */ /* 0x004fea000383ffff */
[----:B------:R-:W-:Y:S05]  /*12000*/  BRA `(.L_x_95) ;  /* 0xffffff8c006c7947 */ /* 0x000fea000383ffff */
.L_x_44:
[----:B-1----:R1:W2:Y:S02]  /*12010*/  SYNCS.PHASECHK.TRANS64.TRYWAIT P2, [R159+URZ+0x1f800], R158 ;  /* 0x01f8009e9f0075a7 */ /* 0x0022a4000804017f */
[----:B--2---:R-:W-:Y:S05]  /*12020*/  @!P2 NANOSLEEP.SYNCS 0x989680 ;  /* 0x009896800000a95d */ /* 0x004fea0003900000 */
[----:B------:R-:W2:Y:S02]  /*12030*/  @!P2 SYNCS.PHASECHK.TRANS64 P2, [R159+URZ+0x1f800], R158 ;  /* 0x01f8009e9f00a5a7 */ /* 0x000ea4000804007f */
[----:B--2---:R-:W-:Y:S05]  /*12040*/  @!P2 BRA `(.L_x_44) ;  /* 0xfffffffc00f0a947 */ /* 0x004fea000383ffff */
[----:B------:R-:W-:Y:S05]  /*12050*/  BRA `(.L_x_96) ;  /* 0xffffff9c00c07947 */ /* 0x000fea000383ffff */
.L_x_48:
[----:B-1----:R1:W2:Y:S02]  /*12060*/  SYNCS.PHASECHK.TRANS64.TRYWAIT P1, [R6+URZ+0x1f820], R25 ;  /* 0x01f82019060075a7 */ /* 0x0022a4000802017f */
[----:B--2---:R-:W-:Y:S05]  /*12070*/  @!P1 NANOSLEEP.SYNCS 0x989680 ;  /* 0x009896800000995d */ /* 0x004fea0003900000 */
[----:B------:R-:W2:Y:S02]  /*12080*/  @!P1 SYNCS.PHASECHK.TRANS64 P1, [R6+URZ+0x1f820], R25 ;  /* 0x01f82019060095a7 */ /* 0x000ea4000802007f */
[----:B--2---:R-:W-:Y:S05]  /*12090*/  @!P1 BRA `(.L_x_48) ;  /* 0xfffffffc00f09947 */ /* 0x004fea000383ffff */
[----:B------:R-:W-:Y:S05]  /*120a0*/  BRA `(.L_x_97) ;  /* 0xffffffd800047947 */ /* 0x000fea000383ffff */
        .weak           $__internal_0_$__cuda_sm20_rcp_rn_f32_slowpath
        .type           $__internal_0_$__cuda_sm20_rcp_rn_f32_slowpath,@function
        .size           $__internal_0_$__cuda_sm20_rcp_rn_f32_slowpath,(.L_x_103 - $__internal_0_$__cuda_sm20_rcp_rn_f32_slowpath)
$__internal_0_$__cuda_sm20_rcp_rn_f32_slowpath:
[----:B------:R-:W-:Y:S01]  /*120b0*/  IMAD.SHL.U32 R0, R3, 0x2, RZ ;  /* 0x0000000203007824 */ /* 0x000fe200078e00ff */
[----:B------:R-:W-:Y:S04]  /*120c0*/  BSSY B2, `(.L_x_98) ;  /* 0x0000030000027945 */ /* 0x000fe80003800000 */
[----:B------:R-:W-:-:S04]  /*120d0*/  SHF.R.U32.HI R15, RZ, 0x18, R0 ;  /* 0x00000018ff0f7819 */ /* 0x000fc80000011600 */
[----:B------:R-:W-:-:S13]  /*120e0*/  ISETP.NE.U32.AND P0, PT, R15, RZ, PT ;  /* 0x000000ff0f00720c */ /* 0x000fda0003f05070 */
[----:B------:R-:W-:Y:S05]  /*120f0*/  @P0 BRA `(.L_x_99) ;  /* 0x0000000000280947 */ /* 0x000fea0003800000 */
[----:B------:R-:W-:-:S04]  /*12100*/  SHF.L.U32 R0, R3, 0x1, RZ ;  /* 0x0000000103007819 */ /* 0x000fc800000006ff */
[----:B------:R-:W-:-:S13]  /*12110*/  ISETP.NE.AND P0, PT, R0, RZ, PT ;  /* 0x000000ff0000720c */ /* 0x000fda0003f05270 */
[----:B------:R-:W-:Y:S01]  /*12120*/  @P0 FFMA R7, R3, 1.84467440737095516160e+19, RZ ;  /* 0x5f80000003070823 */ /* 0x000fe200000000ff */
[----:B------:R-:W-:Y:S08]  /*12130*/  @!P0 MUFU.RCP R6, R3 ;  /* 0x0000000300068308 */ /* 0x000ff00000001000 */
[----:B------:R-:W1:Y:S02]  /*12140*/  @P0 MUFU.RCP R0, R7 ;  /* 0x0000000700000308 */ /* 0x000e640000001000 */
[----:B-1----:R-:W-:-:S04]  /*12150*/  @P0 FFMA R12, R7, R0, -1 ;  /* 0xbf800000070c0423 */ /* 0x002fc80000000000 */
[----:B------:R-:W-:-:S04]  /*12160*/  @P0 FADD.FTZ R13, -R12, -RZ ;  /* 0x800000ff0c0d0221 */ /* 0x000fc80000010100 */
[----:B------:R-:W-:-:S04]  /*12170*/  @P0 FFMA R0, R0, R13, R0 ;  /* 0x0000000d00000223 */ /* 0x000fc80000000000 */
[----:B------:R-:W-:Y:S01]  /*12180*/  @P0 FFMA R6, R0, 1.84467440737095516160e+19, RZ ;  /* 0x5f80000000060823 */ /* 0x000fe200000000ff */
[----:B------:R-:W-:Y:S06]  /*12190*/  BRA `(.L_x_100) ;  /* 0x0000000000887947 */ /* 0x000fec0003800000 */
.L_x_99:
[----:B------:R-:W-:-:S05]  /*121a0*/  VIADD R26, R15, 0xffffff03 ;  /* 0xffffff030f1a7836 */ /* 0x000fca0000000000 */
[----:B------:R-:W-:-:S13]  /*121b0*/  ISETP.GT.U32.AND P0, PT, R26, 0x1, PT ;  /* 0x000000011a00780c */ /* 0x000fda0003f04070 */
[----:B------:R-:W-:Y:S05]  /*121c0*/  @P0 BRA `(.L_x_101) ;  /* 0x0000000000780947 */ /* 0x000fea0003800000 */
[----:B------:R-:W-:Y:S02]  /*121d0*/  LOP3.LUT R0, R3, 0x7fffff, RZ, 0xc0, !PT ;  /* 0x007fffff03007812 */ /* 0x000fe400078ec0ff */
[----:B------:R-:W-:Y:S02]  /*121e0*/  MOV R13, 0x3 ;  /* 0x00000003000d7802 */ /* 0x000fe40000000f00 */
[----:B------:R-:W-:Y:S02]  /*121f0*/  LOP3.LUT R0, R0, 0x3f800000, RZ, 0xfc, !PT ;  /* 0x3f80000000007812 */ /* 0x000fe400078efcff */
[----:B------:R-:W-:Y:S02]  /*12200*/  SHF.L.U32 R13, R13, R26, RZ ;  /* 0x0000001a0d0d7219 */ /* 0x000fe400000006ff */
[----:B------:R-:W1:Y:S02]  /*12210*/  MUFU.RCP R7, R0 ;  /* 0x0000000000077308 */ /* 0x000e640000001000 */
[----:B-1----:R-:W-:-:S04]  /*12220*/  FFMA R6, R0, R7, -1 ;  /* 0xbf80000000067423 */ /* 0x002fc80000000007 */
[----:B------:R-:W-:-:S04]  /*12230*/  FADD.FTZ R6, -R6, -RZ ;  /* 0x800000ff06067221 */ /* 0x000fc80000010100 */
[CCC-:B------:R-:W-:Y:S01]  /*12240*/  FFMA.RM R12, R7.reuse, R6.reuse, R7.reuse ;  /* 0x00000006070c7223 */ /* 0x1c0fe20000004007 */
[----:B------:R-:W-:-:S04]  /*12250*/  FFMA.RP R7, R7, R6, R7 ;  /* 0x0000000607077223 */ /* 0x000fc80000008007 */
[C---:B------:R-:W-:Y:S02]  /*12260*/  LOP3.LUT R6, R12.reuse, 0x7fffff, RZ, 0xc0, !PT ;  /* 0x007fffff0c067812 */ /* 0x040fe400078ec0ff */
[----:B------:R-:W-:Y:S02]  /*12270*/  FSETP.NEU.FTZ.AND P0, PT, R12, R7, PT ;  /* 0x000000070c00720b */ /* 0x000fe40003f1d000 */
[----:B------:R-:W-:Y:S02]  /*12280*/  LOP3.LUT R6, R6, 0x800000, RZ, 0xfc, !PT ;  /* 0x0080000006067812 */ /* 0x000fe400078efcff */
[----:B------:R-:W-:Y:S02]  /*12290*/  SEL R7, RZ, 0xffffffff, !P0 ;  /* 0xffffffffff077807 */ /* 0x000fe40004000000 */
[----:B------:R-:W-:-:S03]  /*122a0*/  LOP3.LUT R13, R13, R6, RZ, 0xc0, !PT ;  /* 0x000000060d0d7212 */ /* 0x000fc600078ec0ff */
[----:B------:R-:W-:Y:S01]  /*122b0*/  IMAD.MOV R7, RZ, RZ, -R7 ;  /* 0x000000ffff077224 */ /* 0x000fe200078e0a07 */
[----:B------:R-:W-:-:S04]  /*122c0*/  SHF.R.U32.HI R13, RZ, R26, R13 ;  /* 0x0000001aff0d7219 */ /* 0x000fc8000001160d */
[--C-:B------:R-:W-:Y:S01]  /*122d0*/  LOP3.LUT P1, RZ, R7, R26, R6.reuse, 0xf8, !PT ;  /* 0x0000001a07ff7212 */ /* 0x100fe2000782f806 */
[----:B------:R-:W-:Y:S01]  /*122e0*/  VIADD R7, R15, 0xffffff04 ;  /* 0xffffff040f077836 */ /* 0x000fe20000000000 */
[C---:B------:R-:W-:Y:S02]  /*122f0*/  LOP3.LUT P0, RZ, R13.reuse, 0x1, RZ, 0xc0, !PT ;  /* 0x000000010dff7812 */ /* 0x040fe4000780c0ff */
[----:B------:R-:W-:Y:S02]  /*12300*/  LOP3.LUT P2, RZ, R13, 0x2, RZ, 0xc0, !PT ;  /* 0x000000020dff7812 */ /* 0x000fe4000784c0ff */
[----:B------:R-:W-:Y:S02]  /*12310*/  SHF.R.U32.HI R6, RZ, R7, R6 ;  /* 0x00000007ff067219 */ /* 0x000fe40000011606 */
[----:B------:R-:W-:Y:S02]  /*12320*/  PLOP3.LUT P0, PT, P0, P1, P2, 0xe0, 0x0 ;  /* 0x000000000000781c */ /* 0x000fe40000703c20 */
[----:B------:R-:W-:-:S02]  /*12330*/  LOP3.LUT P1, RZ, R3, 0x7fffff, RZ, 0xc0, !PT ;  /* 0x007fffff03ff7812 */ /* 0x000fc4000782c0ff */
[----:B------:R-:W-:-:S04]  /*12340*/  SEL R0, RZ, 0x1, !P0 ;  /* 0x00000001ff007807 */ /* 0x000fc80004000000 */
[----:B------:R-:W-:-:S04]  /*12350*/  IADD3 R0, -R0, RZ, RZ ;  /* 0x000000ff00007210 */ /* 0x000fc80007ffe1ff */
[----:B------:R-:W-:-:S13]  /*12360*/  ISETP.GE.AND P0, PT, R0, RZ, PT ;  /* 0x000000ff0000720c */ /* 0x000fda0003f06270 */
[----:B------:R-:W-:-:S05]  /*12370*/  @!P0 IADD3 R6, R6, 0x1, RZ ;  /* 0x0000000106068810 */ /* 0x000fca0007ffe0ff */
[----:B------:R-:W-:-:S05]  /*12380*/  @!P1 IMAD.SHL.U32 R6, R6, 0x2, RZ ;  /* 0x0000000206069824 */ /* 0x000fca00078e00ff */
[----:B------:R-:W-:Y:S01]  /*12390*/  LOP3.LUT R6, R6, 0x80000000, R3, 0xf8, !PT ;  /* 0x8000000006067812 */ /* 0x000fe200078ef803 */
[----:B------:R-:W-:Y:S06]  /*123a0*/  BRA `(.L_x_100) ;  /* 0x0000000000047947 */ /* 0x000fec0003800000 */
.L_x_101:
[----:B------:R1:W2:Y:S02]  /*123b0*/  MUFU.RCP R6, R3 ;  /* 0x0000000300067308 */ /* 0x0002a40000001000 */
.L_x_100:
[----:B------:R-:W-:Y:S05]  /*123c0*/  BSYNC B2 ;  /* 0x0000000000027941 */ /* 0x000fea0003800000 */
.L_x_98:
[----:B--2---:R-:W-:Y:S01]  /*123d0*/  MOV R0, R6 ;  /* 0x0000000600007202 */ /* 0x004fe20000000f00 */
[----:B------:R-:W-:Y:S01]  /*123e0*/  IMAD.MOV.U32 R6, RZ, RZ, R14 ;  /* 0x000000ffff067224 */ /* 0x000fe200078e000e */
[----:B------:R-:W-:-:S04]  /*123f0*/  MOV R7, 0x0 ;  /* 0x0000000000077802 */ /* 0x000fc80000000f00 */
[----:B-1----:R-:W-:Y:S05]  /*12400*/  RET.REL.NODEC R6 `(_ZN7cutlass13device_kernelINS_4fmha6kernel13FmhaKernelTmaINS1_10collective15FmhaMainloopTmaINS_6half_tEfN4cute5tupleIJNS7_1CILi64EEENS9_ILi128EEENS9_ILi112EEEEEENS4_14ResidualFusionEJEEENS4_15FmhaFwdEpilogueIS6_fNS8_IJSA_SC_SB_EEEEEJEEEEEvNT_6ParamsE) ;  /* 0xfffffed806fc7950 */ /* 0x002fea0003c3ffff */
.L_x_102:
[----:B------:R-:W-:-:S00]  /*12410*/  BRA `(.L_x_102) ;  /* 0xfffffffc00fc7947 */ /* 0x000fc0000383ffff */
[----:B------:R-:W-:-:S00]  /*12420*/  NOP ;  /* 0x0000000000007918 */ /* 0x000fc00000000000 */
        /* <DEDUP_REMOVED lines=13> */
.L_x_103:


//--------------------- .nv.global.init           --------------------------
	.section	.nv.global.init,"aw",@progbits
.nv.global.init:
	.type		$str$23,@object
	.size		$str$23,($str$24 - $str$23)
$str$23:
        /*0000*/ 	.byte	0x28, 0x61, 0x64, 0x64, 0x72, 0x65, 0x73, 0x73, 0x20, 0x26, 0x20, 0x6d, 0x61, 0x73, 0x6b, 0x29
        /*0010*/ 	.byte	0x20, 0x3d, 0x3d, 0x20, 0x30, 0x00
	.type		$str$24,@object
	.size		$str$24,(__unnamed_1 - $str$24)
$str$24:
        /*0016*/ 	.byte	0x2f, 0x74, 0x6d, 0x70, 0x2f, 0x63, 0x75, 0x74, 0x6c, 0x61, 0x73, 0x73, 0x5f, 0x73, 0x77, 0x65
        /*0026*/ 	.byte	0x65, 0x70, 0x5f, 0x73, 0x72, 0x63, 0x2f, 0x69, 0x6e, 0x63, 0x6c, 0x75, 0x64, 0x65, 0x2f, 0x63
        /*0036*/ 	.byte	0x75, 0x74, 0x65, 0x2f, 0x70, 0x6f, 0x69, 0x6e, 0x74, 0x65, 0x72, 0x5f, 0x66, 0x6c, 0x61, 0x67
        /*0046*/ 	.byte	0x67, 0x65, 0x64, 0x2e, 0x68, 0x70, 0x70, 0x00
	.type		__unnamed_1,@object
	.size		__unnamed_1,(__unnamed_2 - __unnamed_1)
__unnamed_1:
        /*004e*/ 	.byte	0x61, 0x75, 0x74, 0x6f, 0x20, 0x63, 0x75, 0x74, 0x65, 0x3a, 0x3a, 0x61, 0x73, 0x5f, 0x70, 0x6f
        /* <DEDUP_REMOVED lines=27> */
        /*020e*/ 	.byte	0x3e, 0x3e, 0x3e, 0x3e, 0x3e, 0x5d, 0x00
	.type		__unnamed_2,@object
	.size		__unnamed_2,(.L_1 - __unnamed_2)
__unnamed_2:
        /* <DEDUP_REMOVED lines=29> */
.L_1:


//--------------------- .nv.shared._ZN7cutlass13device_kernelINS_4fmha6kernel13FmhaKernelTmaINS1_10collective15FmhaMainloopTmaINS_6half_tEfN4cute5tupleIJNS7_1CILi64EEENS9_ILi128EEENS9_ILi112EEEEEENS4_14ResidualFusionEJEEENS4_15FmhaFwdEpilogueIS6_fNS8_IJSA_SC_SB_EEEEEJEEEEEvNT_6ParamsE --------------------------
	.section	.nv.shared._ZN7cutlass13device_kernelINS_4fmha6kernel13FmhaKernelTmaINS1_10collective15FmhaMainloopTmaINS_6half_tEfN4cute5tupleIJNS7_1CILi64EEENS9_ILi128EEENS9_ILi112EEEEEENS4_14ResidualFusionEJEEENS4_15FmhaFwdEpilogueIS6_fNS8_IJSA_SC_SB_EEEEEJEEEEEvNT_6ParamsE,"aw",@nobits
	.sectionflags	@""
	.align	16
	.zero		1024


//--------------------- .nv.shared.reserved.0     --------------------------
	.section	.nv.shared.reserved.0,"aw",@nobits
	.weak		__nv_reservedSMEM_offset_0_alias
	.size		__nv_reservedSMEM_offset_0_alias, 0, 0
	.other		__nv_reservedSMEM_offset_0_alias,@"STO_CUDA_RESERVED_SHARED STV_DEFAULT"
__nv_reservedSMEM_offset_0_alias:
	.zero		0


//--------------------- .nv.global                --------------------------
	.section	.nv.global,"aw",@nobits
.nv.global:
	.type		_ZN39_INTERNAL_2c8cb156_4_k_cu_7774c780_32064cute1_E,@object
	.size		_ZN39_INTERNAL_2c8cb156_4_k_cu_7774c780_32064cute1_E,(_ZN39_INTERNAL_2c8cb156_4_k_cu_7774c780_32064cuda3std3__45__cpo6cbeginE - _ZN39_INTERNAL_2c8cb156_4_k_cu_7774c780_32064cute1_E)
_ZN39_INTERNAL_2c8cb156_4_k_cu_7774c780_32064cute1_E:
	.zero		1
	.type		_ZN39_INTERNAL_2c8cb156_4_k_cu_7774c780_32064cuda3std3__45__cpo6cbeginE,@object
	.size		_ZN39_INTERNAL_2c8cb156_4_k_cu_7774c780_32064cuda3std3__45__cpo6cbeginE,(_ZN39_INTERNAL_2c8cb156_4_k_cu_7774c780_32064cuda3std3__48in_placeE - _ZN39_INTERNAL_2c8cb156_4_k_cu_7774c780_32064cuda3std3__45__cpo6cbeginE)
_ZN39_INTERNAL_2c8cb156_4_k_cu_7774c780_32064cuda3std3__45__cpo6cbeginE:
	.zero		1
	.type		_ZN39_INTERNAL_2c8cb156_4_k_cu_7774c780_32064cuda3std3__48in_placeE,@object
	.size		_ZN39_INTERNAL_2c8cb156_4_k_cu_7774c780_32064cuda3std3__48in_placeE,(_ZN39_INTERNAL_2c8cb156_4_k_cu_7774c780_32064cuda3std6ranges3__45__cpo9iter_moveE - _ZN39_INTERNAL_2c8cb156_4_k_cu_7774c780_32064cuda3std3__48in_placeE)
_ZN39_INTERNAL_2c8cb156_4_k_cu_7774c780_32064cuda3std3__48in_placeE:
	.zero		1
	.type		_ZN39_INTERNAL_2c8cb156_4_k_cu_7774c780_32064cuda3std6ranges3__45__cpo9iter_moveE,@object
	.size		_ZN39_INTERNAL_2c8cb156_4_k_cu_7774c780_32064cuda3std6ranges3__45__cpo9iter_moveE,(_ZN39_INTERNAL_2c8cb156_4_k_cu_7774c780_32064cuda3std3__45__cpo5beginE - _ZN39_INTERNAL_2c8cb156_4_k_cu_7774c780_32064cuda3std6ranges3__45__cpo9iter_moveE)
_ZN39_INTERNAL_2c8cb156_4_k_cu_7774c780_32064cuda3std6ranges3__45__cpo9iter_moveE:
	.zero		1
	.type		_ZN39_INTERNAL_2c8cb156_4_k_cu_7774c780_32064cuda3std3__45__cpo5beginE,@object
	.size		_ZN39_INTERNAL_2c8cb156_4_k_cu_7774c780_32064cuda3std3__45__cpo5beginE,(_ZN39_INTERNAL_2c8cb156_4_k_cu_7774c780_32064cuda3std3__441_GLOBAL__N__2c8cb156_4_k_cu_7774c780_32066ignoreE - _ZN39_INTERNAL_2c8cb156_4_k_cu_7774c780_32064cuda3std3__45__cpo5beginE)
_ZN39_INTERNAL_2c8cb156_4_k_cu_7774c780_32064cuda3std3__45__cpo5beginE:
	.zero		1
	.type		_ZN39_INTERNAL_2c8cb156_4_k_cu_7774c780_32064cuda3std3__441_GLOBAL__N__2c8cb156_4_k_cu_7774c780_32066ignoreE,@object
	.size		_ZN39_INTERNAL_2c8cb156_4_k_cu_7774c780_32064cuda3std3__441_GLOBAL__N__2c8cb156_4_k_cu_7774c780_32066ignoreE,(_ZN39_INTERNAL_2c8cb156_4_k_cu_7774c780_32064cute7productE - _ZN39_INTERNAL_2c8cb156_4_k_cu_7774c780_32064cuda3std3__441_GLOBAL__N__2c8cb156_4_k_cu_7774c780_32066ignoreE)
_ZN39_INTERNAL_2c8cb156_4_k_cu_7774c780_32064cuda3std3__441_GLOBAL__N__2c8cb156_4_k_cu_7774c780_32066ignoreE:
	.zero		1
	.type		_ZN39_INTERNAL_2c8cb156_4_k_cu_7774c780_32064cute7productE,@object
	.size		_ZN39_INTERNAL_2c8cb156_4_k_cu_7774c780_32064cute7productE,(_ZN39_INTERNAL_2c8cb156_4_k_cu_7774c780_32064cuda3std3__45__cpo3endE - _ZN39_INTERNAL_2c8cb156_4_k_cu_7774c780_32064cute7productE)
_ZN39_INTERNAL_2c8cb156_4_k_cu_7774c780_32064cute7productE:
	.zero		1
	.type		_ZN39_INTERNAL_2c8cb156_4_k_cu_7774c780_32064cuda3std3__45__cpo3endE,@object
	.size		_ZN39_INTERNAL_2c8cb156_4_k_cu_7774c780_32064cuda3std3__45__cpo3endE,(_ZN39_INTERNAL_2c8cb156_4_k_cu_7774c780_32064cuda3std3__419piecewise_constructE - _ZN39_INTERNAL_2c8cb156_4_k_cu_7774c780_32064cuda3std3__45__cpo3endE)
_ZN39_INTERNAL_2c8cb156_4_k_cu_7774c780_32064cuda3std3__45__cpo3endE:
	.zero		1
	.type		_ZN39_INTERNAL_2c8cb156_4_k_cu_7774c780_32064cuda3std3__419piecewise_constructE,@object
	.size		_ZN39_INTERNAL_2c8cb156_4_k_cu_7774c780_32064cuda3std3__419piecewise_constructE,(_ZN39_INTERNAL_2c8cb156_4_k_cu_7774c780_32064cuda3std3__45__cpo4cendE - _ZN39_INTERNAL_2c8cb156_4_k_cu_7774c780_32064cuda3std3__419piecewise_constructE)
_ZN39_INTERNAL_2c8cb156_4_k_cu_7774c780_32064cuda3std3__419piecewise_constructE:
	.zero		1
	.type		_ZN39_INTERNAL_2c8cb156_4_k_cu_7774c780_32064cuda3std3__45__cpo4cendE,@object
	.size		_ZN39_INTERNAL_2c8cb156_4_k_cu_7774c780_32064cuda3std3__45__cpo4cendE,(_ZN39_INTERNAL_2c8cb156_4_k_cu_7774c780_32064cuda3std6ranges3__45__cpo4swapE - _ZN39_INTERNAL_2c8cb156_4_k_cu_7774c780_32064cuda3std3__45__cpo4cendE)
_ZN39_INTERNAL_2c8cb156_4_k_cu_7774c780_32064cuda3std3__45__cpo4cendE:
	.zero		1
	.type		_ZN39_INTERNAL_2c8cb156_4_k_cu_7774c780_32064cuda3std6ranges3__45__cpo4swapE,@object
	.size		_ZN39_INTERNAL_2c8cb156_4_k_cu_7774c780_32064cuda3std6ranges3__45__cpo4swapE,(.L_9 - _ZN39_INTERNAL_2c8cb156_4_k_cu_7774c780_32064cuda3std6ranges3__45__cpo4swapE)
_ZN39_INTERNAL_2c8cb156_4_k_cu_7774c780_32064cuda3std6ranges3__45__cpo4swapE:
	.zero		1
.L_9:


//--------------------- .nv.constant0._ZN7cutlass13device_kernelINS_4fmha6kernel13FmhaKernelTmaINS1_10collective15FmhaMainloopTmaINS_6half_tEfN4cute5tupleIJNS7_1CILi64EEENS9_ILi128EEENS9_ILi112EEEEEENS4_14ResidualFusionEJEEENS4_15FmhaFwdEpilogueIS6_fNS8_IJSA_SC_SB_EEEEEJEEEEEvNT_6ParamsE --------------------------
	.section	.nv.constant0._ZN7cutlass13device_kernelINS_4fmha6kernel13FmhaKernelTmaINS1_10collective15FmhaMainloopTmaINS_6half_tEfN4cute5tupleIJNS7_1CILi64EEENS9_ILi128EEENS9_ILi112EEEEEENS4_14ResidualFusionEJEEENS4_15FmhaFwdEpilogueIS6_fNS8_IJSA_SC_SB_EEEEEJEEEEEvNT_6ParamsE,"a",@progbits
	.sectionflags	@""
	.align	4
.nv.constant0._ZN7cutlass13device_kernelINS_4fmha6kernel13FmhaKernelTmaINS1_10collective15FmhaMainloopTmaINS_6half_tEfN4cute5tupleIJNS7_1CILi64EEENS9_ILi128EEENS9_ILi112EEEEEENS4_14ResidualFusionEJEEENS4_15FmhaFwdEpilogueIS6_fNS8_IJSA_SC_SB_EEEEEJEEEEEvNT_6ParamsE:
	.zero		2688


//--------------------- SYMBOLS --------------------------

	.type		.nv.reservedSmem.offset0,@object
	.size		.nv.reservedSmem.offset0,0x4
	.type		__assertfail,@function
